def matmul_kernel(
    a_ptr,
    b_ptr,
    c_ptr,
    M,
    N,
    K,
    stride_am,
    stride_ak,
    stride_bk,
    stride_bn,
    stride_cm,
    stride_cn,
    BLOCK_M: tl.constexpr,
    BLOCK_N: tl.constexpr,
    BLOCK_K: tl.constexpr,
    GROUP_M: tl.constexpr,
):
    pid = tl.program_id(axis=0)
    num_pid_m = tl.cdiv(M, BLOCK_M)
    num_pid_n = tl.cdiv(N, BLOCK_N)
    num_pid_in_group = GROUP_M * num_pid_n
    group_id = pid // num_pid_in_group
    first_pid_m = group_id * GROUP_M
    group_size_m = min(num_pid_m - first_pid_m, GROUP_M)
    pid_m = first_pid_m + ((pid % num_pid_in_group) % group_size_m)
    pid_n = (pid % num_pid_in_group) // group_size_m

    offs_am = (pid_m * BLOCK_M + tl.arange(0, BLOCK_M)) % M
    offs_bn = (pid_n * BLOCK_N + tl.arange(0, BLOCK_N)) % N
    offs_k = tl.arange(0, BLOCK_K)
    a_ptrs = a_ptr + offs_am[:, None] * stride_am + offs_k[None, :] * stride_ak
    b_ptrs = b_ptr + offs_k[:, None] * stride_bk + offs_bn[None, :] * stride_bn

    acc = tl.zeros((BLOCK_M, BLOCK_N), dtype=tl.float32)
    for kk in range(0, tl.cdiv(K, BLOCK_K)):
        a = tl.load(a_ptrs, mask=offs_k[None, :] < K - kk * BLOCK_K, other=0.0)
        b = tl.load(b_ptrs, mask=offs_k[:, None] < K - kk * BLOCK_K, other=0.0)
        acc = tl.dot(a, b, acc)
        a_ptrs += BLOCK_K * stride_ak
        b_ptrs += BLOCK_K * stride_bk

    c = acc.to(c_ptr.dtype.element_ty)
    offs_cm = pid_m * BLOCK_M + tl.arange(0, BLOCK_M)
    offs_cn = pid_n * BLOCK_N + tl.arange(0, BLOCK_N)
    c_ptrs = c_ptr + offs_cm[:, None] * stride_cm + offs_cn[None, :] * stride_cn
    mask = (offs_cm[:, None] < M) & (offs_cn[None, :] < N)
    tl.store(c_ptrs, c, mask=mask)

# config = {"BLOCK_K": 128, "BLOCK_M": 128, "BLOCK_N": 256, "GROUP_M": 8, "arch": "sm_90", "dtype": "bf16", "num_ctas": 4, "num_stages": 3, "num_warps": 4}
# arch = sm_90


// ===== COMPILED SASS (sm_90a) =====

	.target	sm_90a

	.elftype	@"ET_EXEC"


//--------------------- .note.nv.tkinfo           --------------------------
	.section	.note.nv.tkinfo,"",@"SHT_NOTE"
	.sectionflags	@"SHF_NOTE_NV_TKINFO"
	.tkinfo
        /*0018*/ 	.word	0x00000002
        /*0030*/ 	.string	""
        /*0030*/ 	.string	"ptxas"
        /*0030*/ 	.string	"Cuda compilation tools, release 13.0, V13.0.88"
        /*0030*/ 	.string	"Build cuda_13.0.r13.0/compiler.36424714_0"
        /*0030*/ 	.string	"-v  -suppress-debug-info  -lineinfo  -arch sm_90a "



//--------------------- .note.nv.cuinfo           --------------------------
	.section	.note.nv.cuinfo,"",@"SHT_NOTE"
	.sectionflags	@"SHF_NOTE_NV_CUINFO"
        /*0018*/ 	.short	0x0002
        /*001a*/ 	.short	0x005a
        /*001c*/ 	.short	0x0082
	.zero		2


//--------------------- .nv.info                  --------------------------
	.section	.nv.info,"",@"SHT_CUDA_INFO"
	.align	4


	//----- nvinfo : EIATTR_REGCOUNT
	.align		4
        /*0000*/ 	.byte	0x04, 0x2f
        /*0002*/ 	.short	(.L_1 - .L_0)
	.align		4
.L_0:
        /*0004*/ 	.word	index@(matmul_kernel)
        /*0008*/ 	.word	0x000000ff


	//----- nvinfo : EIATTR_FRAME_SIZE
	.align		4
.L_1:
        /*000c*/ 	.byte	0x04, 0x11
        /*000e*/ 	.short	(.L_3 - .L_2)
	.align		4
.L_2:
        /*0010*/ 	.word	index@(matmul_kernel)
        /*0014*/ 	.word	0x00000658


	//----- nvinfo : EIATTR_MIN_STACK_SIZE
	.align		4
.L_3:
        /*0018*/ 	.byte	0x04, 0x12
        /*001a*/ 	.short	(.L_5 - .L_4)
	.align		4
.L_4:
        /*001c*/ 	.word	index@(matmul_kernel)
        /*0020*/ 	.word	0x00000658
.L_5:


//--------------------- .nv.compat                --------------------------
	.section	.nv.compat,"",@"SHT_CUDA_COMPAT_INFO"
	.align	4
        /*0000*/ 	.byte	0x02, 0x09, 0x01, 0x00, 0x02, 0x02, 0x04, 0x00, 0x02, 0x05, 0x05, 0x00, 0x03, 0x07, 0x01, 0x01
        /*0010*/ 	.byte	0x02, 0x03, 0x00, 0x00, 0x02, 0x06, 0x01, 0x00, 0x04, 0x0b, 0x08, 0x00, 0x00, 0x00, 0x00, 0x00
        /*0020*/ 	.byte	0x00, 0x00, 0x00, 0x00


//--------------------- .nv.info.matmul_kernel    --------------------------
	.section	.nv.info.matmul_kernel,"",@"SHT_CUDA_INFO"
	.sectionflags	@""
	.align	4


	//----- nvinfo : EIATTR_CUDA_API_VERSION
	.align		4
        /*0000*/ 	.byte	0x04, 0x37
        /*0002*/ 	.short	(.L_7 - .L_6)
.L_6:
        /*0004*/ 	.word	0x00000082


	//----- nvinfo : EIATTR_KPARAM_INFO
	.align		4
.L_7:
        /*0008*/ 	.byte	0x04, 0x17
        /*000a*/ 	.short	(.L_9 - .L_8)
.L_8:
        /*000c*/ 	.word	0x00000000
        /*0010*/ 	.short	0x000d
        /*0012*/ 	.short	0x0048
        /*0014*/ 	.byte	0x00, 0xf4, 0x21, 0x00


	//----- nvinfo : EIATTR_KPARAM_INFO
	.align		4
.L_9:
        /*0018*/ 	.byte	0x04, 0x17
        /*001a*/ 	.short	(.L_11 - .L_10)
.L_10:
        /*001c*/ 	.word	0x00000000
        /*0020*/ 	.short	0x000c
        /*0022*/ 	.short	0x0040
        /*0024*/ 	.byte	0x00, 0xf4, 0x21, 0x00


	//----- nvinfo : EIATTR_KPARAM_INFO
	.align		4
.L_11:
        /*0028*/ 	.byte	0x04, 0x17
        /*002a*/ 	.short	(.L_13 - .L_12)
.L_12:
        /*002c*/ 	.word	0x00000000
        /*0030*/ 	.short	0x000b
        /*0032*/ 	.short	0x0038
        /*0034*/ 	.byte	0x00, 0xf0, 0x11, 0x00


	//----- nvinfo : EIATTR_KPARAM_INFO
	.align		4
.L_13:
        /*0038*/ 	.byte	0x04, 0x17
        /*003a*/ 	.short	(.L_15 - .L_14)
.L_14:
        /*003c*/ 	.word	0x00000000
        /*0040*/ 	.short	0x000a
        /*0042*/ 	.short	0x0034
        /*0044*/ 	.byte	0x00, 0xf0, 0x11, 0x00


	//----- nvinfo : EIATTR_KPARAM_INFO
	.align		4
.L_15:
        /*0048*/ 	.byte	0x04, 0x17
        /*004a*/ 	.short	(.L_17 - .L_16)
.L_16:
        /*004c*/ 	.word	0x00000000
        /*0050*/ 	.short	0x0009
        /*0052*/ 	.short	0x0030
        /*0054*/ 	.byte	0x00, 0xf0, 0x11, 0x00


	//----- nvinfo : EIATTR_KPARAM_INFO
	.align		4
.L_17:
        /*0058*/ 	.byte	0x04, 0x17
        /*005a*/ 	.short	(.L_19 - .L_18)
.L_18:
        /*005c*/ 	.word	0x00000000
        /*0060*/ 	.short	0x0008
        /*0062*/ 	.short	0x002c
        /*0064*/ 	.byte	0x00, 0xf0, 0x11, 0x00


	//----- nvinfo : EIATTR_KPARAM_INFO
	.align		4
.L_19:
        /*0068*/ 	.byte	0x04, 0x17
        /*006a*/ 	.short	(.L_21 - .L_20)
.L_20:
        /*006c*/ 	.word	0x00000000
        /*0070*/ 	.short	0x0007
        /*0072*/ 	.short	0x0028
        /*0074*/ 	.byte	0x00, 0xf0, 0x11, 0x00


	//----- nvinfo : EIATTR_KPARAM_INFO
	.align		4
.L_21:
        /*0078*/ 	.byte	0x04, 0x17
        /*007a*/ 	.short	(.L_23 - .L_22)
.L_22:
        /*007c*/ 	.word	0x00000000
        /*0080*/ 	.short	0x0006
        /*0082*/ 	.short	0x0024
        /*0084*/ 	.byte	0x00, 0xf0, 0x11, 0x00


	//----- nvinfo : EIATTR_KPARAM_INFO
	.align		4
.L_23:
        /*0088*/ 	.byte	0x04, 0x17
        /*008a*/ 	.short	(.L_25 - .L_24)
.L_24:
        /*008c*/ 	.word	0x00000000
        /*0090*/ 	.short	0x0005
        /*0092*/ 	.short	0x0020
        /*0094*/ 	.byte	0x00, 0xf0, 0x11, 0x00


	//----- nvinfo : EIATTR_KPARAM_INFO
	.align		4
.L_25:
        /*0098*/ 	.byte	0x04, 0x17
        /*009a*/ 	.short	(.L_27 - .L_26)
.L_26:
        /*009c*/ 	.word	0x00000000
        /*00a0*/ 	.short	0x0004
        /*00a2*/ 	.short	0x001c
        /*00a4*/ 	.byte	0x00, 0xf0, 0x11, 0x00


	//----- nvinfo : EIATTR_KPARAM_INFO
	.align		4
.L_27:
        /*00a8*/ 	.byte	0x04, 0x17
        /*00aa*/ 	.short	(.L_29 - .L_28)
.L_28:
        /*00ac*/ 	.word	0x00000000
        /*00b0*/ 	.short	0x0003
        /*00b2*/ 	.short	0x0018
        /*00b4*/ 	.byte	0x00, 0xf0, 0x11, 0x00


	//----- nvinfo : EIATTR_KPARAM_INFO
	.align		4
.L_29:
        /*00b8*/ 	.byte	0x04, 0x17
        /*00ba*/ 	.short	(.L_31 - .L_30)
.L_30:
        /*00bc*/ 	.word	0x00000000
        /*00c0*/ 	.short	0x0002
        /*00c2*/ 	.short	0x0010
        /*00c4*/ 	.byte	0x00, 0xf4, 0x21, 0x00


	//----- nvinfo : EIATTR_KPARAM_INFO
	.align		4
.L_31:
        /*00c8*/ 	.byte	0x04, 0x17
        /*00ca*/ 	.short	(.L_33 - .L_32)
.L_32:
        /*00cc*/ 	.word	0x00000000
        /*00d0*/ 	.short	0x0001
        /*00d2*/ 	.short	0x0008
        /*00d4*/ 	.byte	0x00, 0xf4, 0x21, 0x00


	//----- nvinfo : EIATTR_KPARAM_INFO
	.align		4
.L_33:
        /*00d8*/ 	.byte	0x04, 0x17
        /*00da*/ 	.short	(.L_35 - .L_34)
.L_34:
        /*00dc*/ 	.word	0x00000000
        /*00e0*/ 	.short	0x0000
        /*00e2*/ 	.short	0x0000
        /*00e4*/ 	.byte	0x00, 0xf4, 0x21, 0x00


	//----- nvinfo : EIATTR_EXPLICIT_CLUSTER
	.align		4
.L_35:
        /*00e8*/ 	.byte	0x01, 0x3e
	.zero		2


	//----- nvinfo : EIATTR_CTA_PER_CLUSTER
	.align		4
        /*00ec*/ 	.byte	0x04, 0x3d
        /*00ee*/ 	.short	(.L_37 - .L_36)
.L_36:
        /*00f0*/ 	.word	0x00000004
        /*00f4*/ 	.word	0x00000001
        /*00f8*/ 	.word	0x00000001


	//----- nvinfo : EIATTR_SPARSE_MMA_MASK
	.align		4
.L_37:
        /*00fc*/ 	.byte	0x03, 0x50
        /*00fe*/ 	.short	0x0000


	//----- nvinfo : EIATTR_MAXREG_COUNT
	.align		4
        /*0100*/ 	.byte	0x03, 0x1b
        /*0102*/ 	.short	0x00ff


	//----- nvinfo : EIATTR_NUM_BARRIERS
	.align		4
        /*0104*/ 	.byte	0x02, 0x4c
        /*0106*/ 	.byte	0x01
	.zero		1


	//----- nvinfo : EIATTR_ANNOTATIONS
	.align		4
        /*0108*/ 	.byte	0x04, 0x55
        /*010a*/ 	.short	(.L_39 - .L_38)


	//   ....[0]....
.L_38:
        /*010c*/ 	.word	0x00000001
        /*0110*/ 	.byte	0xc0, 0x07, 0x00, 0x00, 0x01, 0x00, 0x00, 0x00, 0xb0, 0x42, 0x00, 0x00, 0x01, 0x00, 0x00, 0x00
        /* <DEDUP_REMOVED lines=692> */
        /*2c60*/ 	.byte	0x50, 0x1a, 0x01, 0x00, 0x01, 0x00, 0x00, 0x00, 0x00, 0x21, 0x01, 0x00


	//----- nvinfo : EIATTR_MERCURY_ISA_VERSION
	.align		4
.L_39:
        /*2c6c*/ 	.byte	0x03, 0x5f
        /*2c6e*/ 	.short	0x0101


	//----- nvinfo : EIATTR_EXIT_INSTR_OFFSETS
	.align		4
        /*2c70*/ 	.byte	0x04, 0x1c
        /*2c72*/ 	.short	(.L_41 - .L_40)


	//   ....[0]....
.L_40:
        /*2c74*/ 	.word	0x00013e00


	//   ....[1]....
        /*2c78*/ 	.word	0x00013e30


	//----- nvinfo : EIATTR_REQNTID
	.align		4
.L_41:
        /*2c7c*/ 	.byte	0x04, 0x10
        /*2c7e*/ 	.short	(.L_43 - .L_42)
.L_42:
        /*2c80*/ 	.word	0x00000080
        /*2c84*/ 	.word	0x00000001
        /*2c88*/ 	.word	0x00000001


	//----- nvinfo : EIATTR_CBANK_PARAM_SIZE
	.align		4
.L_43:
        /*2c8c*/ 	.byte	0x03, 0x19
        /*2c8e*/ 	.short	0x0050


	//----- nvinfo : EIATTR_PARAM_CBANK
	.align		4
        /*2c90*/ 	.byte	0x04, 0x0a
        /*2c92*/ 	.short	(.L_45 - .L_44)
	.align		4
.L_44:
        /*2c94*/ 	.word	index@(.nv.constant0.matmul_kernel)
        /*2c98*/ 	.short	0x0210
        /*2c9a*/ 	.short	0x0050


	//----- nvinfo : EIATTR_SW_WAR
	.align		4
.L_45:
        /*2c9c*/ 	.byte	0x04, 0x36
        /*2c9e*/ 	.short	(.L_47 - .L_46)
.L_46:
        /*2ca0*/ 	.word	0x00000008
.L_47:


//--------------------- .nv.callgraph             --------------------------
	.section	.nv.callgraph,"",@"SHT_CUDA_CALLGRAPH"
	.align	4
	.sectionentsize	8
	.align		4
        /*0000*/ 	.word	0x00000000
	.align		4
        /*0004*/ 	.word	0xffffffff
	.align		4
        /*0008*/ 	.word	0x00000000
	.align		4
        /*000c*/ 	.word	0xfffffffe
	.align		4
        /*0010*/ 	.word	0x00000000
	.align		4
        /*0014*/ 	.word	0xfffffffd
	.align		4
        /*0018*/ 	.word	0x00000000
	.align		4
        /*001c*/ 	.word	0xfffffffc


//--------------------- .text.matmul_kernel       --------------------------
	.section	.text.matmul_kernel,"ax",@progbits
	.align	128
        .global         matmul_kernel
        .type           matmul_kernel,@function
        .size           matmul_kernel,(.L_x_3 - matmul_kernel)
        .other          matmul_kernel,@"STO_CUDA_ENTRY STV_DEFAULT"
matmul_kernel:
.text.matmul_kernel:
[----:B------:R-:W0:Y:S08]  /*0000*/  LDC R1, c[0x0][0x28] ;  /* 0x00000a00ff017b82 */ /* 0x000e300000000800 */
[----:B------:R-:W1:Y:S01]  /*0010*/  LDC.64 R56, c[0x0][0x228] ;  /* 0x00008a00ff387b82 */ /* 0x000e620000000a00 */
[----:B0-----:R-:W-:Y:S01]  /*0020*/  VIADD R1, R1, 0xfffff9a8 ;  /* 0xfffff9a801017836 */ /* 0x001fe20000000000 */
[----:B------:R-:W-:Y:S01]  /*0030*/  UMOV UR5, 0x400 ;  /* 0x0000040000057882 */ /* 0x000fe20000000000 */
[----:B------:R-:W-:-:S02]  /*0040*/  CS2R R28, SRZ ;  /* 0x00000000001c7805 */ /* 0x000fc4000001ff00 */
[----:B------:R-:W-:Y:S02]  /*0050*/  CS2R R30, SRZ ;  /* 0x00000000001e7805 */ /* 0x000fe4000001ff00 */
[----:B------:R-:W-:Y:S02]  /*0060*/  CS2R R32, SRZ ;  /* 0x0000000000207805 */ /* 0x000fe4000001ff00 */
[----:B------:R-:W-:Y:S02]  /*0070*/  CS2R R34, SRZ ;  /* 0x0000000000227805 */ /* 0x000fe4000001ff00 */
[----:B------:R-:W-:Y:S01]  /*0080*/  CS2R R36, SRZ ;  /* 0x0000000000247805 */ /* 0x000fe2000001ff00 */
[----:B------:R-:W0:Y:S01]  /*0090*/  S2UR UR4, SR_CTAID.X ;  /* 0x00000000000479c3 */ /* 0x000e220000002500 */
[----:B------:R-:W-:Y:S02]  /*00a0*/  CS2R R38, SRZ ;  /* 0x0000000000267805 */ /* 0x000fe4000001ff00 */
[----:B------:R-:W-:-:S02]  /*00b0*/  CS2R R40, SRZ ;  /* 0x0000000000287805 */ /* 0x000fc4000001ff00 */
[----:B------:R-:W-:Y:S02]  /*00c0*/  CS2R R42, SRZ ;  /* 0x00000000002a7805 */ /* 0x000fe4000001ff00 */
[----:B------:R-:W-:Y:S02]  /*00d0*/  CS2R R44, SRZ ;  /* 0x00000000002c7805 */ /* 0x000fe4000001ff00 */
[----:B------:R-:W-:Y:S02]  /*00e0*/  CS2R R46, SRZ ;  /* 0x00000000002e7805 */ /* 0x000fe4000001ff00 */
[----:B------:R-:W-:Y:S02]  /*00f0*/  CS2R R48, SRZ ;  /* 0x0000000000307805 */ /* 0x000fe4000001ff00 */
[----:B------:R-:W-:Y:S01]  /*0100*/  CS2R R50, SRZ ;  /* 0x0000000000327805 */ /* 0x000fe2000001ff00 */
[----:B------:R-:W2:Y:S01]  /*0110*/  LDC R112, c[0x0][0x230] ;  /* 0x00008c00ff707b82 */ /* 0x000ea20000000800 */
[----:B------:R-:W-:-:S02]  /*0120*/  CS2R R52, SRZ ;  /* 0x0000000000347805 */ /* 0x000fc4000001ff00 */
[----:B------:R-:W-:Y:S01]  /*0130*/  CS2R R54, SRZ ;  /* 0x0000000000367805 */ /* 0x000fe2000001ff00 */
[----:B-1----:R-:W-:-:S04]  /*0140*/  VIADD R0, R57, 0xff ;  /* 0x000000ff39007836 */ /* 0x002fc80000000000 */
[----:B------:R-:W1:Y:S01]  /*0150*/  S2UR UR6, SR_CgaCtaId ;  /* 0x00000000000679c3 */ /* 0x000e620000008800 */
[----:B------:R-:W-:Y:S02]  /*0160*/  SHF.R.S32.HI R3, RZ, 0x1f, R0 ;  /* 0x0000001fff037819 */ /* 0x000fe40000011400 */
[----:B0-----:R-:W-:Y:S01]  /*0170*/  I2FP.F32.U32 R5, UR4 ;  /* 0x0000000400057c45 */ /* 0x001fe20008201000 */
[----:B------:R-:W-:Y:S01]  /*0180*/  ULDC UR4, c[0x0][0x150] ;  /* 0x0000540000047ab9 */ /* 0x000fe20000000800 */
[----:B------:R-:W-:-:S03]  /*0190*/  LEA.HI R3, R3, R0, RZ, 0x8 ;  /* 0x0000000003037211 */ /* 0x000fc600078f40ff */
[----:B------:R-:W-:Y:S01]  /*01a0*/  FMUL R5, R5, UR4 ;  /* 0x0000000405057c20 */ /* 0x000fe20008400000 */
[----:B------:R-:W-:Y:S01]  /*01b0*/  SHF.R.S32.HI R3, RZ, 0x8, R3 ;  /* 0x00000008ff037819 */ /* 0x000fe20000011403 */
[----:B--2---:R-:W-:-:S04]  /*01c0*/  VIADD R112, R112, 0x7f ;  /* 0x0000007f70707836 */ /* 0x004fc80000000000 */
[----:B------:R-:W-:Y:S01]  /*01d0*/  IMAD.SHL.U32 R4, R3, 0x8, RZ ;  /* 0x0000000803047824 */ /* 0x000fe200078e00ff */
[----:B------:R-:W0:Y:S04]  /*01e0*/  F2I.U32.TRUNC.NTZ R5, R5 ;  /* 0x0000000500057305 */ /* 0x000e28000020f000 */
[----:B------:R-:W-:Y:S01]  /*01f0*/  IABS R7, R4 ;  /* 0x0000000400077213 */ /* 0x000fe20000000000 */
[----:B-1----:R-:W-:-:S03]  /*0200*/  USHF.L.U32 UR4, UR6, 0x6, URZ ;  /* 0x0000000606047899 */ /* 0x002fc6000800063f */
[----:B------:R-:W1:Y:S01]  /*0210*/  I2F.RP R0, R7 ;  /* 0x0000000700007306 */ /* 0x000e620000209400 */
[----:B------:R-:W-:Y:S01]  /*0220*/  ULOP3.LUT UR4, UR4, 0xc0, URZ, 0xc0, !UPT ;  /* 0x000000c004047892 */ /* 0x000fe2000f8ec03f */
[----:B0-----:R-:W-:-:S06]  /*0230*/  IABS R11, R5 ;  /* 0x00000005000b7213 */ /* 0x001fcc0000000000 */
[----:B-1----:R-:W0:Y:S02]  /*0240*/  MUFU.RCP R0, R0 ;  /* 0x0000000000007308 */ /* 0x002e240000001000 */
[----:B0-----:R-:W-:Y:S01]  /*0250*/  VIADD R2, R0, 0xffffffe ;  /* 0x0ffffffe00027836 */ /* 0x001fe20000000000 */
[----:B------:R-:W-:-:S05]  /*0260*/  IABS R0, R4 ;  /* 0x0000000400007213 */ /* 0x000fca0000000000 */
[----:B------:R0:W1:Y:S01]  /*0270*/  F2I.FTZ.U32.TRUNC.NTZ R3, R2 ;  /* 0x0000000200037305 */ /* 0x000062000021f000 */
[----:B------:R-:W-:Y:S02]  /*0280*/  IMAD.MOV R0, RZ, RZ, -R0 ;  /* 0x000000ffff007224 */ /* 0x000fe400078e0a00 */
[----:B0-----:R-:W-:Y:S02]  /*0290*/  IMAD.MOV.U32 R2, RZ, RZ, RZ ;  /* 0x000000ffff027224 */ /* 0x001fe400078e00ff */
[----:B-1----:R-:W-:-:S04]  /*02a0*/  IMAD.MOV R6, RZ, RZ, -R3 ;  /* 0x000000ffff067224 */ /* 0x002fc800078e0a03 */
[----:B------:R-:W-:-:S04]  /*02b0*/  IMAD R9, R6, R7, RZ ;  /* 0x0000000706097224 */ /* 0x000fc800078e02ff */
[----:B------:R-:W-:-:S06]  /*02c0*/  IMAD.HI.U32 R2, R3, R9, R2 ;  /* 0x0000000903027227 */ /* 0x000fcc00078e0002 */
[----:B------:R-:W-:-:S04]  /*02d0*/  IMAD.HI.U32 R2, R2, R11, RZ ;  /* 0x0000000b02027227 */ /* 0x000fc800078e00ff */
[----:B------:R-:W-:-:S05]  /*02e0*/  IMAD R0, R2, R0, R11 ;  /* 0x0000000002007224 */ /* 0x000fca00078e020b */
[----:B------:R-:W-:-:S13]  /*02f0*/  ISETP.GT.U32.AND P1, PT, R7, R0, PT ;  /* 0x000000000700720c */ /* 0x000fda0003f24070 */
[----:B------:R-:W-:Y:S02]  /*0300*/  @!P1 IMAD.IADD R0, R0, 0x1, -R7 ;  /* 0x0000000100009824 */ /* 0x000fe400078e0a07 */
[----:B------:R-:W-:Y:S01]  /*0310*/  @!P1 VIADD R2, R2, 0x1 ;  /* 0x0000000102029836 */ /* 0x000fe20000000000 */
[----:B------:R-:W-:Y:S02]  /*0320*/  ISETP.NE.AND P1, PT, R4, RZ, PT ;  /* 0x000000ff0400720c */ /* 0x000fe40003f25270 */
[----:B------:R-:W-:Y:S02]  /*0330*/  ISETP.GE.U32.AND P0, PT, R0, R7, PT ;  /* 0x000000070000720c */ /* 0x000fe40003f06070 */
[----:B------:R-:W-:-:S04]  /*0340*/  LOP3.LUT R0, R5, R4, RZ, 0x3c, !PT ;  /* 0x0000000405007212 */ /* 0x000fc800078e3cff */
[----:B------:R-:W-:Y:S01]  /*0350*/  ISETP.GE.AND P2, PT, R0, RZ, PT ;  /* 0x000000ff0000720c */ /* 0x000fe20003f46270 */
[----:B------:R-:W-:-:S05]  /*0360*/  VIADD R0, R56, 0x7f ;  /* 0x0000007f38007836 */ /* 0x000fca0000000000 */
[----:B------:R-:W-:Y:S01]  /*0370*/  SHF.R.S32.HI R3, RZ, 0x1f, R0 ;  /* 0x0000001fff037819 */ /* 0x000fe20000011400 */
[----:B------:R-:W-:-:S03]  /*0380*/  @P0 VIADD R2, R2, 0x1 ;  /* 0x0000000102020836 */ /* 0x000fc60000000000 */
[----:B------:R-:W-:-:S03]  /*0390*/  LEA.HI R3, R3, R0, RZ, 0x7 ;  /* 0x0000000003037211 */ /* 0x000fc600078f38ff */
[----:B------:R-:W-:Y:S01]  /*03a0*/  @!P2 IMAD.MOV R2, RZ, RZ, -R2 ;  /* 0x000000ffff02a224 */ /* 0x000fe200078e0a02 */
[----:B------:R-:W-:-:S05]  /*03b0*/  @!P1 LOP3.LUT R2, RZ, R4, RZ, 0x33, !PT ;  /* 0x00000004ff029212 */ /* 0x000fca00078e33ff */
[----:B------:R-:W-:Y:S02]  /*03c0*/  IMAD.SHL.U32 R8, R2, 0x8, RZ ;  /* 0x0000000802087824 */ /* 0x000fe400078e00ff */
[----:B------:R-:W-:-:S03]  /*03d0*/  IMAD.MOV R2, RZ, RZ, -R2 ;  /* 0x000000ffff027224 */ /* 0x000fc600078e0a02 */
[----:B------:R-:W-:Y:S01]  /*03e0*/  LEA.HI.SX32 R3, R3, -R8, 0x19 ;  /* 0x8000000803037211 */ /* 0x000fe200078fcaff */
[----:B------:R-:W-:-:S03]  /*03f0*/  IMAD R4, R4, R2, R5 ;  /* 0x0000000204047224 */ /* 0x000fc600078e0205 */
[----:B------:R-:W-:Y:S02]  /*0400*/  VIMNMX R11, R3, 0x8, PT ;  /* 0x00000008030b7848 */ /* 0x000fe40003fe0100 */
[----:B------:R-:W-:Y:S02]  /*0410*/  IABS R9, R4 ;  /* 0x0000000400097213 */ /* 0x000fe40000000000 */
[----:B------:R-:W-:-:S04]  /*0420*/  IABS R7, R11 ;  /* 0x0000000b00077213 */ /* 0x000fc80000000000 */
[----:B------:R-:W0:Y:S08]  /*0430*/  I2F.RP R0, R7 ;  /* 0x0000000700007306 */ /* 0x000e300000209400 */
[----:B0-----:R-:W0:Y:S02]  /*0440*/  MUFU.RCP R0, R0 ;  /* 0x0000000000007308 */ /* 0x001e240000001000 */
[----:B0-----:R-:W-:-:S06]  /*0450*/  VIADD R3, R0, 0xffffffe ;  /* 0x0ffffffe00037836 */ /* 0x001fcc0000000000 */
[----:B------:R-:W0:Y:S02]  /*0460*/  F2I.FTZ.U32.TRUNC.NTZ R3, R3 ;  /* 0x0000000300037305 */ /* 0x000e24000021f000 */
[----:B0-----:R-:W-:-:S04]  /*0470*/  IMAD.MOV R6, RZ, RZ, -R3 ;  /* 0x000000ffff067224 */ /* 0x001fc800078e0a03 */
[----:B------:R-:W-:Y:S01]  /*0480*/  IMAD.MOV.U32 R2, RZ, RZ, R6 ;  /* 0x000000ffff027224 */ /* 0x000fe200078e0006 */
[----:B------:R-:W-:-:S03]  /*0490*/  IABS R6, R11 ;  /* 0x0000000b00067213 */ /* 0x000fc60000000000 */
[----:B------:R-:W-:Y:S02]  /*04a0*/  IMAD R5, R2, R7, RZ ;  /* 0x0000000702057224 */ /* 0x000fe400078e02ff */
[----:B------:R-:W-:Y:S02]  /*04b0*/  IMAD.MOV.U32 R2, RZ, RZ, RZ ;  /* 0x000000ffff027224 */ /* 0x000fe400078e00ff */
[----:B------:R-:W-:Y:S02]  /*04c0*/  IMAD.MOV R0, RZ, RZ, -R6 ;  /* 0x000000ffff007224 */ /* 0x000fe400078e0a06 */
        /* <DEDUP_REMOVED lines=8> */
[----:B------:R-:W-:Y:S02]  /*0550*/  CS2R R6, SRZ ;  /* 0x0000000000067805 */ /* 0x000fe4000001ff00 */
[----:B------:R-:W-:-:S04]  /*0560*/  LOP3.LUT R0, R4, R11, RZ, 0x3c, !PT ;  /* 0x0000000b04007212 */ /* 0x000fc800078e3cff */
[----:B------:R-:W-:-:S05]  /*0570*/  ISETP.GE.AND P2, PT, R0, RZ, PT ;  /* 0x000000ff0000720c */ /* 0x000fca0003f46270 */
[----:B------:R-:W-:Y:S01]  /*0580*/  @P0 VIADD R2, R2, 0x1 ;  /* 0x0000000102020836 */ /* 0x000fe20000000000 */
[----:B------:R-:W-:-:S03]  /*0590*/  ISETP.GE.AND P0, PT, R112, 0x80, PT ;  /* 0x000000807000780c */ /* 0x000fc60003f06270 */
[----:B------:R-:W-:-:S04]  /*05a0*/  IMAD.MOV.U32 R0, RZ, RZ, R2 ;  /* 0x000000ffff007224 */ /* 0x000fc800078e0002 */
[----:B------:R-:W-:Y:S01]  /*05b0*/  @!P2 IMAD.MOV R0, RZ, RZ, -R0 ;  /* 0x000000ffff00a224 */ /* 0x000fe200078e0a00 */
[----:B------:R-:W-:-:S05]  /*05c0*/  @!P1 LOP3.LUT R0, RZ, R11, RZ, 0x33, !PT ;  /* 0x0000000bff009212 */ /* 0x000fca00078e33ff */
[----:B------:R-:W-:Y:S01]  /*05d0*/  IMAD.MOV R2, RZ, RZ, -R0 ;  /* 0x000000ffff027224 */ /* 0x000fe200078e0a00 */
[----:B------:R-:W-:Y:S01]  /*05e0*/  LEA R0, R0, UR4, 0x8 ;  /* 0x0000000400007c11 */ /* 0x000fe2000f8e40ff */
[----:B------:R-:W-:Y:S02]  /*05f0*/  ULEA UR4, UR6, UR5, 0x18 ;  /* 0x0000000506047291 */ /* 0x000fe4000f8ec03f */
[----:B------:R-:W-:Y:S01]  /*0600*/  IMAD R2, R11, R2, R4 ;  /* 0x000000020b027224 */ /* 0x000fe200078e0204 */
[----:B------:R-:W-:Y:S01]  /*0610*/  ULDC.64 UR6, c[0x0][0x208] ;  /* 0x0000820000067ab9 */ /* 0x000fe20000000a00 */
[----:B------:R-:W-:Y:S01]  /*0620*/  CS2R R4, SRZ ;  /* 0x0000000000047805 */ /* 0x000fe2000001ff00 */
[----:B------:R-:W-:Y:S02]  /*0630*/  VIADD R74, R0, 0x1 ;  /* 0x00000001004a7836 */ /* 0x000fe40000000000 */
[----:B------:R-:W-:Y:S02]  /*0640*/  IMAD.IADD R8, R8, 0x1, R2 ;  /* 0x0000000108087824 */ /* 0x000fe400078e0202 */
[----:B------:R-:W0:Y:S01]  /*0650*/  S2R R2, SR_TID.X ;  /* 0x0000000000027919 */ /* 0x000e220000002100 */
[----:B------:R-:W-:-:S02]  /*0660*/  VIADD R76, R0, 0x2 ;  /* 0x00000002004c7836 */ /* 0x000fc40000000000 */
[C---:B------:R-:W-:Y:S02]  /*0670*/  VIADD R79, R0.reuse, 0x3 ;  /* 0x00000003004f7836 */ /* 0x040fe40000000000 */
[C---:B------:R-:W-:Y:S02]  /*0680*/  VIADD R78, R0.reuse, 0x4 ;  /* 0x00000004004e7836 */ /* 0x040fe40000000000 */
[C---:B------:R-:W-:Y:S02]  /*0690*/  VIADD R80, R0.reuse, 0x5 ;  /* 0x0000000500507836 */ /* 0x040fe40000000000 */
[C---:B------:R-:W-:Y:S02]  /*06a0*/  VIADD R81, R0.reuse, 0x6 ;  /* 0x0000000600517836 */ /* 0x040fe40000000000 */
[C---:B------:R-:W-:Y:S02]  /*06b0*/  VIADD R83, R0.reuse, 0x7 ;  /* 0x0000000700537836 */ /* 0x040fe40000000000 */
        /* <DEDUP_REMOVED lines=9> */
[----:B------:R-:W-:Y:S01]  /*0750*/  VIADD R58, R0, 0x11 ;  /* 0x00000011003a7836 */ /* 0x000fe20000000000 */
[----:B0-----:R-:W-:Y:S01]  /*0760*/  LOP3.LUT R110, R2, 0x7f, RZ, 0xc0, !PT ;  /* 0x0000007f026e7812 */ /* 0x001fe200078ec0ff */
[C---:B------:R-:W-:Y:S02]  /*0770*/  VIADD R63, R0.reuse, 0x12 ;  /* 0x00000012003f7836 */ /* 0x040fe40000000000 */
[----:B------:R-:W-:Y:S02]  /*0780*/  VIADD R66, R0, 0x13 ;  /* 0x0000001300427836 */ /* 0x000fe40000000000 */
[----:B------:R-:W-:-:S02]  /*0790*/  IMAD R19, R8, 0x80, R110 ;  /* 0x0000008008137824 */ /* 0x000fc400078e026e */
[C---:B------:R-:W-:Y:S02]  /*07a0*/  VIADD R64, R0.reuse, 0x14 ;  /* 0x0000001400407836 */ /* 0x040fe40000000000 */
[C---:B------:R-:W-:Y:S01]  /*07b0*/  VIADD R67, R0.reuse, 0x15 ;  /* 0x0000001500437836 */ /* 0x040fe20000000000 */
[----:B------:R0:W-:Y:S01]  /*07c0*/  STL [R1+0x578], R19 ;  /* 0x0005781301007387 */ /* 0x0001e20000100800 */
        /* <DEDUP_REMOVED lines=41> */
[----:B------:R-:W-:Y:S01]  /*0a60*/  VIADD R13, R0, 0x3f ;  /* 0x0000003f000d7836 */ /* 0x000fe20000000000 */
[----:B0-----:R-:W-:Y:S06]  /*0a70*/  @!P0 BRA `(.L_x_0) ;  /* 0x0000011400988947 */ /* 0x001fec0003800000 */
[----:B------:R-:W-:Y:S01]  /*0a80*/  IABS R12, R56 ;  /* 0x00000038000c7213 */ /* 0x000fe20000000000 */
[----:B------:R-:W-:Y:S01]  /*0a90*/  ULDC UR60, c[0x0][0x23c] ;  /* 0x00008f00003c7ab9 */ /* 0x000fe20000000800 */
[----:B------:R-:W-:Y:S01]  /*0aa0*/  IABS R4, R57 ;  /* 0x0000003900047213 */ /* 0x000fe20000000000 */
[----:B------:R-:W-:Y:S01]  /*0ab0*/  ULDC.64 UR8, c[0x0][0x218] ;  /* 0x0000860000087ab9 */ /* 0x000fe20000000a00 */
[----:B------:R-:W0:Y:S01]  /*0ac0*/  I2F.RP R5, R12 ;  /* 0x0000000c00057306 */ /* 0x000e220000209400 */
[----:B------:R-:W-:Y:S01]  /*0ad0*/  IABS R111, R19 ;  /* 0x00000013006f7213 */ /* 0x000fe20000000000 */
[----:B------:R-:W-:Y:S01]  /*0ae0*/  ULDC UR10, c[0x0][0x240] ;  /* 0x00009000000a7ab9 */ /* 0x000fe20000000800 */
[----:B------:R-:W-:Y:S01]  /*0af0*/  ISETP.GE.AND P3, PT, R13, RZ, PT ;  /* 0x000000ff0d00720c */ /* 0x000fe20003f66270 */
[----:B------:R-:W-:Y:S01]  /*0b00*/  ULDC UR5, c[0x0][0x234] ;  /* 0x00008d0000057ab9 */ /* 0x000fe20000000800 */
[----:B------:R-:W-:Y:S01]  /*0b10*/  IABS R16, R109 ;  /* 0x0000006d00107213 */ /* 0x000fe20000000000 */
[----:B------:R-:W-:Y:S01]  /*0b20*/  USHF.R.U32.HI UR36, URZ, 0x4, UR4 ;  /* 0x000000043f247899 */ /* 0x000fe20008011604 */
[----:B------:R-:W-:Y:S01]  /*0b30*/  IABS R14, R18 ;  /* 0x00000012000e7213 */ /* 0x000fe20000000000 */
[----:B------:R-:W1:Y:S01]  /*0b40*/  I2F.RP R10, R4 ;  /* 0x00000004000a7306 */ /* 0x000e620000209400 */
[----:B------:R-:W-:Y:S01]  /*0b50*/  ISETP.GE.AND P5, PT, R15, RZ, PT ;  /* 0x000000ff0f00720c */ /* 0x000fe20003fa6270 */
[----:B------:R-:W-:Y:S01]  /*0b60*/  USGXT.U32 UR36, UR36, 0xe ;  /* 0x0000000e2424789a */ /* 0x000fe20008000000 */
[----:B------:R-:W-:Y:S01]  /*0b70*/  ISETP.GE.AND P4, PT, R19, RZ, PT ;  /* 0x000000ff1300720c */ /* 0x000fe20003f86270 */
[----:B------:R-:W-:Y:S01]  /*0b80*/  UMOV UR39, 0x40000040 ;  /* 0x4000004000277882 */ /* 0x000fe20000000000 */
[----:B------:R-:W-:Y:S01]  /*0b90*/  ISETP.NE.AND P2, PT, R56, RZ, PT ;  /* 0x000000ff3800720c */ /* 0x000fe20003f45270 */
[----:B------:R-:W-:Y:S01]  /*0ba0*/  UIADD3 UR11, UP0, UR36, 0x80, URZ ;  /* 0x00000080240b7890 */ /* 0x000fe2000ff1e03f */
[----:B------:R-:W-:Y:S01]  /*0bb0*/  IABS R19, R102 ;  /* 0x0000006600137213 */ /* 0x000fe20000000000 */
[----:B0-----:R-:W0:Y:S01]  /*0bc0*/  MUFU.RCP R5, R5 ;  /* 0x0000000500057308 */ /* 0x001e220000001000 */
[----:B------:R-:W-:-:S02]  /*0bd0*/  IABS R20, R26 ;  /* 0x0000001a00147213 */ /* 0x000fc40000000000 */
[----:B------:R-:W-:Y:S02]  /*0be0*/  IABS R28, R100 ;  /* 0x00000064001c7213 */ /* 0x000fe40000000000 */
[----:B------:R-:W-:Y:S02]  /*0bf0*/  IABS R30, R99 ;  /* 0x00000063001e7213 */ /* 0x000fe40000000000 */
[----:B------:R-:W-:Y:S01]  /*0c00*/  IABS R31, R98 ;  /* 0x00000062001f7213 */ /* 0x000fe20000000000 */
[----:B-1----:R-:W1:Y:S01]  /*0c10*/  MUFU.RCP R10, R10 ;  /* 0x0000000a000a7308 */ /* 0x002e620000001000 */
[----:B------:R-:W-:Y:S02]  /*0c20*/  IABS R32, R96 ;  /* 0x0000006000207213 */ /* 0x000fe40000000000 */
[----:B------:R-:W-:Y:S02]  /*0c30*/  IABS R35, R94 ;  /* 0x0000005e00237213 */ /* 0x000fe40000000000 */
[----:B------:R-:W-:-:S02]  /*0c40*/  IABS R34, R95 ;  /* 0x0000005f00227213 */ /* 0x000fc40000000000 */
[----:B------:R-:W-:Y:S01]  /*0c50*/  IABS R36, R91 ;  /* 0x0000005b00247213 */ /* 0x000fe20000000000 */
[----:B0-----:R-:W-:Y:S01]  /*0c60*/  VIADD R6, R5, 0xffffffe ;  /* 0x0ffffffe05067836 */ /* 0x001fe20000000000 */
[----:B------:R-:W-:Y:S02]  /*0c70*/  IABS R38, R89 ;  /* 0x0000005900267213 */ /* 0x000fe40000000000 */
[----:B------:R-:W-:Y:S01]  /*0c80*/  IABS R39, R88 ;  /* 0x0000005800277213 */ /* 0x000fe20000000000 */
[----:B------:R0:W2:Y:S01]  /*0c90*/  F2I.FTZ.U32.TRUNC.NTZ R7, R6 ;  /* 0x0000000600077305 */ /* 0x0000a2000021f000 */
[----:B------:R-:W-:Y:S02]  /*0ca0*/  IABS R41, R87 ;  /* 0x0000005700297213 */ /* 0x000fe40000000000 */
[----:B------:R-:W-:Y:S01]  /*0cb0*/  IABS R42, R86 ;  /* 0x00000056002a7213 */ /* 0x000fe20000000000 */
[----:B-1----:R-:W-:Y:S01]  /*0cc0*/  VIADD R8, R10, 0xffffffe ;  /* 0x0ffffffe0a087836 */ /* 0x002fe20000000000 */
[----:B------:R-:W-:-:S02]  /*0cd0*/  IABS R10, R13 ;  /* 0x0000000d000a7213 */ /* 0x000fc40000000000 */
[----:B------:R-:W-:Y:S01]  /*0ce0*/  IABS R13, R15 ;  /* 0x0000000f000d7213 */ /* 0x000fe20000000000 */
[----:B------:R1:W3:Y:S01]  /*0cf0*/  F2I.FTZ.U32.TRUNC.NTZ R9, R8 ;  /* 0x0000000800097305 */ /* 0x0002e2000021f000 */
[----:B0-----:R-:W-:Y:S01]  /*0d00*/  IMAD.MOV.U32 R6, RZ, RZ, RZ ;  /* 0x000000ffff067224 */ /* 0x001fe200078e00ff */
[----:B------:R-:W-:Y:S02]  /*0d10*/  IABS R44, R77 ;  /* 0x0000004d002c7213 */ /* 0x000fe40000000000 */
[----:B------:R-:W-:Y:S02]  /*0d20*/  IABS R46, R73 ;  /* 0x00000049002e7213 */ /* 0x000fe40000000000 */
[----:B------:R-:W-:Y:S01]  /*0d30*/  IABS R47, R70 ;  /* 0x00000046002f7213 */ /* 0x000fe20000000000 */
[----:B--2---:R-:W-:Y:S01]  /*0d40*/  IMAD.MOV R11, RZ, RZ, -R7 ;  /* 0x000000ffff0b7224 */ /* 0x004fe200078e0a07 */
[----:B------:R-:W-:Y:S01]  /*0d50*/  IABS R48, R72 ;  /* 0x0000004800307213 */ /* 0x000fe20000000000 */
[----:B-1----:R-:W-:Y:S01]  /*0d60*/  IMAD.MOV.U32 R8, RZ, RZ, RZ ;  /* 0x000000ffff087224 */ /* 0x002fe200078e00ff */
[----:B------:R-:W-:Y:S01]  /*0d70*/  IABS R49, R71 ;  /* 0x0000004700317213 */ /* 0x000fe20000000000 */
[----:B------:R-:W-:Y:S01]  /*0d80*/  IMAD R11, R11, R12, RZ ;  /* 0x0000000c0b0b7224 */ /* 0x000fe200078e02ff */
[----:B------:R-:W-:-:S02]  /*0d90*/  IABS R51, R69 ;  /* 0x0000004500337213 */ /* 0x000fc40000000000 */
[----:B------:R-:W-:Y:S01]  /*0da0*/  IABS R53, R67 ;  /* 0x0000004300357213 */ /* 0x000fe20000000000 */
[----:B------:R-:W-:Y:S01]  /*0db0*/  IMAD.HI.U32 R7, R7, R11, R6 ;  /* 0x0000000b07077227 */ /* 0x000fe200078e0006 */
[----:B------:R-:W-:Y:S02]  /*0dc0*/  IABS R55, R64 ;  /* 0x0000004000377213 */ /* 0x000fe40000000000 */
[----:B------:R-:W-:Y:S01]  /*0dd0*/  IABS R50, R63 ;  /* 0x0000003f00327213 */ /* 0x000fe20000000000 */
[----:B---3--:R-:W-:Y:S02]  /*0de0*/  IMAD.MOV R5, RZ, RZ, -R9 ;  /* 0x000000ffff057224 */ /* 0x008fe400078e0a09 */
[----:B------:R-:W-:-:S04]  /*0df0*/  IMAD.HI.U32 R7, R7, R111, RZ ;  /* 0x0000006f07077227 */ /* 0x000fc800078e00ff */
[----:B------:R-:W-:Y:S02]  /*0e00*/  IMAD.MOV R7, RZ, RZ, -R7 ;  /* 0x000000ffff077224 */ /* 0x000fe400078e0a07 */
[----:B------:R-:W-:Y:S02]  /*0e10*/  IMAD R5, R5, R4, RZ ;  /* 0x0000000405057224 */ /* 0x000fe400078e02ff */
[----:B------:R-:W-:Y:S02]  /*0e20*/  IMAD R111, R12, R7, R111 ;  /* 0x000000070c6f7224 */ /* 0x000fe400078e026f */
[----:B------:R-:W-:-:S03]  /*0e30*/  IMAD.HI.U32 R5, R9, R5, R8 ;  /* 0x0000000509057227 */ /* 0x000fc600078e0008 */
[----:B------:R-:W-:-:S03]  /*0e40*/  ISETP.GT.U32.AND P0, PT, R12, R111, PT ;  /* 0x0000006f0c00720c */ /* 0x000fc60003f04070 */
[----:B------:R-:W-:-:S04]  /*0e50*/  IMAD.HI.U32 R6, R5, R10, RZ ;  /* 0x0000000a05067227 */ /* 0x000fc800078e00ff */
[----:B------:R-:W-:-:S04]  /*0e60*/  IMAD.HI.U32 R7, R5, R13, RZ ;  /* 0x0000000d05077227 */ /* 0x000fc800078e00ff */
[----:B------:R-:W-:-:S04]  /*0e70*/  IMAD.HI.U32 R9, R5, R16, RZ ;  /* 0x0000001005097227 */ /* 0x000fc800078e00ff */
[----:B------:R-:W-:Y:S02]  /*0e80*/  IMAD.MOV R11, RZ, RZ, -R6 ;  /* 0x000000ffff0b7224 */ /* 0x000fe400078e0a06 */
[----:B------:R-:W-:-:S04]  /*0e90*/  IMAD.HI.U32 R8, R5, R14, RZ ;  /* 0x0000000e05087227 */ /* 0x000fc800078e00ff */
[----:B------:R-:W-:Y:S02]  /*0ea0*/  IMAD.MOV R7, RZ, RZ, -R7 ;  /* 0x000000ffff077224 */ /* 0x000fe400078e0a07 */
[----:B------:R-:W-:Y:S02]  /*0eb0*/  IMAD.MOV R17, RZ, RZ, -R9 ;  /* 0x000000ffff117224 */ /* 0x000fe400078e0a09 */
[----:B------:R-:W-:Y:S02]  /*0ec0*/  @!P0 IMAD.IADD R111, R111, 0x1, -R12 ;  /* 0x000000016f6f8824 */ /* 0x000fe400078e0a0c */
[----:B------:R-:W-:Y:S02]  /*0ed0*/  IMAD R9, R4, R11, R10 ;  /* 0x0000000b04097224 */ /* 0x000fe400078e020a */
[----:B------:R-:W-:Y:S01]  /*0ee0*/  IMAD.MOV R15, RZ, RZ, -R8 ;  /* 0x000000ffff0f7224 */ /* 0x000fe200078e0a08 */
[----:B------:R-:W-:Y:S01]  /*0ef0*/  ISETP.GT.U32.AND P0, PT, R12, R111, PT ;  /* 0x0000006f0c00720c */ /* 0x000fe20003f04070 */
[C---:B------:R-:W-:Y:S01]  /*0f00*/  IMAD R10, R4.reuse, R7, R13 ;  /* 0x00000007040a7224 */ /* 0x040fe200078e020d */
[----:B------:R-:W-:Y:S01]  /*0f10*/  IABS R8, R108 ;  /* 0x0000006c00087213 */ /* 0x000fe20000000000 */
[C---:B------:R-:W-:Y:S01]  /*0f20*/  IMAD R6, R4.reuse, R15, R14 ;  /* 0x0000000f04067224 */ /* 0x040fe200078e020e */
[----:B------:R-:W-:Y:S01]  /*0f30*/  IABS R14, R107 ;  /* 0x0000006b000e7213 */ /* 0x000fe20000000000 */
[C---:B------:R-:W-:Y:S01]  /*0f40*/  IMAD R7, R4.reuse, R17, R16 ;  /* 0x0000001104077224 */ /* 0x040fe200078e0210 */
[C---:B------:R-:W-:Y:S01]  /*0f50*/  ISETP.GT.U32.AND P1, PT, R4.reuse, R10, PT ;  /* 0x0000000a0400720c */ /* 0x040fe20003f24070 */
[----:B------:R-:W-:Y:S01]  /*0f60*/  IMAD.MOV.U32 R13, RZ, RZ, R8 ;  /* 0x000000ffff0d7224 */ /* 0x000fe200078e0008 */
[----:B------:R-:W-:Y:S01]  /*0f70*/  ISETP.GT.U32.AND P6, PT, R4, R6, PT ;  /* 0x000000060400720c */ /* 0x000fe20003fc4070 */
[----:B------:R-:W-:Y:S01]  /*0f80*/  IMAD.HI.U32 R11, R5, R14, RZ ;  /* 0x0000000e050b7227 */ /* 0x000fe200078e00ff */
[----:B------:R-:W-:-:S02]  /*0f90*/  IABS R15, R106 ;  /* 0x0000006a000f7213 */ /* 0x000fc40000000000 */
[----:B------:R-:W-:Y:S01]  /*0fa0*/  IABS R16, R105 ;  /* 0x0000006900107213 */ /* 0x000fe20000000000 */
[----:B------:R-:W-:Y:S01]  /*0fb0*/  @!P0 IMAD.IADD R111, R111, 0x1, -R12 ;  /* 0x000000016f6f8824 */ /* 0x000fe200078e0a0c */
[----:B------:R-:W-:Y:S01]  /*0fc0*/  ISETP.GT.U32.AND P0, PT, R4, R9, PT ;  /* 0x000000090400720c */ /* 0x000fe20003f04070 */
[----:B------:R-:W-:-:S04]  /*0fd0*/  IMAD.HI.U32 R12, R5, R15, RZ ;  /* 0x0000000f050c7227 */ /* 0x000fc800078e00ff */
[--C-:B------:R-:W-:Y:S01]  /*0fe0*/  @!P1 IMAD.IADD R10, R10, 0x1, -R4.reuse ;  /* 0x000000010a0a9824 */ /* 0x100fe200078e0a04 */
[----:B------:R-:W-:Y:S01]  /*0ff0*/  ISETP.GE.AND P1, PT, R18, RZ, PT ;  /* 0x000000ff1200720c */ /* 0x000fe20003f26270 */
[----:B------:R-:W-:Y:S01]  /*1000*/  @!P4 IMAD.MOV R111, RZ, RZ, -R111 ;  /* 0x000000ffff6fc224 */ /* 0x000fe200078e0a6f */
[----:B------:R-:W-:Y:S01]  /*1010*/  ISETP.GT.U32.AND P4, PT, R4, R7, PT ;  /* 0x000000070400720c */ /* 0x000fe20003f84070 */
[----:B------:R-:W-:Y:S01]  /*1020*/  @!P6 IMAD.IADD R6, R6, 0x1, -R4 ;  /* 0x000000010606e824 */ /* 0x000fe200078e0a04 */
[----:B------:R-:W-:Y:S01]  /*1030*/  ISETP.GT.U32.AND P6, PT, R4, R10, PT ;  /* 0x0000000a0400720c */ /* 0x000fe20003fc4070 */
[----:B------:R-:W-:Y:S01]  /*1040*/  IMAD.MOV R11, RZ, RZ, -R11 ;  /* 0x000000ffff0b7224 */ /* 0x000fe200078e0a0b */
[----:B------:R-:W-:Y:S01]  /*1050*/  @!P2 LOP3.LUT R111, RZ, R56, RZ, 0x33, !PT ;  /* 0x00000038ff6fa212 */ /* 0x000fe200078e33ff */
[----:B------:R-:W-:Y:S01]  /*1060*/  IMAD.MOV R12, RZ, RZ, -R12 ;  /* 0x000000ffff0c7224 */ /* 0x000fe200078e0a0c */
[----:B------:R-:W-:Y:S01]  /*1070*/  IABS R18, R103 ;  /* 0x0000006700127213 */ /* 0x000fe20000000000 */
[----:B------:R-:W-:-:S04]  /*1080*/  IMAD.HI.U32 R8, R5, R13, RZ ;  /* 0x0000000d05087227 */ /* 0x000fc800078e00ff */
[C---:B------:R-:W-:Y:S02]  /*1090*/  IMAD R11, R4.reuse, R11, R14 ;  /* 0x0000000b040b7224 */ /* 0x040fe400078e020e */
[C---:B------:R-:W-:Y:S01]  /*10a0*/  IMAD R12, R4.reuse, R12, R15 ;  /* 0x0000000c040c7224 */ /* 0x040fe200078e020f */
[----:B------:R-:W-:Y:S01]  /*10b0*/  IABS R15, R104 ;  /* 0x00000068000f7213 */ /* 0x000fe20000000000 */
[----:B------:R-:W-:Y:S02]  /*10c0*/  IMAD.MOV R8, RZ, RZ, -R8 ;  /* 0x000000ffff087224 */ /* 0x000fe400078e0a08 */
[--C-:B------:R-:W-:Y:S01]  /*10d0*/  @!P4 IMAD.IADD R7, R7, 0x1, -R4.reuse ;  /* 0x000000010707c824 */ /* 0x100fe200078e0a04 */
[----:B------:R-:W-:Y:S01]  /*10e0*/  ISETP.GT.U32.AND P4, PT, R4, R6, PT ;  /* 0x000000060400720c */ /* 0x000fe20003f84070 */
[----:B------:R-:W-:Y:S01]  /*10f0*/  @!P6 IMAD.IADD R10, R10, 0x1, -R4 ;  /* 0x000000010a0ae824 */ /* 0x000fe200078e0a04 */
[C---:B------:R-:W-:Y:S01]  /*1100*/  ISETP.GT.U32.AND P6, PT, R4.reuse, R11, PT ;  /* 0x0000000b0400720c */ /* 0x040fe20003fc4070 */
[----:B------:R-:W-:-:S02]  /*1110*/  IMAD R8, R4, R8, R13 ;  /* 0x0000000804087224 */ /* 0x000fc400078e020d */
[----:B------:R-:W-:-:S04]  /*1120*/  IMAD.HI.U32 R14, R5, R15, RZ ;  /* 0x0000000f050e7227 */ /* 0x000fc800078e00ff */
[----:B------:R-:W-:Y:S01]  /*1130*/  @!P0 IMAD.IADD R9, R9, 0x1, -R4 ;  /* 0x0000000109098824 */ /* 0x000fe200078e0a04 */
[----:B------:R-:W-:Y:S01]  /*1140*/  ISETP.GT.U32.AND P0, PT, R4, R8, PT ;  /* 0x000000080400720c */ /* 0x000fe20003f04070 */
[----:B------:R-:W-:Y:S02]  /*1150*/  IMAD.MOV R14, RZ, RZ, -R14 ;  /* 0x000000ffff0e7224 */ /* 0x000fe400078e0a0e */
[--C-:B------:R-:W-:Y:S01]  /*1160*/  @!P4 IMAD.IADD R6, R6, 0x1, -R4.reuse ;  /* 0x000000010606c824 */ /* 0x100fe200078e0a04 */
[C---:B------:R-:W-:Y:S01]  /*1170*/  ISETP.GT.U32.AND P4, PT, R4.reuse, R12, PT ;  /* 0x0000000c0400720c */ /* 0x040fe20003f84070 */
[C---:B------:R-:W-:Y:S01]  /*1180*/  IMAD R14, R4.reuse, R14, R15 ;  /* 0x0000000e040e7224 */ /* 0x040fe200078e020f */
[C---:B------:R-:W-:Y:S01]  /*1190*/  ISETP.GT.U32.AND P2, PT, R4.reuse, R9, PT ;  /* 0x000000090400720c */ /* 0x040fe20003f44070 */
[----:B------:R-:W-:Y:S02]  /*11a0*/  @!P6 IMAD.IADD R11, R11, 0x1, -R4 ;  /* 0x000000010b0be824 */ /* 0x000fe400078e0a04 */
[----:B------:R-:W-:Y:S01]  /*11b0*/  IMAD.HI.U32 R13, R5, R16, RZ ;  /* 0x00000010050d7227 */ /* 0x000fe200078e00ff */
[----:B------:R-:W-:-:S03]  /*11c0*/  ISETP.GT.U32.AND P6, PT, R4, R14, PT ;  /* 0x0000000e0400720c */ /* 0x000fc60003fc4070 */
[--C-:B------:R-:W-:Y:S02]  /*11d0*/  @!P0 IMAD.IADD R8, R8, 0x1, -R4.reuse ;  /* 0x0000000108088824 */ /* 0x100fe400078e0a04 */
[----:B------:R-:W-:Y:S02]  /*11e0*/  IMAD.MOV R13, RZ, RZ, -R13 ;  /* 0x000000ffff0d7224 */ /* 0x000fe400078e0a0d */
[----:B------:R-:W-:Y:S01]  /*11f0*/  @!P4 IMAD.IADD R12, R12, 0x1, -R4 ;  /* 0x000000010c0cc824 */ /* 0x000fe200078e0a04 */
[C---:B------:R-:W-:Y:S01]  /*1200*/  ISETP.GT.U32.AND P0, PT, R4.reuse, R8, PT ;  /* 0x000000080400720c */ /* 0x040fe20003f04070 */
[----:B------:R-:W-:Y:S01]  /*1210*/  IMAD R13, R4, R13, R16 ;  /* 0x0000000d040d7224 */ /* 0x000fe200078e0210 */
[----:B------:R-:W-:Y:S01]  /*1220*/  ISETP.GE.AND P4, PT, R108, RZ, PT ;  /* 0x000000ff6c00720c */ /* 0x000fe20003f86270 */
[----:B------:R-:W-:-:S04]  /*1230*/  IMAD.HI.U32 R16, R5, R19, RZ ;  /* 0x0000001305107227 */ /* 0x000fc800078e00ff */
[--C-:B------:R-:W-:Y:S01]  /*1240*/  @!P6 IMAD.IADD R14, R14, 0x1, -R4.reuse ;  /* 0x000000010e0ee824 */ /* 0x100fe200078e0a04 */
[C---:B------:R-:W-:Y:S01]  /*1250*/  ISETP.GT.U32.AND P6, PT, R4.reuse, R12, PT ;  /* 0x0000000c0400720c */ /* 0x040fe20003fc4070 */
[----:B------:R-:W-:Y:S01]  /*1260*/  @!P2 IMAD.IADD R9, R9, 0x1, -R4 ;  /* 0x000000010909a824 */ /* 0x000fe200078e0a04 */
[C---:B------:R-:W-:Y:S01]  /*1270*/  ISETP.GT.U32.AND P2, PT, R4.reuse, R7, PT ;  /* 0x000000070400720c */ /* 0x040fe20003f44070 */
[----:B------:R-:W-:Y:S01]  /*1280*/  @!P5 IMAD.MOV R10, RZ, RZ, -R10 ;  /* 0x000000ffff0ad224 */ /* 0x000fe200078e0a0a */
[----:B------:R-:W-:Y:S01]  /*1290*/  ISETP.GT.U32.AND P5, PT, R4, R14, PT ;  /* 0x0000000e0400720c */ /* 0x000fe20003fa4070 */
[----:B------:R-:W-:-:S04]  /*12a0*/  IMAD.HI.U32 R17, R5, R20, RZ ;  /* 0x0000001405117227 */ /* 0x000fc800078e00ff */
[----:B------:R-:W-:Y:S02]  /*12b0*/  IMAD.MOV R16, RZ, RZ, -R16 ;  /* 0x000000ffff107224 */ /* 0x000fe400078e0a10 */
[----:B------:R-:W-:Y:S01]  /*12c0*/  @!P0 IMAD.IADD R8, R8, 0x1, -R4 ;  /* 0x0000000108088824 */ /* 0x000fe200078e0a04 */
[----:B------:R-:W-:Y:S01]  /*12d0*/  ISETP.GE.AND P0, PT, R109, RZ, PT ;  /* 0x000000ff6d00720c */ /* 0x000fe20003f06270 */
[----:B------:R-:W-:Y:S02]  /*12e0*/  IMAD.MOV R17, RZ, RZ, -R17 ;  /* 0x000000ffff117224 */ /* 0x000fe400078e0a11 */
[----:B------:R-:W-:Y:S01]  /*12f0*/  IMAD R16, R4, R16, R19 ;  /* 0x0000001004107224 */ /* 0x000fe200078e0213 */
[----:B------:R-:W-:Y:S01]  /*1300*/  IABS R19, R25 ;  /* 0x0000001900137213 */ /* 0x000fe20000000000 */
[----:B------:R-:W-:-:S04]  /*1310*/  IMAD.HI.U32 R15, R5, R18, RZ ;  /* 0x00000012050f7227 */ /* 0x000fc800078e00ff */
[C---:B------:R-:W-:Y:S01]  /*1320*/  IMAD R17, R4.reuse, R17, R20 ;  /* 0x0000001104117224 */ /* 0x040fe200078e0214 */
[----:B------:R-:W-:Y:S01]  /*1330*/  IABS R20, R21 ;  /* 0x0000001500147213 */ /* 0x000fe20000000000 */
[----:B------:R-:W-:Y:S01]  /*1340*/  @!P4 IMAD.MOV R8, RZ, RZ, -R8 ;  /* 0x000000ffff08c224 */ /* 0x000fe200078e0a08 */
[----:B------:R-:W-:Y:S01]  /*1350*/  ISETP.GT.U32.AND P4, PT, R4, R16, PT ;  /* 0x000000100400720c */ /* 0x000fe20003f84070 */
[----:B------:R-:W-:Y:S02]  /*1360*/  IMAD.MOV R15, RZ, RZ, -R15 ;  /* 0x000000ffff0f7224 */ /* 0x000fe400078e0a0f */
[--C-:B------:R-:W-:Y:S01]  /*1370*/  @!P6 IMAD.IADD R12, R12, 0x1, -R4.reuse ;  /* 0x000000010c0ce824 */ /* 0x100fe200078e0a04 */
[C---:B------:R-:W-:Y:S01]  /*1380*/  ISETP.GT.U32.AND P6, PT, R4.reuse, R17, PT ;  /* 0x000000110400720c */ /* 0x040fe20003fc4070 */
[--C-:B------:R-:W-:Y:S01]  /*1390*/  @!P2 IMAD.IADD R7, R7, 0x1, -R4.reuse ;  /* 0x000000010707a824 */ /* 0x100fe200078e0a04 */
[----:B------:R-:W-:Y:S01]  /*13a0*/  ISETP.GT.U32.AND P2, PT, R4, R13, PT ;  /* 0x0000000d0400720c */ /* 0x000fe20003f44070 */
[----:B------:R-:W-:Y:S01]  /*13b0*/  @!P5 IMAD.IADD R14, R14, 0x1, -R4 ;  /* 0x000000010e0ed824 */ /* 0x000fe200078e0a04 */
[----:B------:R-:W-:Y:S01]  /*13c0*/  ISETP.GE.AND P5, PT, R104, RZ, PT ;  /* 0x000000ff6800720c */ /* 0x000fe20003fa6270 */
[----:B------:R-:W-:-:S02]  /*13d0*/  IMAD R15, R4, R15, R18 ;  /* 0x0000000f040f7224 */ /* 0x000fc400078e0212 */
[----:B------:R-:W-:-:S04]  /*13e0*/  IMAD.HI.U32 R18, R5, R19, RZ ;  /* 0x0000001305127227 */ /* 0x000fc800078e00ff */
[----:B------:R-:W-:Y:S02]  /*13f0*/  IMAD.MOV R18, RZ, RZ, -R18 ;  /* 0x000000ffff127224 */ /* 0x000fe400078e0a12 */
[--C-:B------:R-:W-:Y:S01]  /*1400*/  @!P4 IMAD.IADD R16, R16, 0x1, -R4.reuse ;  /* 0x000000011010c824 */ /* 0x100fe200078e0a04 */
[----:B------:R-:W-:Y:S01]  /*1410*/  ISETP.GE.AND P4, PT, R102, RZ, PT ;  /* 0x000000ff6600720c */ /* 0x000fe20003f86270 */
[C---:B------:R-:W-:Y:S02]  /*1420*/  IMAD R18, R4.reuse, R18, R19 ;  /* 0x0000001204127224 */ /* 0x040fe400078e0213 */
[----:B------:R-:W-:Y:S01]  /*1430*/  @!P3 IMAD.MOV R9, RZ, RZ, -R9 ;  /* 0x000000ffff09b224 */ /* 0x000fe200078e0a09 */
[C---:B------:R-:W-:Y:S01]  /*1440*/  ISETP.GT.U32.AND P3, PT, R4.reuse, R11, PT ;  /* 0x0000000b0400720c */ /* 0x040fe20003f64070 */
[--C-:B------:R-:W-:Y:S01]  /*1450*/  @!P6 IMAD.IADD R17, R17, 0x1, -R4.reuse ;  /* 0x000000011111e824 */ /* 0x100fe200078e0a04 */
[C---:B------:R-:W-:Y:S01]  /*1460*/  ISETP.GT.U32.AND P6, PT, R4.reuse, R16, PT ;  /* 0x000000100400720c */ /* 0x040fe20003fc4070 */
[----:B------:R-:W-:Y:S01]  /*1470*/  @!P2 IMAD.IADD R13, R13, 0x1, -R4 ;  /* 0x000000010d0da824 */ /* 0x000fe200078e0a04 */
[----:B------:R-:W-:Y:S01]  /*1480*/  ISETP.GE.AND P2, PT, R107, RZ, PT ;  /* 0x000000ff6b00720c */ /* 0x000fe20003f46270 */
[----:B------:R-:W-:Y:S01]  /*1490*/  @!P5 IMAD.MOV R14, RZ, RZ, -R14 ;  /* 0x000000ffff0ed224 */ /* 0x000fe200078e0a0e */
[C---:B------:R-:W-:Y:S01]  /*14a0*/  ISETP.GT.U32.AND P5, PT, R4.reuse, R18, PT ;  /* 0x000000120400720c */ /* 0x040fe20003fa4070 */
[----:B------:R-:W-:Y:S01]  /*14b0*/  @!P1 IMAD.MOV R6, RZ, RZ, -R6 ;  /* 0x000000ffff069224 */ /* 0x000fe200078e0a06 */
[C---:B------:R-:W-:Y:S01]  /*14c0*/  ISETP.GT.U32.AND P1, PT, R4.reuse, R13, PT ;  /* 0x0000000d0400720c */ /* 0x040fe20003f24070 */
[----:B------:R-:W-:Y:S01]  /*14d0*/  @!P0 IMAD.MOV R7, RZ, RZ, -R7 ;  /* 0x000000ffff078224 */ /* 0x000fe200078e0a07 */
[----:B------:R-:W-:Y:S01]  /*14e0*/  ISETP.GT.U32.AND P0, PT, R4, R15, PT ;  /* 0x0000000f0400720c */ /* 0x000fe20003f04070 */
[----:B------:R-:W-:-:S04]  /*14f0*/  IMAD.HI.U32 R19, R5, R20, RZ ;  /* 0x0000001405137227 */ /* 0x000fc800078e00ff */
[--C-:B------:R-:W-:Y:S01]  /*1500*/  @!P3 IMAD.IADD R11, R11, 0x1, -R4.reuse ;  /* 0x000000010b0bb824 */ /* 0x100fe200078e0a04 */
[----:B------:R-:W-:Y:S01]  /*1510*/  ISETP.GE.AND P3, PT, R106, RZ, PT ;  /* 0x000000ff6a00720c */ /* 0x000fe20003f66270 */
[--C-:B------:R-:W-:Y:S01]  /*1520*/  @!P6 IMAD.IADD R16, R16, 0x1, -R4.reuse ;  /* 0x000000011010e824 */ /* 0x100fe200078e0a04 */
[----:B------:R-:W-:Y:S01]  /*1530*/  ISETP.GE.AND P6, PT, R21, RZ, PT ;  /* 0x000000ff1500720c */ /* 0x000fe20003fc6270 */
[--C-:B------:R-:W-:Y:S01]  /*1540*/  @!P5 IMAD.IADD R18, R18, 0x1, -R4.reuse ;  /* 0x000000011212d824 */ /* 0x100fe200078e0a04 */
[----:B------:R-:W-:Y:S01]  /*1550*/  IABS R21, R24 ;  /* 0x0000001800157213 */ /* 0x000fe20000000000 */
[----:B------:R-:W-:Y:S02]  /*1560*/  IMAD.MOV R19, RZ, RZ, -R19 ;  /* 0x000000ffff137224 */ /* 0x000fe400078e0a13 */
[----:B------:R-:W-:Y:S01]  /*1570*/  @!P1 IMAD.IADD R13, R13, 0x1, -R4 ;  /* 0x000000010d0d9824 */ /* 0x000fe200078e0a04 */
[----:B------:R-:W-:Y:S01]  /*1580*/  ISETP.GE.AND P1, PT, R105, RZ, PT ;  /* 0x000000ff6900720c */ /* 0x000fe20003f26270 */
[C---:B------:R-:W-:Y:S01]  /*1590*/  IMAD R19, R4.reuse, R19, R20 ;  /* 0x0000001304137224 */ /* 0x040fe200078e0214 */
[----:B------:R-:W-:Y:S01]  /*15a0*/  ISETP.GT.U32.AND P5, PT, R4, R18, PT ;  /* 0x000000120400720c */ /* 0x000fe20003fa4070 */
[----:B------:R-:W-:-:S04]  /*15b0*/  IMAD.HI.U32 R20, R5, R21, RZ ;  /* 0x0000001505147227 */ /* 0x000fc800078e00ff */
[----:B------:R-:W-:Y:S01]  /*15c0*/  @!P0 IMAD.IADD R15, R15, 0x1, -R4 ;  /* 0x000000010f0f8824 */ /* 0x000fe200078e0a04 */
[----:B------:R-:W-:Y:S01]  /*15d0*/  ISETP.GE.AND P0, PT, R103, RZ, PT ;  /* 0x000000ff6700720c */ /* 0x000fe20003f06270 */
[----:B------:R-:W-:Y:S01]  /*15e0*/  @!P4 IMAD.MOV R16, RZ, RZ, -R16 ;  /* 0x000000ffff10c224 */ /* 0x000fe200078e0a10 */
[C---:B------:R-:W-:Y:S01]  /*15f0*/  ISETP.GT.U32.AND P4, PT, R4.reuse, R19, PT ;  /* 0x000000130400720c */ /* 0x040fe20003f84070 */
[----:B------:R-:W-:Y:S02]  /*1600*/  IMAD.MOV R20, RZ, RZ, -R20 ;  /* 0x000000ffff147224 */ /* 0x000fe400078e0a14 */
[----:B------:R-:W-:Y:S01]  /*1610*/  @!P2 IMAD.MOV R11, RZ, RZ, -R11 ;  /* 0x000000ffff0ba224 */ /* 0x000fe200078e0a0b */
[C---:B------:R-:W-:Y:S01]  /*1620*/  ISETP.GT.U32.AND P2, PT, R4.reuse, R15, PT ;  /* 0x0000000f0400720c */ /* 0x040fe20003f44070 */
[----:B------:R-:W-:Y:S01]  /*1630*/  @!P3 IMAD.MOV R12, RZ, RZ, -R12 ;  /* 0x000000ffff0cb224 */ /* 0x000fe200078e0a0c */
[C---:B------:R-:W-:Y:S01]  /*1640*/  ISETP.GT.U32.AND P3, PT, R4.reuse, R17, PT ;  /* 0x000000110400720c */ /* 0x040fe20003f64070 */
[----:B------:R-:W-:-:S02]  /*1650*/  IMAD R20, R4, R20, R21 ;  /* 0x0000001404147224 */ /* 0x000fc400078e0215 */
[----:B------:R-:W-:Y:S01]  /*1660*/  @!P1 IMAD.MOV R13, RZ, RZ, -R13 ;  /* 0x000000ffff0d9224 */ /* 0x000fe200078e0a0d */
[----:B------:R-:W-:Y:S01]  /*1670*/  ISETP.GE.AND P1, PT, R26, RZ, PT ;  /* 0x000000ff1a00720c */ /* 0x000fe20003f26270 */
[--C-:B------:R-:W-:Y:S01]  /*1680*/  @!P5 IMAD.IADD R18, R18, 0x1, -R4.reuse ;  /* 0x000000011212d824 */ /* 0x100fe200078e0a04 */
[----:B------:R-:W-:Y:S01]  /*1690*/  ISETP.GT.U32.AND P5, PT, R4, R20, PT ;  /* 0x000000140400720c */ /* 0x000fe20003fa4070 */
[----:B------:R-:W-:Y:S01]  /*16a0*/  @!P4 IMAD.IADD R19, R19, 0x1, -R4 ;  /* 0x000000011313c824 */ /* 0x000fe200078e0a04 */
[----:B------:R-:W-:Y:S01]  /*16b0*/  IABS R26, R27 ;  /* 0x0000001b001a7213 */ /* 0x000fe20000000000 */
[----:B------:R-:W-:-:S03]  /*16c0*/  IMAD.HI.U32 R40, R5, R44, RZ ;  /* 0x0000002c05287227 */ /* 0x000fc600078e00ff */
[----:B------:R-:W-:Y:S01]  /*16d0*/  ISETP.GT.U32.AND P4, PT, R4, R19, PT ;  /* 0x000000130400720c */ /* 0x000fe20003f84070 */
[--C-:B------:R-:W-:Y:S01]  /*16e0*/  @!P2 IMAD.IADD R15, R15, 0x1, -R4.reuse ;  /* 0x000000010f0fa824 */ /* 0x100fe200078e0a04 */
[----:B------:R-:W-:Y:S01]  /*16f0*/  ISETP.GE.AND P2, PT, R25, RZ, PT ;  /* 0x000000ff1900720c */ /* 0x000fe20003f46270 */
[--C-:B------:R-:W-:Y:S01]  /*1700*/  @!P3 IMAD.IADD R17, R17, 0x1, -R4.reuse ;  /* 0x000000011111b824 */ /* 0x100fe200078e0a04 */
[----:B------:R-:W-:Y:S01]  /*1710*/  ISETP.GE.AND P3, PT, R24, RZ, PT ;  /* 0x000000ff1800720c */ /* 0x000fe20003f66270 */
[----:B------:R-:W-:Y:S01]  /*1720*/  @!P0 IMAD.MOV R15, RZ, RZ, -R15 ;  /* 0x000000ffff0f8224 */ /* 0x000fe200078e0a0f */
[----:B------:R-:W-:Y:S01]  /*1730*/  IABS R24, R23 ;  /* 0x0000001700187213 */ /* 0x000fe20000000000 */
[----:B------:R-:W-:Y:S01]  /*1740*/  @!P1 IMAD.MOV R17, RZ, RZ, -R17 ;  /* 0x000000ffff119224 */ /* 0x000fe200078e0a11 */
[----:B------:R-:W-:Y:S01]  /*1750*/  IABS R25, R22 ;  /* 0x0000001600197213 */ /* 0x000fe20000000000 */
[----:B------:R-:W-:Y:S01]  /*1760*/  @!P5 IMAD.IADD R20, R20, 0x1, -R4 ;  /* 0x000000011414d824 */ /* 0x000fe200078e0a04 */
[----:B------:R-:W-:Y:S01]  /*1770*/  ISETP.GE.AND P1, PT, R22, RZ, PT ;  /* 0x000000ff1600720c */ /* 0x000fe20003f26270 */
[----:B------:R-:W-:Y:S01]  /*1780*/  IMAD.HI.U32 R21, R5, R24, RZ ;  /* 0x0000001805157227 */ /* 0x000fe200078e00ff */
[----:B------:R-:W-:-:S02]  /*1790*/  ISETP.GE.AND P0, PT, R23, RZ, PT ;  /* 0x000000ff1700720c */ /* 0x000fc40003f06270 */
[----:B------:R-:W-:Y:S01]  /*17a0*/  ISETP.GT.U32.AND P5, PT, R4, R20, PT ;  /* 0x000000140400720c */ /* 0x000fe20003fa4070 */
[----:B------:R-:W-:-:S04]  /*17b0*/  IMAD.HI.U32 R22, R5, R25, RZ ;  /* 0x0000001905167227 */ /* 0x000fc800078e00ff */
[----:B------:R-:W-:-:S04]  /*17c0*/  IMAD.HI.U32 R23, R5, R26, RZ ;  /* 0x0000001a05177227 */ /* 0x000fc800078e00ff */
[----:B------:R-:W-:Y:S02]  /*17d0*/  IMAD.MOV R21, RZ, RZ, -R21 ;  /* 0x000000ffff157224 */ /* 0x000fe400078e0a15 */
[----:B------:R-:W-:Y:S02]  /*17e0*/  IMAD.MOV R22, RZ, RZ, -R22 ;  /* 0x000000ffff167224 */ /* 0x000fe400078e0a16 */
[----:B------:R-:W-:Y:S02]  /*17f0*/  IMAD.MOV R23, RZ, RZ, -R23 ;  /* 0x000000ffff177224 */ /* 0x000fe400078e0a17 */
[C---:B------:R-:W-:Y:S02]  /*1800*/  IMAD R21, R4.reuse, R21, R24 ;  /* 0x0000001504157224 */ /* 0x040fe400078e0218 */
[C---:B------:R-:W-:Y:S02]  /*1810*/  IMAD R22, R4.reuse, R22, R25 ;  /* 0x0000001604167224 */ /* 0x040fe400078e0219 */
[----:B------:R-:W-:Y:S01]  /*1820*/  @!P4 IMAD.IADD R19, R19, 0x1, -R4 ;  /* 0x000000011313c824 */ /* 0x000fe200078e0a04 */
[C---:B------:R-:W-:Y:S01]  /*1830*/  ISETP.GT.U32.AND P4, PT, R4.reuse, R21, PT ;  /* 0x000000150400720c */ /* 0x040fe20003f84070 */
[C---:B------:R-:W-:Y:S01]  /*1840*/  IMAD R23, R4.reuse, R23, R26 ;  /* 0x0000001704177224 */ /* 0x040fe200078e021a */
[----:B------:R-:W-:Y:S01]  /*1850*/  IABS R26, R101 ;  /* 0x00000065001a7213 */ /* 0x000fe20000000000 */
[----:B------:R-:W-:Y:S01]  /*1860*/  @!P6 IMAD.MOV R19, RZ, RZ, -R19 ;  /* 0x000000ffff13e224 */ /* 0x000fe200078e0a13 */
[----:B------:R-:W-:Y:S01]  /*1870*/  ISETP.GT.U32.AND P6, PT, R4, R22, PT ;  /* 0x000000160400720c */ /* 0x000fe20003fc4070 */
[----:B------:R-:W-:Y:S01]  /*1880*/  @!P5 IMAD.IADD R20, R20, 0x1, -R4 ;  /* 0x000000011414d824 */ /* 0x000fe200078e0a04 */
[----:B------:R-:W-:Y:S01]  /*1890*/  ISETP.GT.U32.AND P5, PT, R4, R23, PT ;  /* 0x000000170400720c */ /* 0x000fe20003fa4070 */
[----:B------:R-:W-:-:S04]  /*18a0*/  IMAD.HI.U32 R24, R5, R26, RZ ;  /* 0x0000001a05187227 */ /* 0x000fc800078e00ff */
[----:B------:R-:W-:-:S04]  /*18b0*/  IMAD.HI.U32 R25, R5, R28, RZ ;  /* 0x0000001c05197227 */ /* 0x000fc800078e00ff */
[--C-:B------:R-:W-:Y:S01]  /*18c0*/  @!P4 IMAD.IADD R21, R21, 0x1, -R4.reuse ;  /* 0x000000011515c824 */ /* 0x100fe200078e0a04 */
[----:B------:R-:W-:Y:S01]  /*18d0*/  ISETP.GE.AND P4, PT, R101, RZ, PT ;  /* 0x000000ff6500720c */ /* 0x000fe20003f86270 */
[----:B------:R-:W-:Y:S02]  /*18e0*/  @!P6 IMAD.IADD R22, R22, 0x1, -R4 ;  /* 0x000000011616e824 */ /* 0x000fe400078e0a04 */
[----:B------:R-:W-:Y:S01]  /*18f0*/  @!P2 IMAD.MOV R18, RZ, RZ, -R18 ;  /* 0x000000ffff12a224 */ /* 0x000fe200078e0a12 */
[----:B------:R-:W-:Y:S01]  /*1900*/  ISETP.GE.AND P2, PT, R27, RZ, PT ;  /* 0x000000ff1b00720c */ /* 0x000fe20003f46270 */
[----:B------:R-:W-:Y:S01]  /*1910*/  @!P5 IMAD.IADD R23, R23, 0x1, -R4 ;  /* 0x000000011717d824 */ /* 0x000fe200078e0a04 */
[C---:B------:R-:W-:Y:S01]  /*1920*/  ISETP.GT.U32.AND P6, PT, R4.reuse, R21, PT ;  /* 0x000000150400720c */ /* 0x040fe20003fc4070 */
[----:B------:R-:W-:Y:S01]  /*1930*/  IMAD.MOV R27, RZ, RZ, -R24 ;  /* 0x000000ffff1b7224 */ /* 0x000fe200078e0a18 */
[----:B------:R-:W-:Y:S01]  /*1940*/  ISETP.GT.U32.AND P5, PT, R4, R22, PT ;  /* 0x000000160400720c */ /* 0x000fe20003fa4070 */
[----:B------:R-:W-:-:S02]  /*1950*/  IMAD.MOV R29, RZ, RZ, -R25 ;  /* 0x000000ffff1d7224 */ /* 0x000fc400078e0a19 */
[----:B------:R-:W-:-:S04]  /*1960*/  IMAD.HI.U32 R24, R5, R30, RZ ;  /* 0x0000001e05187227 */ /* 0x000fc800078e00ff */
[C---:B------:R-:W-:Y:S02]  /*1970*/  IMAD R25, R4.reuse, R27, R26 ;  /* 0x0000001b04197224 */ /* 0x040fe400078e021a */
[C---:B------:R-:W-:Y:S02]  /*1980*/  IMAD R26, R4.reuse, R29, R28 ;  /* 0x0000001d041a7224 */ /* 0x040fe400078e021c */
[----:B------:R-:W-:Y:S01]  /*1990*/  IMAD.MOV R27, RZ, RZ, -R24 ;  /* 0x000000ffff1b7224 */ /* 0x000fe200078e0a18 */
[----:B------:R-:W-:Y:S01]  /*19a0*/  IABS R24, R97 ;  /* 0x0000006100187213 */ /* 0x000fe20000000000 */
[----:B------:R-:W-:Y:S02]  /*19b0*/  IMAD.MOV.U32 R29, RZ, RZ, R31 ;  /* 0x000000ffff1d7224 */ /* 0x000fe400078e001f */
[----:B------:R-:W-:Y:S02]  /*19c0*/  IMAD R27, R4, R27, R30 ;  /* 0x0000001b041b7224 */ /* 0x000fe400078e021e */
[----:B------:R-:W-:-:S04]  /*19d0*/  IMAD.HI.U32 R28, R5, R29, RZ ;  /* 0x0000001d051c7227 */ /* 0x000fc800078e00ff */
[----:B------:R-:W-:Y:S02]  /*19e0*/  IMAD.MOV.U32 R30, RZ, RZ, R24 ;  /* 0x000000ffff1e7224 */ /* 0x000fe400078e0018 */
[--C-:B------:R-:W-:Y:S01]  /*19f0*/  @!P6 IMAD.IADD R21, R21, 0x1, -R4.reuse ;  /* 0x000000011515e824 */ /* 0x100fe200078e0a04 */
[----:B------:R-:W-:Y:S01]  /*1a00*/  ISETP.GT.U32.AND P6, PT, R4, R25, PT ;  /* 0x000000190400720c */ /* 0x000fe20003fc4070 */
[----:B------:R-:W-:Y:S01]  /*1a10*/  @!P5 IMAD.IADD R22, R22, 0x1, -R4 ;  /* 0x000000011616d824 */ /* 0x000fe200078e0a04 */
[----:B------:R-:W-:Y:S01]  /*1a20*/  ISETP.GT.U32.AND P5, PT, R4, R26, PT ;  /* 0x0000001a0400720c */ /* 0x000fe20003fa4070 */
[----:B------:R-:W-:Y:S02]  /*1a30*/  IMAD.MOV R28, RZ, RZ, -R28 ;  /* 0x000000ffff1c7224 */ /* 0x000fe400078e0a1c */
[----:B------:R-:W-:-:S04]  /*1a40*/  IMAD.HI.U32 R24, R5, R30, RZ ;  /* 0x0000001e05187227 */ /* 0x000fc800078e00ff */
[C---:B------:R-:W-:Y:S02]  /*1a50*/  IMAD R28, R4.reuse, R28, R29 ;  /* 0x0000001c041c7224 */ /* 0x040fe400078e021d */
[----:B------:R-:W-:Y:S02]  /*1a60*/  IMAD.MOV R29, RZ, RZ, -R24 ;  /* 0x000000ffff1d7224 */ /* 0x000fe400078e0a18 */
[----:B------:R-:W-:Y:S01]  /*1a70*/  @!P3 IMAD.MOV R20, RZ, RZ, -R20 ;  /* 0x000000ffff14b224 */ /* 0x000fe200078e0a14 */
[C---:B------:R-:W-:Y:S01]  /*1a80*/  ISETP.GT.U32.AND P3, PT, R4.reuse, R23, PT ;  /* 0x000000170400720c */ /* 0x040fe20003f64070 */
[C---:B------:R-:W-:Y:S02]  /*1a90*/  IMAD R29, R4.reuse, R29, R30 ;  /* 0x0000001d041d7224 */ /* 0x040fe400078e021e */
[--C-:B------:R-:W-:Y:S01]  /*1aa0*/  @!P6 IMAD.IADD R25, R25, 0x1, -R4.reuse ;  /* 0x000000011919e824 */ /* 0x100fe200078e0a04 */
[----:B------:R-:W-:Y:S01]  /*1ab0*/  ISETP.GT.U32.AND P6, PT, R4, R28, PT ;  /* 0x0000001c0400720c */ /* 0x000fe20003fc4070 */
[----:B------:R-:W-:Y:S01]  /*1ac0*/  @!P5 IMAD.IADD R26, R26, 0x1, -R4 ;  /* 0x000000011a1ad824 */ /* 0x000fe200078e0a04 */
[----:B------:R-:W-:Y:S01]  /*1ad0*/  ISETP.GT.U32.AND P5, PT, R4, R29, PT ;  /* 0x0000001d0400720c */ /* 0x000fe20003fa4070 */
[----:B------:R-:W-:-:S04]  /*1ae0*/  IMAD.HI.U32 R24, R5, R32, RZ ;  /* 0x0000002005187227 */ /* 0x000fc800078e00ff */
[----:B------:R-:W-:Y:S02]  /*1af0*/  IMAD.MOV R33, RZ, RZ, -R24 ;  /* 0x000000ffff217224 */ /* 0x000fe400078e0a18 */
[----:B------:R-:W-:Y:S01]  /*1b00*/  @!P3 IMAD.IADD R23, R23, 0x1, -R4 ;  /* 0x000000011717b824 */ /* 0x000fe200078e0a04 */
[----:B------:R-:W-:Y:S01]  /*1b10*/  ISETP.GT.U32.AND P3, PT, R4, R27, PT ;  /* 0x0000001b0400720c */ /* 0x000fe20003f64070 */
[----:B------:R-:W-:-:S04]  /*1b20*/  IMAD.HI.U32 R24, R5, R35, RZ ;  /* 0x0000002305187227 */ /* 0x000fc800078e00ff */
[--C-:B------:R-:W-:Y:S01]  /*1b30*/  @!P6 IMAD.IADD R28, R28, 0x1, -R4.reuse ;  /* 0x000000011c1ce824 */ /* 0x100fe200078e0a04 */
[C---:B------:R-:W-:Y:S01]  /*1b40*/  ISETP.GT.U32.AND P6, PT, R4.reuse, R25, PT ;  /* 0x000000190400720c */ /* 0x040fe20003fc4070 */
[----:B------:R-:W-:Y:S02]  /*1b50*/  @!P5 IMAD.IADD R29, R29, 0x1, -R4 ;  /* 0x000000011d1dd824 */ /* 0x000fe400078e0a04 */
[C---:B------:R-:W-:Y:S01]  /*1b60*/  IMAD R30, R4.reuse, R33, R32 ;  /* 0x00000021041e7224 */ /* 0x040fe200078e0220 */
[----:B------:R-:W-:Y:S01]  /*1b70*/  IABS R33, R92 ;  /* 0x0000005c00217213 */ /* 0x000fe20000000000 */
[----:B------:R-:W-:Y:S01]  /*1b80*/  IMAD.MOV R24, RZ, RZ, -R24 ;  /* 0x000000ffff187224 */ /* 0x000fe200078e0a18 */
[----:B------:R-:W-:Y:S01]  /*1b90*/  ISETP.GT.U32.AND P5, PT, R4, R29, PT ;  /* 0x0000001d0400720c */ /* 0x000fe20003fa4070 */
[----:B------:R-:W-:Y:S01]  /*1ba0*/  @!P3 IMAD.IADD R27, R27, 0x1, -R4 ;  /* 0x000000011b1bb824 */ /* 0x000fe200078e0a04 */
[----:B------:R-:W-:Y:S01]  /*1bb0*/  ISETP.GE.AND P3, PT, R100, RZ, PT ;  /* 0x000000ff6400720c */ /* 0x000fe20003f66270 */
[----:B------:R-:W-:-:S02]  /*1bc0*/  @!P1 IMAD.MOV R22, RZ, RZ, -R22 ;  /* 0x000000ffff169224 */ /* 0x000fc400078e0a16 */
[C---:B------:R-:W-:Y:S01]  /*1bd0*/  IMAD R32, R4.reuse, R24, R35 ;  /* 0x0000001804207224 */ /* 0x040fe200078e0223 */
[C---:B------:R-:W-:Y:S01]  /*1be0*/  ISETP.GT.U32.AND P1, PT, R4.reuse, R27, PT ;  /* 0x0000001b0400720c */ /* 0x040fe20003f24070 */
[----:B------:R-:W-:Y:S01]  /*1bf0*/  @!P6 IMAD.IADD R25, R25, 0x1, -R4 ;  /* 0x000000011919e824 */ /* 0x000fe200078e0a04 */
[----:B------:R-:W-:Y:S01]  /*1c00*/  ISETP.GT.U32.AND P6, PT, R4, R30, PT ;  /* 0x0000001e0400720c */ /* 0x000fe20003fc4070 */
[----:B------:R-:W-:Y:S01]  /*1c10*/  IMAD.HI.U32 R31, R5, R34, RZ ;  /* 0x00000022051f7227 */ /* 0x000fe200078e00ff */
[----:B------:R-:W-:-:S03]  /*1c20*/  IABS R35, R93 ;  /* 0x0000005d00237213 */ /* 0x000fc60000000000 */
[----:B------:R-:W-:Y:S01]  /*1c30*/  @!P5 IMAD.IADD R29, R29, 0x1, -R4 ;  /* 0x000000011d1dd824 */ /* 0x000fe200078e0a04 */
[C---:B------:R-:W-:Y:S01]  /*1c40*/  ISETP.GT.U32.AND P5, PT, R4.reuse, R32, PT ;  /* 0x000000200400720c */ /* 0x040fe20003fa4070 */
[----:B------:R-:W-:Y:S02]  /*1c50*/  IMAD.MOV R31, RZ, RZ, -R31 ;  /* 0x000000ffff1f7224 */ /* 0x000fe400078e0a1f */
[----:B------:R-:W-:Y:S01]  /*1c60*/  @!P2 IMAD.MOV R23, RZ, RZ, -R23 ;  /* 0x000000ffff17a224 */ /* 0x000fe200078e0a17 */
[C---:B------:R-:W-:Y:S01]  /*1c70*/  ISETP.GT.U32.AND P2, PT, R4.reuse, R28, PT ;  /* 0x0000001c0400720c */ /* 0x040fe20003f44070 */
[C---:B------:R-:W-:Y:S02]  /*1c80*/  IMAD R31, R4.reuse, R31, R34 ;  /* 0x0000001f041f7224 */ /* 0x040fe400078e0222 */
[----:B------:R-:W-:Y:S01]  /*1c90*/  @!P0 IMAD.MOV R21, RZ, RZ, -R21 ;  /* 0x000000ffff158224 */ /* 0x000fe200078e0a15 */
[C---:B------:R-:W-:Y:S01]  /*1ca0*/  ISETP.GT.U32.AND P0, PT, R4.reuse, R26, PT ;  /* 0x0000001a0400720c */ /* 0x040fe20003f04070 */
[--C-:B------:R-:W-:Y:S01]  /*1cb0*/  @!P1 IMAD.IADD R27, R27, 0x1, -R4.reuse ;  /* 0x000000011b1b9824 */ /* 0x100fe200078e0a04 */
[----:B------:R-:W-:Y:S01]  /*1cc0*/  ISETP.GT.U32.AND P1, PT, R4, R31, PT ;  /* 0x0000001f0400720c */ /* 0x000fe20003f24070 */
[----:B------:R-:W-:Y:S01]  /*1cd0*/  @!P6 IMAD.IADD R30, R30, 0x1, -R4 ;  /* 0x000000011e1ee824 */ /* 0x000fe200078e0a04 */
[----:B------:R-:W-:Y:S01]  /*1ce0*/  ISETP.GE.AND P6, PT, R97, RZ, PT ;  /* 0x000000ff6100720c */ /* 0x000fe20003fc6270 */
[----:B------:R-:W-:-:S04]  /*1cf0*/  IMAD.HI.U32 R24, R5, R33, RZ ;  /* 0x0000002105187227 */ /* 0x000fc800078e00ff */
[----:B------:R-:W-:Y:S01]  /*1d00*/  @!P5 IMAD.IADD R32, R32, 0x1, -R4 ;  /* 0x000000012020d824 */ /* 0x000fe200078e0a04 */
[----:B------:R-:W-:Y:S01]  /*1d10*/  ISETP.GT.U32.AND P5, PT, R4, R30, PT ;  /* 0x0000001e0400720c */ /* 0x000fe20003fa4070 */
[----:B------:R-:W-:Y:S02]  /*1d20*/  IMAD.MOV R34, RZ, RZ, -R24 ;  /* 0x000000ffff227224 */ /* 0x000fe400078e0a18 */
[----:B------:R-:W-:-:S04]  /*1d30*/  IMAD.HI.U32 R24, R5, R35, RZ ;  /* 0x0000002305187227 */ /* 0x000fc800078e00ff */
[----:B------:R-:W-:Y:S01]  /*1d40*/  @!P2 IMAD.IADD R28, R28, 0x1, -R4 ;  /* 0x000000011c1ca824 */ /* 0x000fe200078e0a04 */
[----:B------:R-:W-:Y:S01]  /*1d50*/  ISETP.GE.AND P2, PT, R98, RZ, PT ;  /* 0x000000ff6200720c */ /* 0x000fe20003f46270 */
[----:B------:R-:W-:Y:S02]  /*1d60*/  IMAD.MOV R24, RZ, RZ, -R24 ;  /* 0x000000ffff187224 */ /* 0x000fe400078e0a18 */
[----:B------:R-:W-:Y:S02]  /*1d70*/  IMAD R33, R4, R34, R33 ;  /* 0x0000002204217224 */ /* 0x000fe400078e0221 */
[--C-:B------:R-:W-:Y:S01]  /*1d80*/  @!P0 IMAD.IADD R26, R26, 0x1, -R4.reuse ;  /* 0x000000011a1a8824 */ /* 0x100fe200078e0a04 */
[----:B------:R-:W-:Y:S01]  /*1d90*/  ISETP.GE.AND P0, PT, R99, RZ, PT ;  /* 0x000000ff6300720c */ /* 0x000fe20003f06270 */
[----:B------:R-:W-:Y:S01]  /*1da0*/  @!P1 IMAD.IADD R31, R31, 0x1, -R4 ;  /* 0x000000011f1f9824 */ /* 0x000fe200078e0a04 */
[----:B------:R-:W-:Y:S01]  /*1db0*/  ISETP.GE.AND P1, PT, R96, RZ, PT ;  /* 0x000000ff6000720c */ /* 0x000fe20003f26270 */
[----:B------:R-:W-:-:S02]  /*1dc0*/  IMAD R34, R4, R24, R35 ;  /* 0x0000001804227224 */ /* 0x000fc400078e0223 */
[----:B------:R-:W-:Y:S01]  /*1dd0*/  @!P3 IMAD.MOV R26, RZ, RZ, -R26 ;  /* 0x000000ffff1ab224 */ /* 0x000fe200078e0a1a */
[----:B------:R-:W-:Y:S01]  /*1de0*/  ISETP.GT.U32.AND P3, PT, R4, R31, PT ;  /* 0x0000001f0400720c */ /* 0x000fe20003f64070 */
[----:B------:R-:W-:Y:S01]  /*1df0*/  @!P5 IMAD.IADD R30, R30, 0x1, -R4 ;  /* 0x000000011e1ed824 */ /* 0x000fe200078e0a04 */
[----:B------:R-:W-:Y:S01]  /*1e00*/  ISETP.GT.U32.AND P5, PT, R4, R34, PT ;  /* 0x000000220400720c */ /* 0x000fe20003fa4070 */
[----:B------:R-:W-:Y:S01]  /*1e10*/  @!P2 IMAD.MOV R28, RZ, RZ, -R28 ;  /* 0x000000ffff1ca224 */ /* 0x000fe200078e0a1c */
[----:B------:R-:W-:Y:S01]  /*1e20*/  ISETP.GE.AND P2, PT, R95, RZ, PT ;  /* 0x000000ff5f00720c */ /* 0x000fe20003f46270 */
[----:B------:R-:W-:-:S04]  /*1e30*/  IMAD.HI.U32 R24, R5, R36, RZ ;  /* 0x0000002405187227 */ /* 0x000fc800078e00ff */
[----:B------:R-:W-:Y:S01]  /*1e40*/  @!P0 IMAD.MOV R27, RZ, RZ, -R27 ;  /* 0x000000ffff1b8224 */ /* 0x000fe200078e0a1b */
[----:B------:R-:W-:Y:S01]  /*1e50*/  ISETP.GT.U32.AND P0, PT, R4, R33, PT ;  /* 0x000000210400720c */ /* 0x000fe20003f04070 */
[----:B------:R-:W-:Y:S01]  /*1e60*/  IMAD.MOV R35, RZ, RZ, -R24 ;  /* 0x000000ffff237224 */ /* 0x000fe200078e0a18 */
[----:B------:R-:W-:Y:S01]  /*1e70*/  IABS R24, R90 ;  /* 0x0000005a00187213 */ /* 0x000fe20000000000 */
[----:B------:R-:W-:Y:S01]  /*1e80*/  @!P3 IMAD.IADD R31, R31, 0x1, -R4 ;  /* 0x000000011f1fb824 */ /* 0x000fe200078e0a04 */
[----:B------:R-:W-:Y:S01]  /*1e90*/  ISETP.GE.AND P3, PT, R92, RZ, PT ;  /* 0x000000ff5c00720c */ /* 0x000fe20003f66270 */
[----:B------:R-:W-:Y:S02]  /*1ea0*/  IMAD R35, R4, R35, R36 ;  /* 0x0000002304237224 */ /* 0x000fe400078e0224 */
[----:B------:R-:W-:Y:S02]  /*1eb0*/  @!P5 IMAD.IADD R34, R34, 0x1, -R4 ;  /* 0x000000012222d824 */ /* 0x000fe400078e0a04 */
[----:B------:R-:W-:-:S02]  /*1ec0*/  IMAD.MOV.U32 R36, RZ, RZ, R24 ;  /* 0x000000ffff247224 */ /* 0x000fc400078e0018 */
[----:B------:R-:W-:Y:S01]  /*1ed0*/  @!P1 IMAD.MOV R30, RZ, RZ, -R30 ;  /* 0x000000ffff1e9224 */ /* 0x000fe200078e0a1e */
[C---:B------:R-:W-:Y:S01]  /*1ee0*/  ISETP.GT.U32.AND P1, PT, R4.reuse, R34, PT ;  /* 0x000000220400720c */ /* 0x040fe20003f24070 */
[----:B------:R-:W-:Y:S01]  /*1ef0*/  @!P2 IMAD.MOV R31, RZ, RZ, -R31 ;  /* 0x000000ffff1fa224 */ /* 0x000fe200078e0a1f */
[----:B------:R-:W-:Y:S01]  /*1f00*/  ISETP.GT.U32.AND P2, PT, R4, R35, PT ;  /* 0x000000230400720c */ /* 0x000fe20003f44070 */
[----:B------:R-:W-:-:S04]  /*1f10*/  IMAD.HI.U32 R24, R5, R36, RZ ;  /* 0x0000002405187227 */ /* 0x000fc800078e00ff */
[----:B------:R-:W-:Y:S01]  /*1f20*/  @!P0 IMAD.IADD R33, R33, 0x1, -R4 ;  /* 0x0000000121218824 */ /* 0x000fe200078e0a04 */
[----:B------:R-:W-:Y:S01]  /*1f30*/  ISETP.GE.AND P0, PT, R91, RZ, PT ;  /* 0x000000ff5b00720c */ /* 0x000fe20003f06270 */
[----:B------:R-:W-:Y:S02]  /*1f40*/  IMAD.MOV R37, RZ, RZ, -R24 ;  /* 0x000000ffff257224 */ /* 0x000fe400078e0a18 */
[----:B------:R-:W-:Y:S01]  /*1f50*/  IMAD.HI.U32 R24, R5, R38, RZ ;  /* 0x0000002605187227 */ /* 0x000fe200078e00ff */
[----:B------:R-:W-:-:S03]  /*1f60*/  ISETP.GT.U32.AND P5, PT, R4, R33, PT ;  /* 0x000000210400720c */ /* 0x000fc60003fa4070 */
[----:B------:R-:W-:Y:S02]  /*1f70*/  IMAD R36, R4, R37, R36 ;  /* 0x0000002504247224 */ /* 0x000fe400078e0224 */
[--C-:B------:R-:W-:Y:S02]  /*1f80*/  @!P1 IMAD.IADD R34, R34, 0x1, -R4.reuse ;  /* 0x0000000122229824 */ /* 0x100fe400078e0a04 */
[----:B------:R-:W-:Y:S01]  /*1f90*/  @!P2 IMAD.IADD R35, R35, 0x1, -R4 ;  /* 0x000000012323a824 */ /* 0x000fe200078e0a04 */
[C---:B------:R-:W-:Y:S01]  /*1fa0*/  ISETP.GT.U32.AND P1, PT, R4.reuse, R36, PT ;  /* 0x000000240400720c */ /* 0x040fe20003f24070 */
[----:B------:R-:W-:Y:S01]  /*1fb0*/  @!P4 IMAD.MOV R25, RZ, RZ, -R25 ;  /* 0x000000ffff19c224 */ /* 0x000fe200078e0a19 */
[C---:B------:R-:W-:Y:S01]  /*1fc0*/  ISETP.GT.U32.AND P4, PT, R4.reuse, R32, PT ;  /* 0x000000200400720c */ /* 0x040fe20003f84070 */
[----:B------:R-:W-:Y:S01]  /*1fd0*/  IMAD.MOV R37, RZ, RZ, -R24 ;  /* 0x000000ffff257224 */ /* 0x000fe200078e0a18 */
[----:B------:R-:W-:Y:S01]  /*1fe0*/  ISETP.GT.U32.AND P2, PT, R4, R35, PT ;  /* 0x000000230400720c */ /* 0x000fe20003f44070 */
[----:B------:R-:W-:-:S04]  /*1ff0*/  IMAD.HI.U32 R24, R5, R39, RZ ;  /* 0x0000002705187227 */ /* 0x000fc800078e00ff */
[----:B------:R-:W-:Y:S01]  /*2000*/  @!P6 IMAD.MOV R29, RZ, RZ, -R29 ;  /* 0x000000ffff1de224 */ /* 0x000fe200078e0a1d */
[----:B------:R-:W-:Y:S01]  /*2010*/  ISETP.GE.AND P6, PT, R94, RZ, PT ;  /* 0x000000ff5e00720c */ /* 0x000fe20003fc6270 */
[----:B------:R-:W-:Y:S01]  /*2020*/  @!P5 IMAD.IADD R33, R33, 0x1, -R4 ;  /* 0x000000012121d824 */ /* 0x000fe200078e0a04 */
[----:B------:R-:W-:Y:S01]  /*2030*/  ISETP.GE.AND P5, PT, R89, RZ, PT ;  /* 0x000000ff5900720c */ /* 0x000fe20003fa6270 */
[C---:B------:R-:W-:Y:S02]  /*2040*/  IMAD R37, R4.reuse, R37, R38 ;  /* 0x0000002504257224 */ /* 0x040fe400078e0226 */
[----:B------:R-:W-:Y:S02]  /*2050*/  IMAD.MOV R24, RZ, RZ, -R24 ;  /* 0x000000ffff187224 */ /* 0x000fe400078e0a18 */
[----:B------:R-:W-:Y:S01]  /*2060*/  @!P3 IMAD.MOV R33, RZ, RZ, -R33 ;  /* 0x000000ffff21b224 */ /* 0x000fe200078e0a21 */
[C---:B------:R-:W-:Y:S01]  /*2070*/  ISETP.GT.U32.AND P3, PT, R4.reuse, R37, PT ;  /* 0x000000250400720c */ /* 0x040fe20003f64070 */
[----:B------:R-:W-:-:S02]  /*2080*/  IMAD R38, R4, R24, R39 ;  /* 0x0000001804267224 */ /* 0x000fc400078e0227 */
[--C-:B------:R-:W-:Y:S02]  /*2090*/  @!P1 IMAD.IADD R36, R36, 0x1, -R4.reuse ;  /* 0x0000000124249824 */ /* 0x100fe400078e0a04 */
[--C-:B------:R-:W-:Y:S01]  /*20a0*/  @!P4 IMAD.IADD R32, R32, 0x1, -R4.reuse ;  /* 0x000000012020c824 */ /* 0x100fe200078e0a04 */
[----:B------:R-:W-:Y:S01]  /*20b0*/  ISETP.GE.AND P4, PT, R93, RZ, PT ;  /* 0x000000ff5d00720c */ /* 0x000fe20003f86270 */
[----:B------:R-:W-:Y:S01]  /*20c0*/  @!P2 IMAD.IADD R35, R35, 0x1, -R4 ;  /* 0x000000012323a824 */ /* 0x000fe200078e0a04 */
[C---:B------:R-:W-:Y:S01]  /*20d0*/  ISETP.GT.U32.AND P1, PT, R4.reuse, R36, PT ;  /* 0x000000240400720c */ /* 0x040fe20003f24070 */
[----:B------:R-:W-:Y:S01]  /*20e0*/  @!P6 IMAD.MOV R32, RZ, RZ, -R32 ;  /* 0x000000ffff20e224 */ /* 0x000fe200078e0a20 */
[----:B------:R-:W-:Y:S01]  /*20f0*/  ISETP.GT.U32.AND P2, PT, R4, R38, PT ;  /* 0x000000260400720c */ /* 0x000fe20003f44070 */
[----:B------:R-:W-:Y:S01]  /*2100*/  IMAD.HI.U32 R24, R5, R41, RZ ;  /* 0x0000002905187227 */ /* 0x000fe200078e00ff */
[----:B------:R-:W-:-:S03]  /*2110*/  ISETP.GE.AND P6, PT, R90, RZ, PT ;  /* 0x000000ff5a00720c */ /* 0x000fc60003fc6270 */
[----:B------:R-:W-:-:S04]  /*2120*/  IMAD.HI.U32 R39, R5, R42, RZ ;  /* 0x0000002a05277227 */ /* 0x000fc800078e00ff */
[----:B------:R-:W-:Y:S02]  /*2130*/  IMAD.MOV R24, RZ, RZ, -R24 ;  /* 0x000000ffff187224 */ /* 0x000fe400078e0a18 */
[----:B------:R-:W-:Y:S02]  /*2140*/  @!P3 IMAD.IADD R37, R37, 0x1, -R4 ;  /* 0x000000012525b824 */ /* 0x000fe400078e0a04 */
[----:B------:R-:W-:Y:S02]  /*2150*/  IMAD.MOV R43, RZ, RZ, -R39 ;  /* 0x000000ffff2b7224 */ /* 0x000fe400078e0a27 */
[C---:B------:R-:W-:Y:S01]  /*2160*/  IMAD R39, R4.reuse, R24, R41 ;  /* 0x0000001804277224 */ /* 0x040fe200078e0229 */
[----:B------:R-:W-:Y:S01]  /*2170*/  ISETP.GT.U32.AND P3, PT, R4, R37, PT ;  /* 0x000000250400720c */ /* 0x000fe20003f64070 */
[----:B------:R-:W-:Y:S02]  /*2180*/  IMAD.MOV R41, RZ, RZ, -R40 ;  /* 0x000000ffff297224 */ /* 0x000fe400078e0a28 */
[--C-:B------:R-:W-:Y:S01]  /*2190*/  @!P1 IMAD.IADD R36, R36, 0x1, -R4.reuse ;  /* 0x0000000124249824 */ /* 0x100fe200078e0a04 */
[----:B------:R-:W-:Y:S01]  /*21a0*/  ISETP.GE.AND P1, PT, R86, RZ, PT ;  /* 0x000000ff5600720c */ /* 0x000fe20003f26270 */
[----:B------:R-:W-:-:S02]  /*21b0*/  @!P2 IMAD.IADD R38, R38, 0x1, -R4 ;  /* 0x000000012626a824 */ /* 0x000fc400078e0a04 */
[C---:B------:R-:W-:Y:S01]  /*21c0*/  IMAD R40, R4.reuse, R43, R42 ;  /* 0x0000002b04287224 */ /* 0x040fe200078e022a */
[----:B------:R-:W-:Y:S01]  /*21d0*/  IABS R43, R85 ;  /* 0x00000055002b7213 */ /* 0x000fe20000000000 */
[----:B------:R-:W-:Y:S01]  /*21e0*/  @!P6 IMAD.MOV R36, RZ, RZ, -R36 ;  /* 0x000000ffff24e224 */ /* 0x000fe200078e0a24 */
[C---:B------:R-:W-:Y:S01]  /*21f0*/  ISETP.GT.U32.AND P2, PT, R4.reuse, R38, PT ;  /* 0x000000260400720c */ /* 0x040fe20003f44070 */
[----:B------:R-:W-:Y:S01]  /*2200*/  @!P4 IMAD.MOV R34, RZ, RZ, -R34 ;  /* 0x000000ffff22c224 */ /* 0x000fe200078e0a22 */
[----:B------:R-:W-:Y:S01]  /*2210*/  ISETP.GT.U32.AND P6, PT, R4, R40, PT ;  /* 0x000000280400720c */ /* 0x000fe20003fc4070 */
[----:B------:R-:W-:Y:S01]  /*2220*/  @!P3 IMAD.IADD R37, R37, 0x1, -R4 ;  /* 0x000000012525b824 */ /* 0x000fe200078e0a04 */
[----:B------:R-:W-:Y:S01]  /*2230*/  ISETP.GE.AND P4, PT, R88, RZ, PT ;  /* 0x000000ff5800720c */ /* 0x000fe20003f86270 */
[C---:B------:R-:W-:Y:S01]  /*2240*/  IMAD R41, R4.reuse, R41, R44 ;  /* 0x0000002904297224 */ /* 0x040fe200078e022c */
[----:B------:R-:W-:Y:S01]  /*2250*/  ISETP.GT.U32.AND P3, PT, R4, R39, PT ;  /* 0x000000270400720c */ /* 0x000fe20003f64070 */
[----:B------:R-:W-:Y:S01]  /*2260*/  IMAD.HI.U32 R24, R5, R43, RZ ;  /* 0x0000002b05187227 */ /* 0x000fe200078e00ff */
[----:B------:R-:W-:-:S03]  /*2270*/  IABS R44, R75 ;  /* 0x0000004b002c7213 */ /* 0x000fc60000000000 */
[----:B------:R-:W-:Y:S02]  /*2280*/  IMAD.MOV R24, RZ, RZ, -R24 ;  /* 0x000000ffff187224 */ /* 0x000fe400078e0a18 */
[--C-:B------:R-:W-:Y:S01]  /*2290*/  @!P2 IMAD.IADD R38, R38, 0x1, -R4.reuse ;  /* 0x000000012626a824 */ /* 0x100fe200078e0a04 */
[----:B------:R-:W-:Y:S01]  /*22a0*/  ISETP.GT.U32.AND P2, PT, R4, R41, PT ;  /* 0x000000290400720c */ /* 0x000fe20003f44070 */
[----:B------:R-:W-:Y:S02]  /*22b0*/  @!P6 IMAD.IADD R40, R40, 0x1, -R4 ;  /* 0x000000012828e824 */ /* 0x000fe400078e0a04 */
[----:B------:R-:W-:Y:S02]  /*22c0*/  @!P4 IMAD.MOV R38, RZ, RZ, -R38 ;  /* 0x000000ffff26c224 */ /* 0x000fe400078e0a26 */
[----:B------:R-:W-:Y:S01]  /*22d0*/  IMAD.HI.U32 R42, R5, R44, RZ ;  /* 0x0000002c052a7227 */ /* 0x000fe200078e00ff */
[----:B------:R-:W-:-:S03]  /*22e0*/  ISETP.GT.U32.AND P4, PT, R4, R40, PT ;  /* 0x000000280400720c */ /* 0x000fc60003f84070 */
[----:B------:R-:W-:Y:S01]  /*22f0*/  @!P3 IMAD.IADD R39, R39, 0x1, -R4 ;  /* 0x000000012727b824 */ /* 0x000fe200078e0a04 */
[----:B------:R-:W-:Y:S01]  /*2300*/  ISETP.GE.AND P3, PT, R85, RZ, PT ;  /* 0x000000ff5500720c */ /* 0x000fe20003f66270 */
[----:B------:R-:W-:Y:S02]  /*2310*/  IMAD.MOV R45, RZ, RZ, -R42 ;  /* 0x000000ffff2d7224 */ /* 0x000fe400078e0a2a */
[C---:B------:R-:W-:Y:S01]  /*2320*/  IMAD R42, R4.reuse, R24, R43 ;  /* 0x00000018042a7224 */ /* 0x040fe200078e022b */
[C---:B------:R-:W-:Y:S01]  /*2330*/  ISETP.GT.U32.AND P6, PT, R4.reuse, R39, PT ;  /* 0x000000270400720c */ /* 0x040fe20003fc4070 */
[----:B------:R-:W-:Y:S02]  /*2340*/  IMAD R43, R4, R45, R44 ;  /* 0x0000002d042b7224 */ /* 0x000fe400078e022c */
[----:B------:R-:W-:-:S04]  /*2350*/  IMAD.HI.U32 R24, R5, R46, RZ ;  /* 0x0000002e05187227 */ /* 0x000fc800078e00ff */
[--C-:B------:R-:W-:Y:S01]  /*2360*/  @!P4 IMAD.IADD R40, R40, 0x1, -R4.reuse ;  /* 0x000000012828c824 */ /* 0x100fe200078e0a04 */
[C---:B------:R-:W-:Y:S01]  /*2370*/  ISETP.GT.U32.AND P4, PT, R4.reuse, R43, PT ;  /* 0x0000002b0400720c */ /* 0x040fe20003f84070 */
[----:B------:R-:W-:Y:S02]  /*2380*/  @!P2 IMAD.IADD R41, R41, 0x1, -R4 ;  /* 0x000000012929a824 */ /* 0x000fe400078e0a04 */
[----:B------:R-:W-:Y:S02]  /*2390*/  IMAD.MOV R45, RZ, RZ, -R24 ;  /* 0x000000ffff2d7224 */ /* 0x000fe400078e0a18 */
[----:B------:R-:W-:Y:S01]  /*23a0*/  @!P6 IMAD.IADD R39, R39, 0x1, -R4 ;  /* 0x000000012727e824 */ /* 0x000fe200078e0a04 */
[C---:B------:R-:W-:Y:S01]  /*23b0*/  ISETP.GT.U32.AND P2, PT, R4.reuse, R41, PT ;  /* 0x000000290400720c */ /* 0x040fe20003f44070 */
[----:B------:R-:W-:Y:S01]  /*23c0*/  IMAD.HI.U32 R24, R5, R47, RZ ;  /* 0x0000002f05187227 */ /* 0x000fe200078e00ff */
[----:B------:R-:W-:-:S03]  /*23d0*/  ISETP.GT.U32.AND P6, PT, R4, R42, PT ;  /* 0x0000002a0400720c */ /* 0x000fc60003fc4070 */
[----:B------:R-:W-:Y:S02]  /*23e0*/  IMAD R44, R4, R45, R46 ;  /* 0x0000002d042c7224 */ /* 0x000fe400078e022e */
[----:B------:R-:W-:Y:S01]  /*23f0*/  @!P0 IMAD.MOV R35, RZ, RZ, -R35 ;  /* 0x000000ffff238224 */ /* 0x000fe200078e0a23 */
[----:B------:R-:W-:Y:S01]  /*2400*/  ISETP.GE.AND P0, PT, R87, RZ, PT ;  /* 0x000000ff5700720c */ /* 0x000fe20003f06270 */
[----:B------:R-:W-:Y:S01]  /*2410*/  @!P5 IMAD.MOV R37, RZ, RZ, -R37 ;  /* 0x000000ffff25d224 */ /* 0x000fe200078e0a25 */
[----:B------:R-:W-:Y:S01]  /*2420*/  ISETP.GE.AND P5, PT, R77, RZ, PT ;  /* 0x000000ff4d00720c */ /* 0x000fe20003fa6270 */
[----:B------:R-:W-:Y:S01]  /*2430*/  IMAD.HI.U32 R45, R5, R48, RZ ;  /* 0x00000030052d7227 */ /* 0x000fe200078e00ff */
[----:B------:R-:W-:Y:S02]  /*2440*/  IABS R77, R76 ;  /* 0x0000004c004d7213 */ /* 0x000fe40000000000 */
[----:B------:R-:W-:Y:S01]  /*2450*/  CS2R R86, SRZ ;  /* 0x0000000000567805 */ /* 0x000fe2000001ff00 */
[----:B------:R-:W-:Y:S01]  /*2460*/  @!P4 IMAD.IADD R43, R43, 0x1, -R4 ;  /* 0x000000012b2bc824 */ /* 0x000fe200078e0a04 */
[----:B------:R-:W-:Y:S01]  /*2470*/  ISETP.GE.AND P4, PT, R73, RZ, PT ;  /* 0x000000ff4900720c */ /* 0x000fe20003f86270 */
[----:B------:R-:W-:Y:S01]  /*2480*/  IMAD.MOV R24, RZ, RZ, -R24 ;  /* 0x000000ffff187224 */ /* 0x000fe200078e0a18 */
[----:B------:R-:W-:Y:S01]  /*2490*/  IABS R73, R78 ;  /* 0x0000004e00497213 */ /* 0x000fe20000000000 */
[----:B------:R-:W-:-:S02]  /*24a0*/  IMAD.MOV.U32 R46, RZ, RZ, R49 ;  /* 0x000000ffff2e7224 */ /* 0x000fc400078e0031 */
[----:B------:R-:W-:Y:S02]  /*24b0*/  IMAD.MOV R49, RZ, RZ, -R45 ;  /* 0x000000ffff317224 */ /* 0x000fe400078e0a2d */
[----:B------:R-:W-:Y:S01]  /*24c0*/  @!P1 IMAD.MOV R40, RZ, RZ, -R40 ;  /* 0x000000ffff289224 */ /* 0x000fe200078e0a28 */
[C---:B------:R-:W-:Y:S01]  /*24d0*/  ISETP.GT.U32.AND P1, PT, R4.reuse, R43, PT ;  /* 0x0000002b0400720c */ /* 0x040fe20003f24070 */
[----:B------:R-:W-:Y:S02]  /*24e0*/  IMAD R45, R4, R24, R47 ;  /* 0x00000018042d7224 */ /* 0x000fe400078e022f */
[----:B------:R-:W-:-:S04]  /*24f0*/  IMAD.HI.U32 R24, R5, R46, RZ ;  /* 0x0000002e05187227 */ /* 0x000fc800078e00ff */
[----:B------:R-:W-:Y:S01]  /*2500*/  IMAD R47, R4, R49, R48 ;  /* 0x00000031042f7224 */ /* 0x000fe200078e0230 */
[----:B------:R-:W-:Y:S01]  /*2510*/  IABS R48, R66 ;  /* 0x0000004200307213 */ /* 0x000fe20000000000 */
[--C-:B------:R-:W-:Y:S01]  /*2520*/  @!P2 IMAD.IADD R41, R41, 0x1, -R4.reuse ;  /* 0x000000012929a824 */ /* 0x100fe200078e0a04 */
[----:B------:R-:W-:Y:S01]  /*2530*/  ISETP.GE.AND P2, PT, R75, RZ, PT ;  /* 0x000000ff4b00720c */ /* 0x000fe20003f46270 */
[----:B------:R-:W-:Y:S01]  /*2540*/  @!P6 IMAD.IADD R42, R42, 0x1, -R4 ;  /* 0x000000012a2ae824 */ /* 0x000fe200078e0a04 */
[C---:B------:R-:W-:Y:S01]  /*2550*/  ISETP.GT.U32.AND P6, PT, R4.reuse, R44, PT ;  /* 0x0000002c0400720c */ /* 0x040fe20003fc4070 */
[----:B------:R-:W-:Y:S01]  /*2560*/  IMAD.MOV R49, RZ, RZ, -R24 ;  /* 0x000000ffff317224 */ /* 0x000fe200078e0a18 */
[----:B------:R-:W-:Y:S01]  /*2570*/  IABS R75, R79 ;  /* 0x0000004f004b7213 */ /* 0x000fe20000000000 */
[----:B------:R-:W-:Y:S01]  /*2580*/  @!P0 IMAD.MOV R39, RZ, RZ, -R39 ;  /* 0x000000ffff278224 */ /* 0x000fe200078e0a27 */
[C---:B------:R-:W-:Y:S01]  /*2590*/  ISETP.GT.U32.AND P0, PT, R4.reuse, R42, PT ;  /* 0x0000002a0400720c */ /* 0x040fe20003f04070 */
[----:B------:R-:W-:-:S02]  /*25a0*/  IMAD R49, R4, R49, R46 ;  /* 0x0000003104317224 */ /* 0x000fc400078e022e */
[----:B------:R-:W-:Y:S01]  /*25b0*/  @!P5 IMAD.MOV R41, RZ, RZ, -R41 ;  /* 0x000000ffff29d224 */ /* 0x000fe200078e0a29 */
[C---:B------:R-:W-:Y:S01]  /*25c0*/  ISETP.GT.U32.AND P5, PT, R4.reuse, R47, PT ;  /* 0x0000002f0400720c */ /* 0x040fe20003fa4070 */
[----:B------:R-:W-:Y:S01]  /*25d0*/  @!P1 IMAD.IADD R43, R43, 0x1, -R4 ;  /* 0x000000012b2b9824 */ /* 0x000fe200078e0a04 */
[----:B------:R-:W-:Y:S01]  /*25e0*/  ISETP.GT.U32.AND P1, PT, R4, R49, PT ;  /* 0x000000310400720c */ /* 0x000fe20003f24070 */
[----:B------:R-:W-:-:S04]  /*25f0*/  IMAD.HI.U32 R24, R5, R51, RZ ;  /* 0x0000003305187227 */ /* 0x000fc800078e00ff */
[----:B------:R-:W-:Y:S02]  /*2600*/  IMAD.MOV R24, RZ, RZ, -R24 ;  /* 0x000000ffff187224 */ /* 0x000fe400078e0a18 */
[--C-:B------:R-:W-:Y:S01]  /*2610*/  @!P0 IMAD.IADD R42, R42, 0x1, -R4.reuse ;  /* 0x000000012a2a8824 */ /* 0x100fe200078e0a04 */
[C---:B------:R-:W-:Y:S01]  /*2620*/  ISETP.GT.U32.AND P0, PT, R4.reuse, R45, PT ;  /* 0x0000002d0400720c */ /* 0x040fe20003f04070 */
[C---:B------:R-:W-:Y:S02]  /*2630*/  IMAD R51, R4.reuse, R24, R51 ;  /* 0x0000001804337224 */ /* 0x040fe400078e0233 */
[--C-:B------:R-:W-:Y:S02]  /*2640*/  @!P5 IMAD.IADD R47, R47, 0x1, -R4.reuse ;  /* 0x000000012f2fd824 */ /* 0x100fe400078e0a04 */
[----:B------:R-:W-:Y:S02]  /*2650*/  @!P1 IMAD.IADD R49, R49, 0x1, -R4 ;  /* 0x0000000131319824 */ /* 0x000fe400078e0a04 */
[----:B------:R-:W-:Y:S01]  /*2660*/  IMAD.HI.U32 R24, R5, R53, RZ ;  /* 0x0000003505187227 */ /* 0x000fe200078e00ff */
[----:B------:R-:W-:-:S03]  /*2670*/  ISETP.GT.U32.AND P1, PT, R4, R47, PT ;  /* 0x0000002f0400720c */ /* 0x000fc60003f24070 */
[----:B------:R-:W-:Y:S02]  /*2680*/  @!P6 IMAD.IADD R44, R44, 0x1, -R4 ;  /* 0x000000012c2ce824 */ /* 0x000fe400078e0a04 */
[----:B------:R-:W-:Y:S02]  /*2690*/  IMAD.MOV R24, RZ, RZ, -R24 ;  /* 0x000000ffff187224 */ /* 0x000fe400078e0a18 */
[--C-:B------:R-:W-:Y:S01]  /*26a0*/  @!P0 IMAD.IADD R45, R45, 0x1, -R4.reuse ;  /* 0x000000012d2d8824 */ /* 0x100fe200078e0a04 */
[C---:B------:R-:W-:Y:S01]  /*26b0*/  ISETP.GT.U32.AND P6, PT, R4.reuse, R44, PT ;  /* 0x0000002c0400720c */ /* 0x040fe20003fc4070 */
[C---:B------:R-:W-:Y:S01]  /*26c0*/  IMAD R53, R4.reuse, R24, R53 ;  /* 0x0000001804357224 */ /* 0x040fe200078e0235 */
[----:B------:R-:W-:Y:S01]  /*26d0*/  ISETP.GE.AND P0, PT, R71, RZ, PT ;  /* 0x000000ff4700720c */ /* 0x000fe20003f06270 */
[----:B------:R-:W-:Y:S01]  /*26e0*/  @!P2 IMAD.MOV R43, RZ, RZ, -R43 ;  /* 0x000000ffff2ba224 */ /* 0x000fe200078e0a2b */
[C---:B------:R-:W-:Y:S01]  /*26f0*/  ISETP.GT.U32.AND P2, PT, R4.reuse, R49, PT ;  /* 0x000000310400720c */ /* 0x040fe20003f44070 */
[----:B------:R-:W-:Y:S01]  /*2700*/  @!P1 IMAD.IADD R47, R47, 0x1, -R4 ;  /* 0x000000012f2f9824 */ /* 0x000fe200078e0a04 */
[C---:B------:R-:W-:Y:S01]  /*2710*/  ISETP.GT.U32.AND P5, PT, R4.reuse, R45, PT ;  /* 0x0000002d0400720c */ /* 0x040fe20003fa4070 */
[----:B------:R-:W-:Y:S01]  /*2720*/  IMAD.HI.U32 R24, R5, R55, RZ ;  /* 0x0000003705187227 */ /* 0x000fe200078e00ff */
[----:B------:R-:W-:-:S03]  /*2730*/  ISETP.GT.U32.AND P1, PT, R4, R53, PT ;  /* 0x000000350400720c */ /* 0x000fc60003f24070 */
[----:B------:R-:W-:-:S04]  /*2740*/  IMAD.HI.U32 R46, R5, R48, RZ ;  /* 0x00000030052e7227 */ /* 0x000fc800078e00ff */
[--C-:B------:R-:W-:Y:S01]  /*2750*/  @!P6 IMAD.IADD R44, R44, 0x1, -R4.reuse ;  /* 0x000000012c2ce824 */ /* 0x100fe200078e0a04 */
[----:B------:R-:W-:Y:S01]  /*2760*/  ISETP.GE.AND P6, PT, R72, RZ, PT ;  /* 0x000000ff4800720c */ /* 0x000fe20003fc6270 */
[--C-:B------:R-:W-:Y:S01]  /*2770*/  @!P2 IMAD.IADD R49, R49, 0x1, -R4.reuse ;  /* 0x000000013131a824 */ /* 0x100fe200078e0a04 */
[----:B------:R-:W-:Y:S01]  /*2780*/  ISETP.GE.AND P2, PT, R67, RZ, PT ;  /* 0x000000ff4300720c */ /* 0x000fe20003f46270 */
[--C-:B------:R-:W-:Y:S01]  /*2790*/  @!P5 IMAD.IADD R45, R45, 0x1, -R4.reuse ;  /* 0x000000012d2dd824 */ /* 0x100fe200078e0a04 */
[----:B------:R-:W-:Y:S01]  /*27a0*/  ISETP.GE.AND P5, PT, R69, RZ, PT ;  /* 0x000000ff4500720c */ /* 0x000fe20003fa6270 */
[----:B------:R-:W-:Y:S02]  /*27b0*/  @!P1 IMAD.IADD R53, R53, 0x1, -R4 ;  /* 0x0000000135359824 */ /* 0x000fe400078e0a04 */
[----:B------:R-:W-:Y:S02]  /*27c0*/  IMAD.MOV R24, RZ, RZ, -R24 ;  /* 0x000000ffff187224 */ /* 0x000fe400078e0a18 */
[----:B------:R-:W-:Y:S01]  /*27d0*/  IMAD.MOV R67, RZ, RZ, -R46 ;  /* 0x000000ffff437224 */ /* 0x000fe200078e0a2e */
[C---:B------:R-:W-:Y:S01]  /*27e0*/  ISETP.GT.U32.AND P1, PT, R4.reuse, R53, PT ;  /* 0x000000350400720c */ /* 0x040fe20003f24070 */
[----:B------:R-:W-:Y:S01]  /*27f0*/  IMAD.MOV.U32 R46, RZ, RZ, R50 ;  /* 0x000000ffff2e7224 */ /* 0x000fe200078e0032 */
[----:B------:R-:W-:Y:S01]  /*2800*/  IABS R50, R59 ;  /* 0x0000003b00327213 */ /* 0x000fe20000000000 */
[----:B------:R-:W-:Y:S01]  /*2810*/  @!P4 IMAD.MOV R44, RZ, RZ, -R44 ;  /* 0x000000ffff2cc224 */ /* 0x000fe200078e0a2c */
[----:B------:R-:W-:Y:S01]  /*2820*/  ISETP.GT.U32.AND P4, PT, R4, R51, PT ;  /* 0x000000330400720c */ /* 0x000fe20003f84070 */
[----:B------:R-:W-:-:S02]  /*2830*/  IMAD.MOV.U32 R52, RZ, RZ, R45 ;  /* 0x000000ffff347224 */ /* 0x000fc400078e002d */
[C---:B------:R-:W-:Y:S02]  /*2840*/  IMAD R55, R4.reuse, R24, R55 ;  /* 0x0000001804377224 */ /* 0x040fe400078e0237 */
[----:B------:R-:W-:Y:S01]  /*2850*/  IMAD R45, R4, R67, R48 ;  /* 0x00000043042d7224 */ /* 0x000fe200078e0230 */
[----:B------:R-:W-:Y:S01]  /*2860*/  IABS R48, R60 ;  /* 0x0000003c00307213 */ /* 0x000fe20000000000 */
[----:B------:R-:W-:Y:S02]  /*2870*/  IMAD.MOV.U32 R54, RZ, RZ, R47 ;  /* 0x000000ffff367224 */ /* 0x000fe400078e002f */
[----:B------:R-:W-:-:S04]  /*2880*/  IMAD.HI.U32 R24, R5, R46, RZ ;  /* 0x0000002e05187227 */ /* 0x000fc800078e00ff */
[----:B------:R-:W-:Y:S01]  /*2890*/  @!P6 IMAD.MOV R54, RZ, RZ, -R54 ;  /* 0x000000ffff36e224 */ /* 0x000fe200078e0a36 */
[C---:B------:R-:W-:Y:S01]  /*28a0*/  ISETP.GT.U32.AND P6, PT, R4.reuse, R45, PT ;  /* 0x0000002d0400720c */ /* 0x040fe20003fc4070 */
[----:B------:R-:W-:Y:S02]  /*28b0*/  IMAD.MOV R47, RZ, RZ, -R24 ;  /* 0x000000ffff2f7224 */ /* 0x000fe400078e0a18 */
[----:B------:R-:W-:Y:S02]  /*28c0*/  @!P4 IMAD.IADD R51, R51, 0x1, -R4 ;  /* 0x000000013333c824 */ /* 0x000fe400078e0a04 */
[C---:B------:R-:W-:Y:S01]  /*28d0*/  IMAD R47, R4.reuse, R47, R46 ;  /* 0x0000002f042f7224 */ /* 0x040fe200078e022e */
[----:B------:R-:W-:Y:S01]  /*28e0*/  IABS R46, R62 ;  /* 0x0000003e002e7213 */ /* 0x000fe20000000000 */
[----:B------:R-:W-:Y:S01]  /*28f0*/  @!P1 IMAD.IADD R53, R53, 0x1, -R4 ;  /* 0x0000000135359824 */ /* 0x000fe200078e0a04 */
[C---:B------:R-:W-:Y:S01]  /*2900*/  ISETP.GT.U32.AND P4, PT, R4.reuse, R51, PT ;  /* 0x000000330400720c */ /* 0x040fe20003f84070 */
[----:B------:R-:W-:Y:S01]  /*2910*/  @!P3 IMAD.MOV R42, RZ, RZ, -R42 ;  /* 0x000000ffff2ab224 */ /* 0x000fe200078e0a2a */
[----:B------:R-:W-:Y:S01]  /*2920*/  ISETP.GT.U32.AND P1, PT, R4, R47, PT ;  /* 0x0000002f0400720c */ /* 0x000fe20003f24070 */
[----:B------:R-:W-:Y:S01]  /*2930*/  IMAD.MOV.U32 R56, RZ, RZ, R49 ;  /* 0x000000ffff387224 */ /* 0x000fe200078e0031 */
[----:B------:R-:W-:Y:S01]  /*2940*/  ISETP.GE.AND P3, PT, R70, RZ, PT ;  /* 0x000000ff4600720c */ /* 0x000fe20003f66270 */
[----:B------:R-:W-:Y:S01]  /*2950*/  @!P6 IMAD.IADD R45, R45, 0x1, -R4 ;  /* 0x000000012d2de824 */ /* 0x000fe200078e0a04 */
[----:B------:R-:W-:Y:S01]  /*2960*/  IABS R49, R58 ;  /* 0x0000003a00317213 */ /* 0x000fe20000000000 */
[----:B------:R-:W-:Y:S01]  /*2970*/  @!P2 IMAD.MOV R53, RZ, RZ, -R53 ;  /* 0x000000ffff35a224 */ /* 0x000fe200078e0a35 */
[----:B------:R-:W-:Y:S01]  /*2980*/  ISETP.GE.AND P2, PT, R58, RZ, PT ;  /* 0x000000ff3a00720c */ /* 0x000fe20003f46270 */
[----:B------:R-:W-:Y:S01]  /*2990*/  @!P0 IMAD.MOV R56, RZ, RZ, -R56 ;  /* 0x000000ffff388224 */ /* 0x000fe200078e0a38 */
[----:B------:R-:W-:Y:S01]  /*29a0*/  ISETP.GT.U32.AND P6, PT, R4, R45, PT ;  /* 0x0000002d0400720c */ /* 0x000fe20003fc4070 */
[----:B------:R-:W-:Y:S01]  /*29b0*/  IMAD.HI.U32 R24, R5, R49, RZ ;  /* 0x0000003105187227 */ /* 0x000fe200078e00ff */
[----:B------:R-:W-:-:S02]  /*29c0*/  ISETP.GE.AND P0, PT, R64, RZ, PT ;  /* 0x000000ff4000720c */ /* 0x000fc40003f06270 */
[----:B------:R-:W-:Y:S01]  /*29d0*/  IABS R70, R81 ;  /* 0x0000005100467213 */ /* 0x000fe20000000000 */
[----:B------:R-:W-:Y:S02]  /*29e0*/  @!P1 IMAD.IADD R47, R47, 0x1, -R4 ;  /* 0x000000012f2f9824 */ /* 0x000fe400078e0a04 */
[----:B------:R-:W-:Y:S02]  /*29f0*/  IMAD.MOV R24, RZ, RZ, -R24 ;  /* 0x000000ffff187224 */ /* 0x000fe400078e0a18 */
[----:B------:R-:W-:Y:S01]  /*2a00*/  @!P3 IMAD.MOV R52, RZ, RZ, -R52 ;  /* 0x000000ffff34b224 */ /* 0x000fe200078e0a34 */
[C---:B------:R-:W-:Y:S01]  /*2a10*/  ISETP.GT.U32.AND P3, PT, R4.reuse, R55, PT ;  /* 0x000000370400720c */ /* 0x040fe20003f64070 */
[----:B------:R-:W-:Y:S01]  /*2a20*/  @!P4 IMAD.IADD R51, R51, 0x1, -R4 ;  /* 0x000000013333c824 */ /* 0x000fe200078e0a04 */
[C---:B------:R-:W-:Y:S01]  /*2a30*/  ISETP.GT.U32.AND P1, PT, R4.reuse, R47, PT ;  /* 0x0000002f0400720c */ /* 0x040fe20003f24070 */
[----:B------:R-:W-:Y:S01]  /*2a40*/  IMAD R49, R4, R24, R49 ;  /* 0x0000001804317224 */ /* 0x000fe200078e0231 */
[----:B------:R-:W-:Y:S01]  /*2a50*/  ISETP.GE.AND P4, PT, R66, RZ, PT ;  /* 0x000000ff4200720c */ /* 0x000fe20003f86270 */
[----:B------:R-:W-:Y:S01]  /*2a60*/  IMAD.HI.U32 R24, R5, R46, RZ ;  /* 0x0000002e05187227 */ /* 0x000fe200078e00ff */
[----:B------:R-:W-:-:S03]  /*2a70*/  IABS R66, R65 ;  /* 0x0000004100427213 */ /* 0x000fc60000000000 */
[----:B------:R-:W-:Y:S01]  /*2a80*/  @!P5 IMAD.MOV R51, RZ, RZ, -R51 ;  /* 0x000000ffff33d224 */ /* 0x000fe200078e0a33 */
[----:B------:R-:W-:Y:S01]  /*2a90*/  ISETP.GE.AND P5, PT, R63, RZ, PT ;  /* 0x000000ff3f00720c */ /* 0x000fe20003fa6270 */
[----:B------:R-:W-:Y:S01]  /*2aa0*/  @!P6 IMAD.IADD R45, R45, 0x1, -R4 ;  /* 0x000000012d2de824 */ /* 0x000fe200078e0a04 */
[C---:B------:R-:W-:Y:S01]  /*2ab0*/  ISETP.GT.U32.AND P6, PT, R4.reuse, R49, PT ;  /* 0x000000310400720c */ /* 0x040fe20003fc4070 */
[----:B------:R-:W-:Y:S02]  /*2ac0*/  IMAD.MOV R63, RZ, RZ, -R24 ;  /* 0x000000ffff3f7224 */ /* 0x000fe400078e0a18 */
[----:B------:R-:W-:Y:S02]  /*2ad0*/  IMAD.MOV.U32 R58, RZ, RZ, R45 ;  /* 0x000000ffff3a7224 */ /* 0x000fe400078e002d */
[----:B------:R-:W-:Y:S02]  /*2ae0*/  IMAD R45, R4, R63, R46 ;  /* 0x0000003f042d7224 */ /* 0x000fe400078e022e */
[----:B------:R-:W-:-:S02]  /*2af0*/  @!P3 IMAD.IADD R55, R55, 0x1, -R4 ;  /* 0x000000013737b824 */ /* 0x000fc400078e0a04 */
[----:B------:R-:W-:Y:S01]  /*2b00*/  @!P1 IMAD.IADD R47, R47, 0x1, -R4 ;  /* 0x000000012f2f9824 */ /* 0x000fe200078e0a04 */
[C---:B------:R-:W-:Y:S01]  /*2b10*/  ISETP.GT.U32.AND P1, PT, R4.reuse, R45, PT ;  /* 0x0000002d0400720c */ /* 0x040fe20003f24070 */
[----:B------:R-:W-:Y:S01]  /*2b20*/  IMAD.HI.U32 R24, R5, R48, RZ ;  /* 0x0000003005187227 */ /* 0x000fe200078e00ff */
[----:B------:R-:W-:-:S03]  /*2b30*/  ISETP.GT.U32.AND P3, PT, R4, R55, PT ;  /* 0x000000370400720c */ /* 0x000fc60003f64070 */
[----:B------:R-:W-:Y:S02]  /*2b40*/  @!P6 IMAD.IADD R49, R49, 0x1, -R4 ;  /* 0x000000013131e824 */ /* 0x000fe400078e0a04 */
[----:B------:R-:W-:Y:S01]  /*2b50*/  IMAD.MOV R63, RZ, RZ, -R24 ;  /* 0x000000ffff3f7224 */ /* 0x000fe200078e0a18 */
[----:B------:R-:W-:Y:S01]  /*2b60*/  IABS R24, R3 ;  /* 0x0000000300187213 */ /* 0x000fe20000000000 */
[----:B------:R-:W-:Y:S01]  /*2b70*/  @!P4 IMAD.MOV R58, RZ, RZ, -R58 ;  /* 0x000000ffff3ac224 */ /* 0x000fe200078e0a3a */
[----:B------:R-:W-:Y:S01]  /*2b80*/  ISETP.GT.U32.AND P6, PT, R4, R49, PT ;  /* 0x000000310400720c */ /* 0x000fe20003fc4070 */
[----:B------:R-:W-:Y:S01]  /*2b90*/  IMAD.HI.U32 R46, R5, R50, RZ ;  /* 0x00000032052e7227 */ /* 0x000fe200078e00ff */
[----:B------:R-:W-:-:S03]  /*2ba0*/  ISETP.GE.AND P4, PT, R3, RZ, PT ;  /* 0x000000ff0300720c */ /* 0x000fc60003f86270 */
[--C-:B------:R-:W-:Y:S02]  /*2bb0*/  @!P1 IMAD.IADD R45, R45, 0x1, -R4.reuse ;  /* 0x000000012d2d9824 */ /* 0x100fe400078e0a04 */
[----:B------:R-:W-:Y:S01]  /*2bc0*/  @!P3 IMAD.IADD R55, R55, 0x1, -R4 ;  /* 0x000000013737b824 */ /* 0x000fe200078e0a04 */
[----:B------:R-:W-:Y:S01]  /*2bd0*/  ISETP.GE.AND P3, PT, R62, RZ, PT ;  /* 0x000000ff3e00720c */ /* 0x000fe20003f66270 */
[C---:B------:R-:W-:Y:S01]  /*2be0*/  IMAD R3, R4.reuse, R63, R48 ;  /* 0x0000003f04037224 */ /* 0x040fe200078e0230 */
[----:B------:R-:W-:Y:S01]  /*2bf0*/  ISETP.GT.U32.AND P1, PT, R4, R45, PT ;  /* 0x0000002d0400720c */ /* 0x000fe20003f24070 */
[----:B------:R-:W-:Y:S01]  /*2c00*/  @!P0 IMAD.MOV R55, RZ, RZ, -R55 ;  /* 0x000000ffff378224 */ /* 0x000fe200078e0a37 */
[----:B------:R-:W-:Y:S01]  /*2c10*/  ISETP.GE.AND P0, PT, R60, RZ, PT ;  /* 0x000000ff3c00720c */ /* 0x000fe20003f06270 */
[----:B------:R-:W-:Y:S01]  /*2c20*/  IMAD.MOV.U32 R48, RZ, RZ, R24 ;  /* 0x000000ffff307224 */ /* 0x000fe200078e0018 */
[----:B------:R-:W-:Y:S01]  /*2c30*/  IABS R63, R61 ;  /* 0x0000003d003f7213 */ /* 0x000fe20000000000 */
[----:B------:R-:W-:-:S02]  /*2c40*/  IMAD.MOV.U32 R60, RZ, RZ, R47 ;  /* 0x000000ffff3c7224 */ /* 0x000fc400078e002f */
[----:B------:R-:W-:-:S04]  /*2c50*/  IMAD.HI.U32 R24, R5, R48, RZ ;  /* 0x0000003005187227 */ /* 0x000fc800078e00ff */
[----:B------:R-:W-:Y:S01]  /*2c60*/  @!P5 IMAD.MOV R60, RZ, RZ, -R60 ;  /* 0x000000ffff3cd224 */ /* 0x000fe200078e0a3c */
[C---:B------:R-:W-:Y:S01]  /*2c70*/  ISETP.GT.U32.AND P5, PT, R4.reuse, R3, PT ;  /* 0x000000030400720c */ /* 0x040fe20003fa4070 */
[----:B------:R-:W-:Y:S02]  /*2c80*/  IMAD.MOV R47, RZ, RZ, -R24 ;  /* 0x000000ffff2f7224 */ /* 0x000fe400078e0a18 */
[----:B------:R-:W-:Y:S01]  /*2c90*/  @!P6 IMAD.IADD R49, R49, 0x1, -R4 ;  /* 0x000000013131e824 */ /* 0x000fe200078e0a04 */
[----:B------:R-:W-:Y:S01]  /*2ca0*/  ISETP.GE.AND P6, PT, R59, RZ, PT ;  /* 0x000000ff3b00720c */ /* 0x000fe20003fc6270 */
[----:B------:R-:W-:Y:S02]  /*2cb0*/  IMAD.MOV R59, RZ, RZ, -R46 ;  /* 0x000000ffff3b7224 */ /* 0x000fe400078e0a2e */
[----:B------:R-:W-:Y:S02]  /*2cc0*/  IMAD R47, R4, R47, R48 ;  /* 0x0000002f042f7224 */ /* 0x000fe400078e0230 */
[----:B------:R-:W-:-:S02]  /*2cd0*/  @!P1 IMAD.IADD R45, R45, 0x1, -R4 ;  /* 0x000000012d2d9824 */ /* 0x000fc400078e0a04 */
[C---:B------:R-:W-:Y:S01]  /*2ce0*/  IMAD R59, R4.reuse, R59, R50 ;  /* 0x0000003b043b7224 */ /* 0x040fe200078e0232 */
[C---:B------:R-:W-:Y:S01]  /*2cf0*/  ISETP.GT.U32.AND P1, PT, R4.reuse, R47, PT ;  /* 0x0000002f0400720c */ /* 0x040fe20003f24070 */
[----:B------:R-:W-:Y:S01]  /*2d00*/  IMAD.MOV.U32 R64, RZ, RZ, R45 ;  /* 0x000000ffff407224 */ /* 0x000fe200078e002d */
[----:B------:R-:W-:Y:S01]  /*2d10*/  IABS R50, R82 ;  /* 0x0000005200327213 */ /* 0x000fe20000000000 */
[----:B------:R-:W-:Y:S02]  /*2d20*/  @!P5 IMAD.IADD R3, R3, 0x1, -R4 ;  /* 0x000000010303d824 */ /* 0x000fe400078e0a04 */
[----:B------:R-:W-:Y:S01]  /*2d30*/  @!P3 IMAD.MOV R64, RZ, RZ, -R64 ;  /* 0x000000ffff40b224 */ /* 0x000fe200078e0a40 */
[C---:B------:R-:W-:Y:S01]  /*2d40*/  ISETP.GT.U32.AND P3, PT, R4.reuse, R59, PT ;  /* 0x0000003b0400720c */ /* 0x040fe20003f64070 */
[----:B------:R-:W-:Y:S01]  /*2d50*/  IMAD.HI.U32 R24, R5, R63, RZ ;  /* 0x0000003f05187227 */ /* 0x000fe200078e00ff */
[----:B------:R-:W-:-:S03]  /*2d60*/  ISETP.GT.U32.AND P5, PT, R4, R3, PT ;  /* 0x000000030400720c */ /* 0x000fc60003fa4070 */
[----:B------:R-:W-:Y:S02]  /*2d70*/  IMAD.MOV.U32 R62, RZ, RZ, R49 ;  /* 0x000000ffff3e7224 */ /* 0x000fe400078e0031 */
[----:B------:R-:W-:Y:S02]  /*2d80*/  IMAD.MOV R24, RZ, RZ, -R24 ;  /* 0x000000ffff187224 */ /* 0x000fe400078e0a18 */
[----:B------:R-:W-:Y:S02]  /*2d90*/  @!P1 IMAD.IADD R47, R47, 0x1, -R4 ;  /* 0x000000012f2f9824 */ /* 0x000fe400078e0a04 */
[----:B------:R-:W-:Y:S01]  /*2da0*/  @!P2 IMAD.MOV R62, RZ, RZ, -R62 ;  /* 0x000000ffff3ea224 */ /* 0x000fe200078e0a3e */
[----:B------:R-:W-:Y:S01]  /*2db0*/  ISETP.GE.AND P2, PT, R61, RZ, PT ;  /* 0x000000ff3d00720c */ /* 0x000fe20003f46270 */
[C---:B------:R-:W-:Y:S01]  /*2dc0*/  IMAD R45, R4.reuse, R24, R63 ;  /* 0x00000018042d7224 */ /* 0x040fe200078e023f */
[----:B------:R-:W-:Y:S01]  /*2dd0*/  IABS R61, R68 ;  /* 0x00000044003d7213 */ /* 0x000fe20000000000 */
[----:B------:R-:W-:Y:S01]  /*2de0*/  @!P3 IMAD.IADD R59, R59, 0x1, -R4 ;  /* 0x000000013b3bb824 */ /* 0x000fe200078e0a04 */
[----:B------:R-:W-:Y:S01]  /*2df0*/  ISETP.GT.U32.AND P1, PT, R4, R47, PT ;  /* 0x0000002f0400720c */ /* 0x000fe20003f24070 */
[----:B------:R-:W-:Y:S01]  /*2e00*/  IMAD.HI.U32 R46, R5, R66, RZ ;  /* 0x00000042052e7227 */ /* 0x000fe200078e00ff */
[----:B------:R-:W-:-:S02]  /*2e10*/  IABS R63, R84 ;  /* 0x00000054003f7213 */ /* 0x000fc40000000000 */
[C---:B------:R-:W-:Y:S01]  /*2e20*/  ISETP.GT.U32.AND P3, PT, R4.reuse, R59, PT ;  /* 0x0000003b0400720c */ /* 0x040fe20003f64070 */
[----:B------:R-:W-:Y:S01]  /*2e30*/  @!P5 IMAD.IADD R3, R3, 0x1, -R4 ;  /* 0x000000010303d824 */ /* 0x000fe200078e0a04 */
[----:B------:R-:W-:Y:S01]  /*2e40*/  ISETP.GT.U32.AND P5, PT, R4, R45, PT ;  /* 0x0000002d0400720c */ /* 0x000fe20003fa4070 */
[----:B------:R-:W-:Y:S02]  /*2e50*/  IMAD.MOV R49, RZ, RZ, -R46 ;  /* 0x000000ffff317224 */ /* 0x000fe400078e0a2e */
[----:B------:R-:W-:-:S04]  /*2e60*/  IMAD.HI.U32 R24, R5, R61, RZ ;  /* 0x0000003d05187227 */ /* 0x000fc800078e00ff */
[C---:B------:R-:W-:Y:S01]  /*2e70*/  IMAD R49, R4.reuse, R49, R66 ;  /* 0x0000003104317224 */ /* 0x040fe200078e0242 */
[----:B------:R-:W-:Y:S01]  /*2e80*/  IABS R66, R83 ;  /* 0x0000005300427213 */ /* 0x000fe20000000000 */
[----:B------:R-:W-:Y:S02]  /*2e90*/  IMAD.MOV R24, RZ, RZ, -R24 ;  /* 0x000000ffff187224 */ /* 0x000fe400078e0a18 */
[--C-:B------:R-:W-:Y:S01]  /*2ea0*/  @!P1 IMAD.IADD R47, R47, 0x1, -R4.reuse ;  /* 0x000000012f2f9824 */ /* 0x100fe200078e0a04 */
[C---:B------:R-:W-:Y:S01]  /*2eb0*/  ISETP.GT.U32.AND P1, PT, R4.reuse, R49, PT ;  /* 0x000000310400720c */ /* 0x040fe20003f24070 */
[C---:B------:R-:W-:Y:S02]  /*2ec0*/  IMAD R61, R4.reuse, R24, R61 ;  /* 0x00000018043d7224 */ /* 0x040fe400078e023d */
[--C-:B------:R-:W-:Y:S02]  /*2ed0*/  @!P5 IMAD.IADD R45, R45, 0x1, -R4.reuse ;  /* 0x000000012d2dd824 */ /* 0x100fe400078e0a04 */
[----:B------:R-:W-:Y:S01]  /*2ee0*/  @!P3 IMAD.IADD R59, R59, 0x1, -R4 ;  /* 0x000000013b3bb824 */ /* 0x000fe200078e0a04 */
[C---:B------:R-:W-:Y:S01]  /*2ef0*/  ISETP.GT.U32.AND P3, PT, R4.reuse, R61, PT ;  /* 0x0000003d0400720c */ /* 0x040fe20003f64070 */
[----:B------:R-:W-:Y:S01]  /*2f00*/  IMAD.HI.U32 R46, R5, R63, RZ ;  /* 0x0000003f052e7227 */ /* 0x000fe200078e00ff */
[----:B------:R-:W-:-:S03]  /*2f10*/  ISETP.GT.U32.AND P5, PT, R4, R45, PT ;  /* 0x0000002d0400720c */ /* 0x000fc60003fa4070 */
[----:B------:R-:W-:Y:S02]  /*2f20*/  IMAD.MOV R46, RZ, RZ, -R46 ;  /* 0x000000ffff2e7224 */ /* 0x000fe400078e0a2e */
[----:B------:R-:W-:Y:S01]  /*2f30*/  @!P1 IMAD.IADD R49, R49, 0x1, -R4 ;  /* 0x0000000131319824 */ /* 0x000fe200078e0a04 */
[----:B------:R-:W-:Y:S01]  /*2f40*/  ISETP.GE.AND P1, PT, R65, RZ, PT ;  /* 0x000000ff4100720c */ /* 0x000fe20003f26270 */
[----:B------:R-:W-:Y:S02]  /*2f50*/  IMAD R63, R4, R46, R63 ;  /* 0x0000002e043f7224 */ /* 0x000fe400078e023f */
[----:B------:R-:W-:-:S04]  /*2f60*/  IMAD.HI.U32 R24, R5, R50, RZ ;  /* 0x0000003205187227 */ /* 0x000fc800078e00ff */
[----:B------:R-:W-:Y:S01]  /*2f70*/  @!P3 IMAD.IADD R61, R61, 0x1, -R4 ;  /* 0x000000013d3db824 */ /* 0x000fe200078e0a04 */
[----:B------:R-:W-:Y:S01]  /*2f80*/  ISETP.GT.U32.AND P3, PT, R4, R49, PT ;  /* 0x000000310400720c */ /* 0x000fe20003f64070 */
[----:B------:R-:W-:-:S04]  /*2f90*/  IMAD.HI.U32 R46, R5, R66, RZ ;  /* 0x00000042052e7227 */ /* 0x000fc800078e00ff */
[----:B------:R-:W-:-:S04]  /*2fa0*/  IMAD.HI.U32 R48, R5, R70, RZ ;  /* 0x0000004605307227 */ /* 0x000fc800078e00ff */
[----:B------:R-:W-:Y:S01]  /*2fb0*/  @!P5 IMAD.IADD R45, R45, 0x1, -R4 ;  /* 0x000000012d2dd824 */ /* 0x000fe200078e0a04 */
[C---:B------:R-:W-:Y:S01]  /*2fc0*/  ISETP.GT.U32.AND P5, PT, R4.reuse, R63, PT ;  /* 0x0000003f0400720c */ /* 0x040fe20003fa4070 */
[----:B------:R-:W-:Y:S01]  /*2fd0*/  IMAD.MOV R67, RZ, RZ, -R24 ;  /* 0x000000ffff437224 */ /* 0x000fe200078e0a18 */
[----:B------:R-:W-:Y:S01]  /*2fe0*/  IABS R24, R80 ;  /* 0x0000005000187213 */ /* 0x000fe20000000000 */
[----:B------:R-:W-:Y:S01]  /*2ff0*/  IMAD.MOV R69, RZ, RZ, -R46 ;  /* 0x000000ffff457224 */ /* 0x000fe200078e0a2e */
[----:B------:R-:W-:Y:S01]  /*3000*/  IABS R46, R74 ;  /* 0x0000004a002e7213 */ /* 0x000fe20000000000 */
[----:B------:R-:W-:Y:S01]  /*3010*/  IMAD.MOV R71, RZ, RZ, -R48 ;  /* 0x000000ffff477224 */ /* 0x000fe200078e0a30 */
[----:B------:R-:W-:Y:S01]  /*3020*/  IABS R48, R0 ;  /* 0x0000000000307213 */ /* 0x000fe20000000000 */
[C---:B------:R-:W-:Y:S02]  /*3030*/  IMAD R65, R4.reuse, R67, R50 ;  /* 0x0000004304417224 */ /* 0x040fe400078e0232 */
[----:B------:R-:W-:-:S02]  /*3040*/  IMAD R67, R4, R69, R66 ;  /* 0x0000004504437224 */ /* 0x000fc400078e0242 */
[C---:B------:R-:W-:Y:S02]  /*3050*/  IMAD R69, R4.reuse, R71, R70 ;  /* 0x0000004704457224 */ /* 0x040fe400078e0246 */
[----:B------:R-:W-:Y:S02]  /*3060*/  IMAD.MOV.U32 R71, RZ, RZ, R24 ;  /* 0x000000ffff477224 */ /* 0x000fe400078e0018 */
[----:B------:R-:W-:Y:S01]  /*3070*/  @!P3 IMAD.IADD R49, R49, 0x1, -R4 ;  /* 0x000000013131b824 */ /* 0x000fe200078e0a04 */
[----:B------:R-:W-:Y:S01]  /*3080*/  ISETP.GT.U32.AND P3, PT, R4, R65, PT ;  /* 0x000000410400720c */ /* 0x000fe20003f64070 */
[----:B------:R-:W-:Y:S02]  /*3090*/  IMAD.MOV.U32 R66, RZ, RZ, R3 ;  /* 0x000000ffff427224 */ /* 0x000fe400078e0003 */
[----:B------:R-:W-:-:S04]  /*30a0*/  IMAD.HI.U32 R3, R5, R71, RZ ;  /* 0x0000004705037227 */ /* 0x000fc800078e00ff */
        /* <DEDUP_REMOVED lines=8> */
[----:B------:R-:W-:Y:S01]  /*3130*/  @!P3 IMAD.IADD R65, R65, 0x1, -R4 ;  /* 0x000000014141b824 */ /* 0x000fe200078e0a04 */
[C---:B------:R-:W-:Y:S01]  /*3140*/  ISETP.GT.U32.AND P3, PT, R4.reuse, R71, PT ;  /* 0x000000470400720c */ /* 0x040fe20003f64070 */
[----:B------:R-:W-:Y:S02]  /*3150*/  IMAD R73, R4, R3, R73 ;  /* 0x0000000304497224 */ /* 0x000fe400078e0249 */
[----:B------:R-:W-:-:S04]  /*3160*/  IMAD.HI.U32 R3, R5, R75, RZ ;  /* 0x0000004b05037227 */ /* 0x000fc800078e00ff */
[--C-:B------:R-:W-:Y:S01]  /*3170*/  @!P5 IMAD.IADD R61, R61, 0x1, -R4.reuse ;  /* 0x000000013d3dd824 */ /* 0x100fe200078e0a04 */
[C---:B------:R-:W-:Y:S01]  /*3180*/  ISETP.GT.U32.AND P5, PT, R4.reuse, R67, PT ;  /* 0x000000430400720c */ /* 0x040fe20003fa4070 */
[----:B------:R-:W-:Y:S02]  /*3190*/  IMAD.MOV R3, RZ, RZ, -R3 ;  /* 0x000000ffff037224 */ /* 0x000fe400078e0a03 */
[--C-:B------:R-:W-:Y:S01]  /*31a0*/  @!P0 IMAD.IADD R63, R63, 0x1, -R4.reuse ;  /* 0x000000013f3f8824 */ /* 0x100fe200078e0a04 */
[C---:B------:R-:W-:Y:S01]  /*31b0*/  ISETP.GT.U32.AND P0, PT, R4.reuse, R69, PT ;  /* 0x000000450400720c */ /* 0x040fe20003f04070 */
[C---:B------:R-:W-:Y:S02]  /*31c0*/  IMAD R75, R4.reuse, R3, R75 ;  /* 0x00000003044b7224 */ /* 0x040fe400078e024b */
[----:B------:R-:W-:Y:S02]  /*31d0*/  @!P3 IMAD.IADD R71, R71, 0x1, -R4 ;  /* 0x000000014747b824 */ /* 0x000fe400078e0a04 */
[----:B------:R-:W-:Y:S01]  /*31e0*/  IMAD.MOV.U32 R72, RZ, RZ, R49 ;  /* 0x000000ffff487224 */ /* 0x000fe200078e0031 */
[----:B------:R-:W-:Y:S01]  /*31f0*/  ISETP.GT.U32.AND P3, PT, R4, R75, PT ;  /* 0x0000004b0400720c */ /* 0x000fe20003f64070 */
[----:B------:R-:W-:-:S02]  /*3200*/  @!P6 IMAD.MOV R59, RZ, RZ, -R59 ;  /* 0x000000ffff3be224 */ /* 0x000fc400078e0a3b */
[----:B------:R-:W-:Y:S01]  /*3210*/  @!P5 IMAD.IADD R67, R67, 0x1, -R4 ;  /* 0x000000014343d824 */ /* 0x000fe200078e0a04 */
[----:B------:R-:W-:Y:S01]  /*3220*/  ISETP.GT.U32.AND P5, PT, R4, R73, PT ;  /* 0x000000490400720c */ /* 0x000fe20003fa4070 */
[----:B------:R-:W-:Y:S02]  /*3230*/  @!P1 IMAD.MOV R72, RZ, RZ, -R72 ;  /* 0x000000ffff489224 */ /* 0x000fe400078e0a48 */
[----:B------:R-:W-:Y:S01]  /*3240*/  @!P0 IMAD.IADD R69, R69, 0x1, -R4 ;  /* 0x0000000145458824 */ /* 0x000fe200078e0a04 */
[----:B------:R-:W-:Y:S01]  /*3250*/  ISETP.GE.AND P0, PT, R68, RZ, PT ;  /* 0x000000ff4400720c */ /* 0x000fe20003f06270 */
[----:B------:R-:W-:Y:S01]  /*3260*/  IMAD.MOV.U32 R68, RZ, RZ, R47 ;  /* 0x000000ffff447224 */ /* 0x000fe200078e002f */
[----:B------:R-:W-:Y:S01]  /*3270*/  ISETP.GT.U32.AND P6, PT, R4, R67, PT ;  /* 0x000000430400720c */ /* 0x000fe20003fc4070 */
[----:B------:R-:W-:-:S04]  /*3280*/  IMAD.HI.U32 R24, R5, R77, RZ ;  /* 0x0000004d05187227 */ /* 0x000fc800078e00ff */
[--C-:B------:R-:W-:Y:S02]  /*3290*/  @!P3 IMAD.IADD R75, R75, 0x1, -R4.reuse ;  /* 0x000000014b4bb824 */ /* 0x100fe400078e0a04 */
[----:B------:R-:W-:Y:S01]  /*32a0*/  @!P5 IMAD.IADD R73, R73, 0x1, -R4 ;  /* 0x000000014949d824 */ /* 0x000fe200078e0a04 */
[C---:B------:R-:W-:Y:S01]  /*32b0*/  ISETP.GT.U32.AND P5, PT, R4.reuse, R69, PT ;  /* 0x000000450400720c */ /* 0x040fe20003fa4070 */
[----:B------:R-:W-:Y:S01]  /*32c0*/  @!P4 IMAD.MOV R68, RZ, RZ, -R68 ;  /* 0x000000ffff44c224 */ /* 0x000fe200078e0a44 */
[C---:B------:R-:W-:Y:S01]  /*32d0*/  ISETP.GT.U32.AND P4, PT, R4.reuse, R65, PT ;  /* 0x000000410400720c */ /* 0x040fe20003f84070 */
[C---:B------:R-:W-:Y:S01]  /*32e0*/  IMAD.HI.U32 R3, R5.reuse, R46, RZ ;  /* 0x0000002e05037227 */ /* 0x040fe200078e00ff */
[C---:B------:R-:W-:Y:S02]  /*32f0*/  ISETP.GT.U32.AND P1, PT, R4.reuse, R75, PT ;  /* 0x0000004b0400720c */ /* 0x040fe40003f24070 */
[----:B------:R-:W-:Y:S01]  /*3300*/  ISETP.GT.U32.AND P3, PT, R4, R73, PT ;  /* 0x000000490400720c */ /* 0x000fe20003f64070 */
[----:B------:R-:W-:-:S04]  /*3310*/  IMAD.HI.U32 R5, R5, R48, RZ ;  /* 0x0000003005057227 */ /* 0x000fc800078e00ff */
[----:B------:R-:W-:Y:S02]  /*3320*/  IMAD.MOV R24, RZ, RZ, -R24 ;  /* 0x000000ffff187224 */ /* 0x000fe400078e0a18 */
[----:B------:R-:W-:Y:S02]  /*3330*/  IMAD.MOV R3, RZ, RZ, -R3 ;  /* 0x000000ffff037224 */ /* 0x000fe400078e0a03 */
[----:B------:R-:W-:Y:S02]  /*3340*/  IMAD.MOV R5, RZ, RZ, -R5 ;  /* 0x000000ffff057224 */ /* 0x000fe400078e0a05 */
[----:B------:R-:W-:Y:S02]  /*3350*/  IMAD.MOV.U32 R70, RZ, RZ, R45 ;  /* 0x000000ffff467224 */ /* 0x000fe400078e002d */
[----:B------:R-:W-:Y:S01]  /*3360*/  IMAD R77, R4, R24, R77 ;  /* 0x00000018044d7224 */ /* 0x000fe200078e024d */
[----:B------:R-:W-:Y:S01]  /*3370*/  LOP3.LUT R24, R2, 0x40, RZ, 0xc0, !PT ;  /* 0x0000004002187812 */ /* 0x000fe200078ec0ff */
[----:B------:R-:W-:-:S02]  /*3380*/  IMAD R45, R4, R3, R46 ;  /* 0x00000003042d7224 */ /* 0x000fc400078e022e */
[C---:B------:R-:W-:Y:S01]  /*3390*/  IMAD R47, R4.reuse, R5, R48 ;  /* 0x00000005042f7224 */ /* 0x040fe200078e0230 */
[----:B------:R-:W-:Y:S01]  /*33a0*/  SHF.R.S32.HI R5, RZ, 0x1f, R112 ;  /* 0x0000001fff057819 */ /* 0x000fe20000011470 */
[--C-:B------:R-:W-:Y:S01]  /*33b0*/  @!P4 IMAD.IADD R65, R65, 0x1, -R4.reuse ;  /* 0x000000014141c824 */ /* 0x100fe200078e0a04 */
[C---:B------:R-:W-:Y:S01]  /*33c0*/  ISETP.GT.U32.AND P4, PT, R4.reuse, R77, PT ;  /* 0x0000004d0400720c */ /* 0x040fe20003f84070 */
[--C-:B------:R-:W-:Y:S01]  /*33d0*/  @!P6 IMAD.IADD R67, R67, 0x1, -R4.reuse ;  /* 0x000000014343e824 */ /* 0x100fe200078e0a04 */
[C---:B------:R-:W-:Y:S01]  /*33e0*/  ISETP.GT.U32.AND P6, PT, R4.reuse, R45, PT ;  /* 0x0000002d0400720c */ /* 0x040fe20003fc4070 */
[----:B------:R-:W-:Y:S01]  /*33f0*/  @!P1 IMAD.IADD R75, R75, 0x1, -R4 ;  /* 0x000000014b4b9824 */ /* 0x000fe200078e0a04 */
[C---:B------:R-:W-:Y:S01]  /*3400*/  ISETP.GT.U32.AND P1, PT, R4.reuse, R47, PT ;  /* 0x0000002f0400720c */ /* 0x040fe20003f24070 */
[----:B------:R-:W-:Y:S01]  /*3410*/  @!P2 IMAD.MOV R70, RZ, RZ, -R70 ;  /* 0x000000ffff46a224 */ /* 0x000fe200078e0a46 */
[----:B------:R-:W-:Y:S01]  /*3420*/  ISETP.GT.U32.AND P2, PT, R4, R71, PT ;  /* 0x000000470400720c */ /* 0x000fe20003f44070 */
[--C-:B------:R-:W-:Y:S01]  /*3430*/  @!P3 IMAD.IADD R73, R73, 0x1, -R4.reuse ;  /* 0x000000014949b824 */ /* 0x100fe200078e0a04 */
[----:B------:R-:W-:Y:S01]  /*3440*/  ISETP.GE.AND P3, PT, R83, RZ, PT ;  /* 0x000000ff5300720c */ /* 0x000fe20003f66270 */
[--C-:B------:R-:W-:Y:S01]  /*3450*/  @!P5 IMAD.IADD R69, R69, 0x1, -R4.reuse ;  /* 0x000000014545d824 */ /* 0x100fe200078e0a04 */
[----:B------:R-:W-:Y:S01]  /*3460*/  ISETP.GE.AND P5, PT, R84, RZ, PT ;  /* 0x000000ff5400720c */ /* 0x000fe20003fa6270 */
[----:B------:R-:W-:Y:S01]  /*3470*/  @!P0 IMAD.MOV R61, RZ, RZ, -R61 ;  /* 0x000000ffff3d8224 */ /* 0x000fe200078e0a3d */
[----:B------:R-:W-:Y:S01]  /*3480*/  LEA.HI R112, R5, R112, RZ, 0x7 ;  /* 0x0000007005707211 */ /* 0x000fe200078f38ff */
[--C-:B------:R-:W-:Y:S01]  /*3490*/  @!P4 IMAD.IADD R77, R77, 0x1, -R4.reuse ;  /* 0x000000014d4dc824 */ /* 0x100fe200078e0a04 */
[----:B------:R-:W-:Y:S01]  /*34a0*/  ISETP.GE.AND P4, PT, R81, RZ, PT ;  /* 0x000000ff5100720c */ /* 0x000fe20003f86270 */
[--C-:B------:R-:W-:Y:S01]  /*34b0*/  @!P6 IMAD.IADD R45, R45, 0x1, -R4.reuse ;  /* 0x000000012d2de824 */ /* 0x100fe200078e0a04 */
[----:B------:R-:W-:Y:S01]  /*34c0*/  LOP3.LUT R5, RZ, R57, RZ, 0x33, !PT ;  /* 0x00000039ff057212 */ /* 0x000fe200078e33ff */
[--C-:B------:R-:W-:Y:S01]  /*34d0*/  @!P1 IMAD.IADD R47, R47, 0x1, -R4.reuse ;  /* 0x000000012f2f9824 */ /* 0x100fe200078e0a04 */
[----:B------:R-:W-:Y:S01]  /*34e0*/  ISETP.GT.U32.AND P0, PT, R4, R77, PT ;  /* 0x0000004d0400720c */ /* 0x000fe20003f04070 */
[--C-:B------:R-:W-:Y:S01]  /*34f0*/  @!P2 IMAD.IADD R71, R71, 0x1, -R4.reuse ;  /* 0x000000014747a824 */ /* 0x100fe200078e0a04 */
[----:B------:R-:W-:Y:S01]  /*3500*/  ISETP.GE.AND P2, PT, R82, RZ, PT ;  /* 0x000000ff5200720c */ /* 0x000fe20003f46270 */
[----:B------:R-:W-:Y:S01]  /*3510*/  @!P3 IMAD.MOV R67, RZ, RZ, -R67 ;  /* 0x000000ffff43b224 */ /* 0x000fe200078e0a43 */
[C---:B------:R-:W-:Y:S01]  /*3520*/  ISETP.GT.U32.AND P6, PT, R4.reuse, R45, PT ;  /* 0x0000002d0400720c */ /* 0x040fe20003fc4070 */
[----:B------:R-:W-:Y:S01]  /*3530*/  @!P5 IMAD.MOV R63, RZ, RZ, -R63 ;  /* 0x000000ffff3fd224 */ /* 0x000fe200078e0a3f */
[----:B------:R-:W-:Y:S01]  /*3540*/  ISETP.GT.U32.AND P3, PT, R4, R47, PT ;  /* 0x0000002f0400720c */ /* 0x000fe20003f64070 */
[----:B------:R-:W-:Y:S01]  /*3550*/  IMAD.SHL.U32 R3, R2, 0x2, RZ ;  /* 0x0000000202037824 */ /* 0x000fe200078e00ff */
[----:B------:R-:W-:Y:S01]  /*3560*/  ISETP.GE.AND P5, PT, R80, RZ, PT ;  /* 0x000000ff5000720c */ /* 0x000fe20003fa6270 */
[----:B------:R-:W-:Y:S01]  /*3570*/  @!P4 IMAD.MOV R69, RZ, RZ, -R69 ;  /* 0x000000ffff45c224 */ /* 0x000fe200078e0a45 */
[----:B------:R-:W-:Y:S01]  /*3580*/  ISETP.GE.AND P1, PT, R78, RZ, PT ;  /* 0x000000ff4e00720c */ /* 0x000fe20003f26270 */
[----:B------:R-:W-:Y:S01]  /*3590*/  IMAD R111, R111, UR5, RZ ;  /* 0x000000056f6f7c24 */ /* 0x000fe2000f8e02ff */
[----:B------:R-:W-:Y:S01]  /*35a0*/  ISETP.NE.AND P4, PT, R57, RZ, PT ;  /* 0x000000ff3900720c */ /* 0x000fe20003f85270 */
[--C-:B------:R-:W-:Y:S01]  /*35b0*/  @!P0 IMAD.IADD R77, R77, 0x1, -R4.reuse ;  /* 0x000000014d4d8824 */ /* 0x100fe200078e0a04 */
[----:B------:R-:W-:Y:S01]  /*35c0*/  ISETP.GE.AND P0, PT, R76, RZ, PT ;  /* 0x000000ff4c00720c */ /* 0x000fe20003f06270 */
[----:B------:R-:W-:Y:S01]  /*35d0*/  @!P2 IMAD.MOV R65, RZ, RZ, -R65 ;  /* 0x000000ffff41a224 */ /* 0x000fe200078e0a41 */
[----:B------:R-:W-:Y:S01]  /*35e0*/  ISETP.GE.AND P2, PT, R79, RZ, PT ;  /* 0x000000ff4f00720c */ /* 0x000fe20003f46270 */
[--C-:B------:R-:W-:Y:S01]  /*35f0*/  @!P6 IMAD.IADD R45, R45, 0x1, -R4.reuse ;  /* 0x000000012d2de824 */ /* 0x100fe200078e0a04 */
[----:B------:R-:W-:Y:S01]  /*3600*/  ISETP.GE.AND P6, PT, R74, RZ, PT ;  /* 0x000000ff4a00720c */ /* 0x000fe20003fc6270 */
[----:B------:R-:W-:Y:S01]  /*3610*/  @!P3 IMAD.IADD R47, R47, 0x1, -R4 ;  /* 0x000000012f2fb824 */ /* 0x000fe200078e0a04 */
[----:B------:R-:W-:Y:S01]  /*3620*/  ISETP.GE.AND P3, PT, R0, RZ, PT ;  /* 0x000000ff0000720c */ /* 0x000fe20003f66270 */
[----:B------:R-:W-:Y:S01]  /*3630*/  IMAD R4, R110, UR60, RZ ;  /* 0x0000003c6e047c24 */ /* 0x000fe2000f8e02ff */
[----:B------:R-:W-:Y:S01]  /*3640*/  LOP3.LUT R3, R3, 0x7e, RZ, 0xc0, !PT ;  /* 0x0000007e03037812 */ /* 0x000fe200078ec0ff */
[----:B------:R-:W-:Y:S01]  /*3650*/  IMAD.MOV.U32 R74, RZ, RZ, R45 ;  /* 0x000000ffff4a7224 */ /* 0x000fe200078e002d */
[C---:B------:R-:W-:Y:S01]  /*3660*/  SEL R6, R5.reuse, R6, !P4 ;  /* 0x0000000605067207 */ /* 0x040fe20006000000 */
[----:B------:R-:W-:Y:S01]  /*3670*/  IMAD.MOV.U32 R76, RZ, RZ, R47 ;  /* 0x000000ffff4c7224 */ /* 0x000fe200078e002f */
[C---:B------:R-:W-:Y:S01]  /*3680*/  SEL R8, R5.reuse, R8, !P4 ;  /* 0x0000000805087207 */ /* 0x040fe20006000000 */
[C-C-:B------:R-:W-:Y:S01]  /*3690*/  IMAD R2, R24.reuse, 0x100, R3.reuse ;  /* 0x0000010018027824 */ /* 0x140fe200078e0203 */
[C---:B------:R-:W-:Y:S01]  /*36a0*/  SEL R11, R5.reuse, R11, !P4 ;  /* 0x0000000b050b7207 */ /* 0x040fe20006000000 */
[----:B------:R-:W-:Y:S01]  /*36b0*/  IMAD R3, R24, 0x80, R3 ;  /* 0x0000008018037824 */ /* 0x000fe200078e0203 */
[C---:B------:R-:W-:Y:S01]  /*36c0*/  SEL R10, R5.reuse, R10, !P4 ;  /* 0x0000000a050a7207 */ /* 0x040fe20006000000 */
[----:B------:R-:W-:Y:S01]  /*36d0*/  @!P5 IMAD.MOV R71, RZ, RZ, -R71 ;  /* 0x000000ffff47d224 */ /* 0x000fe200078e0a47 */
[----:B------:R-:W-:Y:S01]  /*36e0*/  LEA R24, P5, R4, UR8, 0x1 ;  /* 0x0000000804187c11 */ /* 0x000fe2000f8a08ff */
[----:B------:R-:W-:Y:S01]  /*36f0*/  IMAD R6, R6, UR10, RZ ;  /* 0x0000000a06067c24 */ /* 0x000fe2000f8e02ff */
[C---:B------:R-:W-:Y:S01]  /*3700*/  SEL R45, R5.reuse, R15, !P4 ;  /* 0x0000000f052d7207 */ /* 0x040fe20006000000 */
[----:B------:R-:W-:Y:S01]  /*3710*/  @!P1 IMAD.MOV R73, RZ, RZ, -R73 ;  /* 0x000000ffff499224 */ /* 0x000fe200078e0a49 */
        /* <DEDUP_REMOVED lines=9> */
[----:B------:R-:W-:Y:S01]  /*37b0*/  IMAD R8, R8, UR10, RZ ;  /* 0x0000000a08087c24 */ /* 0x000fe2000f8e02ff */
[----:B------:R-:W-:Y:S01]  /*37c0*/  SEL R18, R5, R18, !P4 ;  /* 0x0000001205127207 */ /* 0x000fe20006000000 */
[----:B------:R-:W-:Y:S01]  /*37d0*/  IMAD R11, R11, UR10, RZ ;  /* 0x0000000a0b0b7c24 */ /* 0x000fe2000f8e02ff */
[----:B------:R-:W-:Y:S01]  /*37e0*/  SEL R20, R5, R20, !P4 ;  /* 0x0000001405147207 */ /* 0x000fe20006000000 */
[----:B------:R-:W-:Y:S01]  /*37f0*/  IMAD R10, R10, UR10, RZ ;  /* 0x0000000a0a0a7c24 */ /* 0x000fe2000f8e02ff */
[----:B------:R-:W-:Y:S01]  /*3800*/  LEA.HI.X.SX32 R25, R4, UR9, 0x1, P5 ;  /* 0x0000000904197c11 */ /* 0x000fe2000a8f0eff */
[----:B------:R-:W-:Y:S01]  /*3810*/  IMAD R45, R45, UR10, RZ ;  /* 0x0000000a2d2d7c24 */ /* 0x000fe2000f8e02ff */
[----:B------:R-:W-:Y:S01]  /*3820*/  SEL R22, R5, R22, !P4 ;  /* 0x0000001605167207 */ /* 0x000fe20006000000 */
[----:B------:R-:W-:Y:S01]  /*3830*/  IMAD R9, R9, UR10, RZ ;  /* 0x0000000a09097c24 */ /* 0x000fe2000f8e02ff */
[----:B------:R-:W-:Y:S01]  /*3840*/  LEA R90, P5, R6, R24, 0x1 ;  /* 0x00000018065a7211 */ /* 0x000fe200078a08ff */
[----:B------:R-:W-:Y:S01]  /*3850*/  IMAD R46, R46, UR10, RZ ;  /* 0x0000000a2e2e7c24 */ /* 0x000fe2000f8e02ff */
[C---:B------:R-:W-:Y:S01]  /*3860*/  SEL R7, R5.reuse, R7, !P4 ;  /* 0x0000000705077207 */ /* 0x040fe20006000000 */
[----:B------:R-:W-:Y:S01]  /*3870*/  IMAD R17, R16, UR10, RZ ;  /* 0x0000000a10117c24 */ /* 0x000fe2000f8e02ff */
[C---:B------:R-:W-:Y:S01]  /*3880*/  SEL R13, R5.reuse, R13, !P4 ;  /* 0x0000000d050d7207 */ /* 0x040fe20006000000 */
[----:B------:R-:W-:Y:S01]  /*3890*/  IMAD R50, R50, UR10, RZ ;  /* 0x0000000a32327c24 */ /* 0x000fe2000f8e02ff */
[----:B------:R-:W-:Y:S01]  /*38a0*/  SEL R14, R5, R14, !P4 ;  /* 0x0000000e050e7207 */ /* 0x000fe20006000000 */
[----:B------:R-:W-:Y:S01]  /*38b0*/  IMAD R7, R7, UR10, RZ ;  /* 0x0000000a07077c24 */ /* 0x000fe2000f8e02ff */
[C---:B------:R-:W-:Y:S01]  /*38c0*/  SEL R47, R5.reuse, R19, !P4 ;  /* 0x00000013052f7207 */ /* 0x040fe20006000000 */
[----:B------:R-:W-:Y:S01]  /*38d0*/  IMAD R19, R18, UR10, RZ ;  /* 0x0000000a12137c24 */ /* 0x000fe2000f8e02ff */
[C---:B------:R-:W-:Y:S01]  /*38e0*/  SEL R48, R5.reuse, R21, !P4 ;  /* 0x0000001505307207 */ /* 0x040fe20006000000 */
[----:B------:R-:W-:Y:S01]  /*38f0*/  IMAD R21, R20, UR10, RZ ;  /* 0x0000000a14157c24 */ /* 0x000fe2000f8e02ff */
[C---:B------:R-:W-:Y:S01]  /*3900*/  SEL R49, R5.reuse, R23, !P4 ;  /* 0x0000001705317207 */ /* 0x040fe20006000000 */
[----:B------:R-:W-:Y:S01]  /*3910*/  IMAD R23, R22, UR10, RZ ;  /* 0x0000000a16177c24 */ /* 0x000fe2000f8e02ff */
[----:B------:R-:W-:Y:S01]  /*3920*/  SEL R26, R5, R26, !P4 ;  /* 0x0000001a051a7207 */ /* 0x000fe20006000000 */
[----:B------:R-:W-:Y:S01]  /*3930*/  IMAD R13, R13, UR10, RZ ;  /* 0x0000000a0d0d7c24 */ /* 0x000fe2000f8e02ff */
[----:B------:R-:W-:Y:S01]  /*3940*/  SEL R27, R5, R27, !P4 ;  /* 0x0000001b051b7207 */ /* 0x000fe20006000000 */
        /* <DEDUP_REMOVED lines=87> */
[-C--:B------:R-:W-:Y:S01]  /*3ec0*/  LEA R93, P2, R8, R24.reuse, 0x1 ;  /* 0x00000018085d7211 */ /* 0x080fe200078408ff */
[----:B------:R-:W-:Y:S01]  /*3ed0*/  IMAD R71, R71, UR10, RZ ;  /* 0x0000000a47477c24 */ /* 0x000fe2000f8e02ff */
[-C--:B------:R-:W-:Y:S01]  /*3ee0*/  LEA R94, P1, R11, R24.reuse, 0x1 ;  /* 0x000000180b5e7211 */ /* 0x080fe200078208ff */
[----:B------:R-:W-:Y:S01]  /*3ef0*/  IMAD R73, R73, UR10, RZ ;  /* 0x0000000a49497c24 */ /* 0x000fe2000f8e02ff */
[-C--:B------:R-:W-:Y:S01]  /*3f00*/  LEA.HI.X.SX32 R16, R6, R25.reuse, 0x1, P5 ;  /* 0x0000001906107211 */ /* 0x080fe200028f0eff */
        /* <DEDUP_REMOVED lines=8> */
[----:B------:R-:W-:Y:S01]  /*3f90*/  ULDC.64 UR8, c[0x0][0x210] ;  /* 0x0000840000087ab9 */ /* 0x000fe20000000a00 */
[-C--:B------:R-:W-:Y:S01]  /*3fa0*/  LEA R100, P2, R46, R24.reuse, 0x1 ;  /* 0x000000182e647211 */ /* 0x080fe200078408ff */
[----:B------:R-:W-:Y:S01]  /*3fb0*/  UIADD3 UR5, UR4, 0x8000, URZ ;  /* 0x0000800004057890 */ /* 0x000fe2000fffe03f */
[-C--:B------:R-:W-:Y:S01]  /*3fc0*/  LEA R95, P0, R5, R24.reuse, 0x1 ;  /* 0x00000018055f7211 */ /* 0x080fe200078008ff */
[----:B------:R-:W-:Y:S01]  /*3fd0*/  USHF.L.U32 UR60, UR60, 0x7, URZ ;  /* 0x000000073c3c7899 */ /* 0x000fe2000800063f */
[-C--:B------:R-:W-:Y:S01]  /*3fe0*/  LEA.HI.X.SX32 R4, R11, R25.reuse, 0x1, P1 ;  /* 0x000000190b047211 */ /* 0x080fe200008f0eff */
[----:B------:R-:W-:Y:S01]  /*3ff0*/  USHF.R.U32.HI UR5, URZ, 0x4, UR5 ;  /* 0x000000043f057899 */ /* 0x000fe20008011605 */
[-C--:B------:R-:W-:Y:S01]  /*4000*/  LEA.HI.X.SX32 R14, R10, R25.reuse, 0x1, P6 ;  /* 0x000000190a0e7211 */ /* 0x080fe200030f0eff */
[----:B------:R-:W-:Y:S01]  /*4010*/  USHF.R.S32.HI UR10, URZ, 0x1f, UR60 ;  /* 0x0000001f3f0a7899 */ /* 0x000fe2000801143c */
[-C--:B------:R-:W-:Y:S01]  /*4020*/  LEA R101, P1, R19, R24.reuse, 0x1 ;  /* 0x0000001813657211 */ /* 0x080fe200078208ff */
[----:B------:R-:W-:Y:S01]  /*4030*/  USGXT.U32 UR38, UR5, 0xe ;  /* 0x0000000e0526789a */ /* 0x000fe20008000000 */
[-C--:B------:R-:W-:Y:S01]  /*4040*/  LEA.HI.X.SX32 R8, R45, R25.reuse, 0x1, P5 ;  /* 0x000000192d087211 */ /* 0x080fe200028f0eff */
[----:B------:R-:W-:Y:S01]  /*4050*/  USHF.L.U32 UR5, UR60, 0x1, URZ ;  /* 0x000000013c057899 */ /* 0x000fe2000800063f */
[----:B------:R-:W-:Y:S01]  /*4060*/  LEA.HI.X.SX32 R12, R9, R25, 0x1, P4 ;  /* 0x00000019090c7211 */ /* 0x000fe200020f0eff */
[----:B------:R-:W-:Y:S01]  /*4070*/  USHF.L.U64.HI UR60, UR60, 0x1, UR10 ;  /* 0x000000013c3c7899 */ /* 0x000fe2000801020a */
[----:B------:R-:W-:-:S02]  /*4080*/  LEA R105, P5, R23, R24, 0x1 ;  /* 0x0000001817697211 */ /* 0x000fc400078a08ff */
[----:B------:R-:W-:Y:S02]  /*4090*/  CS2R R78, SRZ ;  /* 0x00000000004e7805 */ /* 0x000fe4000001ff00 */
[-C--:B------:R-:W-:Y:S02]  /*40a0*/  LEA.HI.X.SX32 R10, R46, R25.reuse, 0x1, P2 ;  /* 0x000000192e0a7211 */ /* 0x080fe400010f0eff */
[----:B------:R-:W-:Y:S02]  /*40b0*/  CS2R R80, SRZ ;  /* 0x0000000000507805 */ /* 0x000fe4000001ff00 */
[----:B------:R-:W-:Y:S02]  /*40c0*/  LEA R96, P4, R13, R24, 0x1 ;  /* 0x000000180d607211 */ /* 0x000fe400078808ff */
[----:B------:R-:W-:Y:S02]  /*40d0*/  CS2R R82, SRZ ;  /* 0x0000000000527805 */ /* 0x000fe4000001ff00 */
[----:B------:R-:W-:-:S02]  /*40e0*/  LEA.HI.X.SX32 R5, R5, R25, 0x1, P0 ;  /* 0x0000001905057211 */ /* 0x000fc400000f0eff */
[----:B------:R-:W-:Y:S02]  /*40f0*/  CS2R R84, SRZ ;  /* 0x0000000000547805 */ /* 0x000fe4000001ff00 */
[-C--:B------:R-:W-:Y:S02]  /*4100*/  LEA R107, P2, R50, R24.reuse, 0x1 ;  /* 0x00000018326b7211 */ /* 0x080fe400078408ff */
[-C--:B------:R-:W-:Y:S02]  /*4110*/  LEA R92, P3, R7, R24.reuse, 0x1 ;  /* 0x00000018075c7211 */ /* 0x080fe400078608ff */
[-C--:B------:R-:W-:Y:S02]  /*4120*/  LEA R102, P0, R47, R24.reuse, 0x1 ;  /* 0x000000182f667211 */ /* 0x080fe400078008ff */
[----:B------:R-:W-:Y:S02]  /*4130*/  LEA R97, P6, R15, R24, 0x1 ;  /* 0x000000180f617211 */ /* 0x000fe400078c08ff */
[----:B------:R-:W-:-:S02]  /*4140*/  LEA.HI.X.SX32 R11, R19, R25, 0x1, P1 ;  /* 0x00000019130b7211 */ /* 0x000fc400008f0eff */
[-C--:B------:R-:W-:Y:S02]  /*4150*/  LEA.HI.X.SX32 R19, R23, R25.reuse, 0x1, P5 ;  /* 0x0000001917137211 */ /* 0x080fe400028f0eff */
[-C--:B------:R-:W-:Y:S02]  /*4160*/  LEA.HI.X.SX32 R6, R13, R25.reuse, 0x1, P4 ;  /* 0x000000190d067211 */ /* 0x080fe400020f0eff */
[-C--:B------:R-:W-:Y:S02]  /*4170*/  LEA.HI.X.SX32 R23, R50, R25.reuse, 0x1, P2 ;  /* 0x0000001932177211 */ /* 0x080fe400010f0eff */
[-C--:B------:R-:W-:Y:S02]  /*4180*/  LEA.HI.X.SX32 R18, R7, R25.reuse, 0x1, P3 ;  /* 0x0000001907127211 */ /* 0x080fe400018f0eff */
[----:B------:R-:W-:Y:S02]  /*4190*/  LEA R108, P1, R26, R24, 0x1 ;  /* 0x000000181a6c7211 */ /* 0x000fe400078208ff */
[----:B------:R-:W-:-:S02]  /*41a0*/  LEA.HI.X.SX32 R13, R47, R25, 0x1, P0 ;  /* 0x000000192f0d7211 */ /* 0x000fc400000f0eff */
[-C--:B------:R-:W-:Y:S02]  /*41b0*/  LEA R216, P2, R32, R24.reuse, 0x1 ;  /* 0x0000001820d87211 */ /* 0x080fe400078408ff */
[-C--:B------:R-:W-:Y:S02]  /*41c0*/  LEA R99, P3, R17, R24.reuse, 0x1 ;  /* 0x0000001811637211 */ /* 0x080fe400078608ff */
[-C--:B------:R-:W-:Y:S02]  /*41d0*/  LEA R103, P4, R21, R24.reuse, 0x1 ;  /* 0x0000001815677211 */ /* 0x080fe400078808ff */
[----:B------:R-:W-:Y:S02]  /*41e0*/  LEA.HI.X.SX32 R7, R15, R25, 0x1, P6 ;  /* 0x000000190f077211 */ /* 0x000fe400030f0eff */
[-C--:B------:R-:W-:Y:S02]  /*41f0*/  LEA R109, P0, R27, R24.reuse, 0x1 ;  /* 0x000000181b6d7211 */ /* 0x080fe400078008ff */
[----:B------:R-:W-:-:S02]  /*4200*/  LEA R104, P6, R48, R24, 0x1 ;  /* 0x0000001830687211 */ /* 0x000fc400078c08ff */
[-C--:B------:R-:W-:Y:S02]  /*4210*/  LEA.HI.X.SX32 R89, R26, R25.reuse, 0x1, P1 ;  /* 0x000000191a597211 */ /* 0x080fe400008f0eff */
[-C--:B------:R-:W-:Y:S02]  /*4220*/  LEA.HI.X.SX32 R215, R32, R25.reuse, 0x1, P2 ;  /* 0x0000001920d77211 */ /* 0x080fe400010f0eff */
[-C--:B------:R-:W-:Y:S02]  /*4230*/  LEA.HI.X.SX32 R9, R17, R25.reuse, 0x1, P3 ;  /* 0x0000001911097211 */ /* 0x080fe400018f0eff */
[-C--:B------:R-:W-:Y:S02]  /*4240*/  LEA.HI.X.SX32 R15, R21, R25.reuse, 0x1, P4 ;  /* 0x00000019150f7211 */ /* 0x080fe400020f0eff */
[----:B------:R-:W-:Y:S02]  /*4250*/  LEA R223, P1, R33, R24, 0x1 ;  /* 0x0000001821df7211 */ /* 0x000fe400078208ff */
[----:B------:R-:W-:-:S02]  /*4260*/  LEA.HI.X.SX32 R91, R27, R25, 0x1, P0 ;  /* 0x000000191b5b7211 */ /* 0x000fc400000f0eff */
[----:B------:R-:W-:Y:S02]  /*4270*/  CS2R R26, SRZ ;  /* 0x00000000001a7805 */ /* 0x000fe4000001ff00 */
[-C--:B------:R-:W-:Y:S02]  /*4280*/  LEA R110, P2, R39, R24.reuse, 0x1 ;  /* 0x00000018276e7211 */ /* 0x080fe400078408ff */
[-C--:B------:R-:W-:Y:S02]  /*4290*/  LEA R196, P4, R28, R24.reuse, 0x1 ;  /* 0x000000181cc47211 */ /* 0x080fe400078808ff */
[----:B------:R-:W-:Y:S01]  /*42a0*/  LEA.HI.X.SX32 R17, R48, R25, 0x1, P6 ;  /* 0x0000001930117211 */ /* 0x000fe200030f0eff */
[----:B------:R0:W-:Y:S01]  /*42b0*/  STL [R1+0x4], R110 ;  /* 0x0000046e01007387 */ /* 0x0001e20000100800 */
[-C--:B------:R-:W-:Y:S02]  /*42c0*/  LEA R226, P0, R34, R24.reuse, 0x1 ;  /* 0x0000001822e27211 */ /* 0x080fe400078008ff */
[----:B------:R-:W-:-:S02]  /*42d0*/  LEA R203, P6, R29, R24, 0x1 ;  /* 0x000000181dcb7211 */ /* 0x000fc400078c08ff */
[-C--:B------:R-:W-:Y:S02]  /*42e0*/  LEA R106, P3, R49, R24.reuse, 0x1 ;  /* 0x00000018316a7211 */ /* 0x080fe400078608ff */
[-C--:B------:R-:W-:Y:S02]  /*42f0*/  LEA.HI.X.SX32 R219, R33, R25.reuse, 0x1, P1 ;  /* 0x0000001921db7211 */ /* 0x080fe400008f0eff */
[----:B------:R-:W-:Y:S02]  /*4300*/  CS2R R32, SRZ ;  /* 0x0000000000207805 */ /* 0x000fe4000001ff00 */
[-C--:B------:R-:W-:Y:S02]  /*4310*/  LEA.HI.X.SX32 R193, R28, R25.reuse, 0x1, P4 ;  /* 0x000000191cc17211 */ /* 0x080fe400020f0eff */
[----:B------:R-:W-:Y:S02]  /*4320*/  LEA R113, P1, R40, R24, 0x1 ;  /* 0x0000001828717211 */ /* 0x000fe400078208ff */
[----:B------:R-:W-:-:S02]  /*4330*/  LEA.HI.X.SX32 R225, R34, R25, 0x1, P0 ;  /* 0x0000001922e17211 */ /* 0x000fc400000f0eff */
[-C--:B------:R-:W-:Y:S01]  /*4340*/  LEA R233, P4, R35, R24.reuse, 0x1 ;  /* 0x0000001823e97211 */ /* 0x080fe200078808ff */
[----:B------:R1:W-:Y:S01]  /*4350*/  STL [R1+0xc], R113 ;  /* 0x00000c7101007387 */ /* 0x0003e20000100800 */
[-C--:B------:R-:W-:Y:S02]  /*4360*/  LEA.HI.X.SX32 R202, R29, R25.reuse, 0x1, P6 ;  /* 0x000000191dca7211 */ /* 0x080fe400030f0eff */
[----:B------:R-:W-:Y:S02]  /*4370*/  CS2R R28, SRZ ;  /* 0x00000000001c7805 */ /* 0x000fe4000001ff00 */
[-C--:B0-----:R-:W-:Y:S02]  /*4380*/  LEA R110, P0, R41, R24.reuse, 0x1 ;  /* 0x00000018296e7211 */ /* 0x081fe400078008ff */
[-C--:B------:R-:W-:Y:S02]  /*4390*/  LEA R209, P5, R30, R24.reuse, 0x1 ;  /* 0x000000181ed17211 */ /* 0x080fe400078a08ff */
[----:B------:R-:W-:Y:S01]  /*43a0*/  LEA.HI.X.SX32 R21, R49, R25, 0x1, P3 ;  /* 0x0000001931157211 */ /* 0x000fe200018f0eff */
[----:B------:R0:W-:Y:S01]  /*43b0*/  STL [R1+0x14], R110 ;  /* 0x0000146e01007387 */ /* 0x0001e20000100800 */
[----:B------:R-:W-:-:S02]  /*43c0*/  LEA R239, P6, R36, R24, 0x1 ;  /* 0x0000001824ef7211 */ /* 0x000fc400078c08ff */
[-C--:B------:R-:W-:Y:S02]  /*43d0*/  LEA R214, P3, R31, R24.reuse, 0x1 ;  /* 0x000000181fd67211 */ /* 0x080fe400078608ff */
[-C--:B------:R-:W-:Y:S02]  /*43e0*/  LEA.HI.X.SX32 R231, R35, R25.reuse, 0x1, P4 ;  /* 0x0000001923e77211 */ /* 0x080fe400020f0eff */
[----:B------:R-:W-:Y:S02]  /*43f0*/  CS2R R34, SRZ ;  /* 0x0000000000227805 */ /* 0x000fe4000001ff00 */
[-C--:B------:R-:W-:Y:S02]  /*4400*/  LEA.HI.X.SX32 R204, R30, R25.reuse, 0x1, P5 ;  /* 0x000000191ecc7211 */ /* 0x080fe400028f0eff */
[----:B-1----:R-:W-:Y:S02]  /*4410*/  LEA R113, P4, R42, R24, 0x1 ;  /* 0x000000182a717211 */ /* 0x002fe400078808ff */
[----:B------:R-:W-:-:S02]  /*4420*/  LEA.HI.X.SX32 R234, R36, R25, 0x1, P6 ;  /* 0x0000001924ea7211 */ /* 0x000fc400030f0eff */
[-C--:B------:R-:W-:Y:S01]  /*4430*/  LEA R241, P5, R37, R24.reuse, 0x1 ;  /* 0x0000001825f17211 */ /* 0x080fe200078a08ff */
[----:B------:R1:W-:Y:S01]  /*4440*/  STL [R1+0x24], R113 ;  /* 0x0000247101007387 */ /* 0x0003e20000100800 */
[-C--:B------:R-:W-:Y:S02]  /*4450*/  LEA.HI.X.SX32 R210, R31, R25.reuse, 0x1, P3 ;  /* 0x000000191fd27211 */ /* 0x080fe400018f0eff */
[----:B------:R-:W-:Y:S02]  /*4460*/  CS2R R30, SRZ ;  /* 0x00000000001e7805 */ /* 0x000fe4000001ff00 */
[-C--:B0-----:R-:W-:Y:S02]  /*4470*/  LEA R110, P6, R43, R24.reuse, 0x1 ;  /* 0x000000182b6e7211 */ /* 0x081fe400078c08ff */
[C---:B------:R-:W-:Y:S02]  /*4480*/  LEA R252, P3, R38.reuse, R24, 0x1 ;  /* 0x0000001826fc7211 */ /* 0x040fe400078608ff */
[-C--:B------:R-:W-:Y:S01]  /*4490*/  LEA.HI.X.SX32 R240, R37, R25.reuse, 0x1, P5 ;  /* 0x0000001925f07211 */ /* 0x080fe200028f0eff */
[----:B------:R0:W-:Y:S01]  /*44a0*/  STL [R1+0x2c], R110 ;  /* 0x00002c6e01007387 */ /* 0x0001e20000100800 */
[----:B------:R-:W-:-:S02]  /*44b0*/  LEA.HI.X.SX32 R249, R38, R25, 0x1, P3 ;  /* 0x0000001926f97211 */ /* 0x000fc400018f0eff */
[----:B------:R-:W-:Y:S02]  /*44c0*/  CS2R R36, SRZ ;  /* 0x0000000000247805 */ /* 0x000fe4000001ff00 */
[-C--:B-1----:R-:W-:Y:S02]  /*44d0*/  LEA R113, P5, R44, R24.reuse, 0x1 ;  /* 0x000000182c717211 */ /* 0x082fe400078a08ff */
[----:B------:R-:W-:Y:S02]  /*44e0*/  LEA.HI.X.SX32 R114, R39, R25, 0x1, P2 ;  /* 0x0000001927727211 */ /* 0x000fe400010f0eff */
[----:B------:R-:W-:Y:S02]  /*44f0*/  CS2R R38, SRZ ;  /* 0x0000000000267805 */ /* 0x000fe4000001ff00 */
[----:B------:R-:W-:Y:S01]  /*4500*/  SHF.R.S32.HI R112, RZ, 0x7, R112 ;  /* 0x00000007ff707819 */ /* 0x000fe20000011470 */
[----:B------:R1:W-:Y:S01]  /*4510*/  STL [R1+0x38], R113 ;  /* 0x0000387101007387 */ /* 0x0003e20000100800 */
[----:B0-----:R-:W-:-:S05]  /*4520*/  LEA R110, P3, R52, R24, 0x1 ;  /* 0x00000018346e7211 */ /* 0x001fca00078608ff */
[----:B------:R0:W-:Y:S01]  /*4530*/  STL [R1+0x44], R110 ;  /* 0x0000446e01007387 */ /* 0x0001e20000100800 */
[----:B-1----:R-:W-:-:S03]  /*4540*/  LEA R113, P2, R54, R24, 0x1 ;  /* 0x0000001836717211 */ /* 0x002fc600078408ff */
[----:B------:R1:W-:Y:S04]  /*4550*/  STL [R1], R114 ;  /* 0x0000007201007387 */ /* 0x0003e80000100800 */
[----:B------:R2:W-:Y:S01]  /*4560*/  STL [R1+0x58], R113 ;  /* 0x0000587101007387 */ /* 0x0005e20000100800 */
[-C--:B0-----:R-:W-:Y:S02]  /*4570*/  LEA.HI.X.SX32 R110, R40, R25.reuse, 0x1, P1 ;  /* 0x00000019286e7211 */ /* 0x081fe400008f0eff */
[----:B------:R-:W0:Y:S01]  /*4580*/  LDC R40, c[0x0][0x238] ;  /* 0x00008e00ff287b82 */ /* 0x000e220000000800 */
[----:B-1----:R-:W-:Y:S02]  /*4590*/  LEA R114, P1, R56, R24, 0x1 ;  /* 0x0000001838727211 */ /* 0x002fe400078208ff */
[----:B------:R1:W-:Y:S01]  /*45a0*/  STL [R1+0x8], R110 ;  /* 0x0000086e01007387 */ /* 0x0003e20000100800 */
[----:B--2---:R-:W-:-:S03]  /*45b0*/  LEA.HI.X.SX32 R113, R41, R25, 0x1, P0 ;  /* 0x0000001929717211 */ /* 0x004fc600000f0eff */
[----:B------:R2:W-:Y:S04]  /*45c0*/  STL [R1+0x60], R114 ;  /* 0x0000607201007387 */ /* 0x0005e80000100800 */
[----:B------:R3:W-:Y:S01]  /*45d0*/  STL [R1+0x10], R113 ;  /* 0x0000107101007387 */ /* 0x0007e20000100800 */
[----:B-1----:R-:W-:Y:S02]  /*45e0*/  LEA R110, P0, R51, R24, 0x1 ;  /* 0x00000018336e7211 */ /* 0x002fe400078008ff */
[----:B--2---:R-:W-:-:S03]  /*45f0*/  LEA.HI.X.SX32 R114, R42, R25, 0x1, P4 ;  /* 0x000000192a727211 */ /* 0x004fc600020f0eff */
[----:B------:R1:W-:Y:S01]  /*4600*/  STL [R1+0x68], R110 ;  /* 0x0000686e01007387 */ /* 0x0003e20000100800 */
[----:B---3--:R-:W-:-:S03]  /*4610*/  LEA R113, P4, R53, R24, 0x1 ;  /* 0x0000001835717211 */ /* 0x008fc600078808ff */
[----:B------:R2:W-:Y:S01]  /*4620*/  STL [R1+0x18], R114 ;  /* 0x0000187201007387 */ /* 0x0005e20000100800 */
[----:B0-----:R-:W-:-:S03]  /*4630*/  IMAD R159, R40, 0xfe, RZ ;  /* 0x000000fe289f7824 */ /* 0x001fc600078e02ff */
[----:B------:R0:W-:Y:S01]  /*4640*/  STL [R1+0x70], R113 ;  /* 0x0000707101007387 */ /* 0x0001e20000100800 */
[C---:B------:R-:W-:Y:S01]  /*4650*/  IMAD R160, R40.reuse, 0xfa, RZ ;  /* 0x000000fa28a07824 */ /* 0x040fe200078e02ff */
[-C--:B-1----:R-:W-:Y:S01]  /*4660*/  LEA.HI.X.SX32 R110, R43, R25.reuse, 0x1, P6 ;  /* 0x000000192b6e7211 */ /* 0x082fe200030f0eff */
[C---:B------:R-:W-:Y:S02]  /*4670*/  IMAD R161, R40.reuse, 0xf6, RZ ;  /* 0x000000f628a17824 */ /* 0x040fe400078e02ff */
[C---:B------:R-:W-:Y:S01]  /*4680*/  IMAD R162, R40.reuse, 0xf2, RZ ;  /* 0x000000f228a27824 */ /* 0x040fe200078e02ff */
[----:B--2---:R-:W-:Y:S01]  /*4690*/  LEA R114, P6, R55, R24, 0x1 ;  /* 0x0000001837727211 */ /* 0x004fe200078c08ff */
[----:B------:R1:W-:Y:S01]  /*46a0*/  STL [R1+0x28], R110 ;  /* 0x0000286e01007387 */ /* 0x0003e20000100800 */
[----:B------:R-:W-:Y:S01]  /*46b0*/  IMAD R163, R40, 0xee, RZ ;  /* 0x000000ee28a37824 */ /* 0x000fe200078e02ff */
[----:B0-----:R-:W-:Y:S02]  /*46c0*/  LEA.HI.X.SX32 R113, R44, R25, 0x1, P5 ;  /* 0x000000192c717211 */ /* 0x001fe400028f0eff */
[----:B------:R0:W-:Y:S01]  /*46d0*/  STL [R1+0x78], R114 ;  /* 0x0000787201007387 */ /* 0x0001e20000100800 */
[----:B------:R-:W-:-:S02]  /*46e0*/  IMAD R164, R40, 0xea, RZ ;  /* 0x000000ea28a47824 */ /* 0x000fc400078e02ff */
[C---:B------:R-:W-:Y:S01]  /*46f0*/  IMAD R165, R40.reuse, 0xe6, RZ ;  /* 0x000000e628a57824 */ /* 0x040fe200078e02ff */
[----:B------:R2:W-:Y:S01]  /*4700*/  STL [R1+0x30], R113 ;  /* 0x0000307101007387 */ /* 0x0005e20000100800 */
[----:B------:R-:W-:Y:S01]  /*4710*/  IMAD R166, R40, 0x7f, RZ ;  /* 0x0000007f28a67824 */ /* 0x000fe200078e02ff */
[-C--:B-1----:R-:W-:Y:S01]  /*4720*/  LEA R110, P5, R58, R24.reuse, 0x1 ;  /* 0x000000183a6e7211 */ /* 0x082fe200078a08ff */
[C---:B------:R-:W-:Y:S02]  /*4730*/  IMAD R167, R40.reuse, 0xe2, RZ ;  /* 0x000000e228a77824 */ /* 0x040fe400078e02ff */
[----:B------:R-:W-:Y:S01]  /*4740*/  IMAD R168, R40, 0x7d, RZ ;  /* 0x0000007d28a87824 */ /* 0x000fe200078e02ff */
[----:B0-----:R-:W-:Y:S01]  /*4750*/  LEA.HI.X.SX32 R114, R52, R25, 0x1, P3 ;  /* 0x0000001934727211 */ /* 0x001fe200018f0eff */
[----:B------:R0:W-:Y:S01]  /*4760*/  STL [R1+0x80], R110 ;  /* 0x0000806e01007387 */ /* 0x0001e20000100800 */
[----:B------:R-:W-:Y:S01]  /*4770*/  IMAD R169, R40, 0xde, RZ ;  /* 0x000000de28a97824 */ /* 0x000fe200078e02ff */
[----:B--2---:R-:W-:-:S02]  /*4780*/  LEA R113, P3, R60, R24, 0x1 ;  /* 0x000000183c717211 */ /* 0x004fc400078608ff */
[----:B------:R1:W-:Y:S01]  /*4790*/  STL [R1+0x40], R114 ;  /* 0x0000407201007387 */ /* 0x0003e20000100800 */
[C---:B------:R-:W-:Y:S02]  /*47a0*/  IMAD R170, R40.reuse, 0x7b, RZ ;  /* 0x0000007b28aa7824 */ /* 0x040fe400078e02ff */
[C---:B------:R-:W-:Y:S01]  /*47b0*/  IMAD R171, R40.reuse, 0xda, RZ ;  /* 0x000000da28ab7824 */ /* 0x040fe200078e02ff */
[----:B------:R2:W-:Y:S01]  /*47c0*/  STL [R1+0x88], R113 ;  /* 0x0000887101007387 */ /* 0x0005e20000100800 */
[----:B------:R-:W-:Y:S01]  /*47d0*/  IMAD R172, R40, 0x79, RZ ;  /* 0x0000007928ac7824 */ /* 0x000fe200078e02ff */
[-C--:B0-----:R-:W-:Y:S01]  /*47e0*/  LEA.HI.X.SX32 R110, R54, R25.reuse, 0x1, P2 ;  /* 0x00000019366e7211 */ /* 0x081fe200010f0eff */
[C---:B------:R-:W-:Y:S02]  /*47f0*/  IMAD R173, R40.reuse, 0xd6, RZ ;  /* 0x000000d628ad7824 */ /* 0x040fe400078e02ff */
[----:B------:R-:W-:Y:S01]  /*4800*/  IMAD R174, R40, 0x77, RZ ;  /* 0x0000007728ae7824 */ /* 0x000fe200078e02ff */
[----:B-1----:R-:W-:Y:S01]  /*4810*/  LEA R114, P2, R62, R24, 0x1 ;  /* 0x000000183e727211 */ /* 0x002fe200078408ff */
[----:B------:R0:W-:Y:S01]  /*4820*/  STL [R1+0x48], R110 ;  /* 0x0000486e01007387 */ /* 0x0001e20000100800 */
[----:B------:R-:W-:Y:S01]  /*4830*/  IMAD R175, R40, 0xd2, RZ ;  /* 0x000000d228af7824 */ /* 0x000fe200078e02ff */
[----:B--2---:R-:W-:-:S02]  /*4840*/  LEA.HI.X.SX32 R113, R56, R25, 0x1, P1 ;  /* 0x0000001938717211 */ /* 0x004fc400008f0eff */
[----:B------:R1:W-:Y:S01]  /*4850*/  STL [R1+0x90], R114 ;  /* 0x0000907201007387 */ /* 0x0003e20000100800 */
[C---:B------:R-:W-:Y:S01]  /*4860*/  IMAD R176, R40.reuse, 0x75, RZ ;  /* 0x0000007528b07824 */ /* 0x040fe200078e02ff */
[----:B------:R-:W-:Y:S01]  /*4870*/  CS2R R56, SRZ ;  /* 0x0000000000387805 */ /* 0x000fe2000001ff00 */
[C---:B------:R-:W-:Y:S01]  /*4880*/  IMAD R177, R40.reuse, 0xce, RZ ;  /* 0x000000ce28b17824 */ /* 0x040fe200078e02ff */
[----:B------:R2:W-:Y:S01]  /*4890*/  STL [R1+0x5c], R113 ;  /* 0x00005c7101007387 */ /* 0x0005e20000100800 */
[----:B------:R-:W-:Y:S01]  /*48a0*/  IMAD R178, R40, 0x73, RZ ;  /* 0x0000007328b27824 */ /* 0x000fe200078e02ff */
[-C--:B0-----:R-:W-:Y:S01]  /*48b0*/  LEA R110, P1, R64, R24.reuse, 0x1 ;  /* 0x00000018406e7211 */ /* 0x081fe200078208ff */
[C---:B------:R-:W-:Y:S02]  /*48c0*/  IMAD R179, R40.reuse, 0xca, RZ ;  /* 0x000000ca28b37824 */ /* 0x040fe400078e02ff */
[C---:B------:R-:W-:Y:S01]  /*48d0*/  IMAD R180, R40.reuse, 0x71, RZ ;  /* 0x0000007128b47824 */ /* 0x040fe200078e02ff */
[----:B-1----:R-:W-:Y:S01]  /*48e0*/  LEA.HI.X.SX32 R114, R51, R25, 0x1, P0 ;  /* 0x0000001933727211 */ /* 0x002fe200000f0eff */
[----:B------:R0:W-:Y:S01]  /*48f0*/  STL [R1+0x98], R110 ;  /* 0x0000986e01007387 */ /* 0x0001e20000100800 */
[----:B------:R-:W-:Y:S01]  /*4900*/  IMAD R181, R40, 0xc6, RZ ;  /* 0x000000c628b57824 */ /* 0x000fe200078e02ff */
[----:B--2---:R-:W-:-:S02]  /*4910*/  LEA R113, P0, R66, R24, 0x1 ;  /* 0x0000001842717211 */ /* 0x004fc400078008ff */
[----:B------:R1:W-:Y:S01]  /*4920*/  STL [R1+0x64], R114 ;  /* 0x0000647201007387 */ /* 0x0003e20000100800 */
[C---:B------:R-:W-:Y:S02]  /*4930*/  IMAD R182, R40.reuse, 0x6f, RZ ;  /* 0x0000006f28b67824 */ /* 0x040fe400078e02ff */
[C---:B------:R-:W-:Y:S01]  /*4940*/  IMAD R183, R40.reuse, 0xc2, RZ ;  /* 0x000000c228b77824 */ /* 0x040fe200078e02ff */
[----:B------:R2:W-:Y:S01]  /*4950*/  STL [R1+0xa0], R113 ;  /* 0x0000a07101007387 */ /* 0x0005e20000100800 */
[C---:B------:R-:W-:Y:S01]  /*4960*/  IMAD R184, R40.reuse, 0x6d, RZ ;  /* 0x0000006d28b87824 */ /* 0x040fe200078e02ff */
        /* <DEDUP_REMOVED lines=8> */
[C---:B------:R-:W-:Y:S02]  /*49f0*/  IMAD R188, R40.reuse, 0x69, RZ ;  /* 0x0000006928bc7824 */ /* 0x040fe400078e02ff */
[C---:B------:R-:W-:Y:S01]  /*4a00*/  IMAD R189, R40.reuse, 0xb6, RZ ;  /* 0x000000b628bd7824 */ /* 0x040fe200078e02ff */
[----:B------:R2:W-:Y:S01]  /*4a10*/  STL [R1+0x74], R113 ;  /* 0x0000747101007387 */ /* 0x0005e20000100800 */
[C---:B------:R-:W-:Y:S01]  /*4a20*/  IMAD R190, R40.reuse, 0x67, RZ ;  /* 0x0000006728be7824 */ /* 0x040fe200078e02ff */
[-C--:B0-----:R-:W-:Y:S01]  /*4a30*/  LEA R110, P6, R59, R24.reuse, 0x1 ;  /* 0x000000183b6e7211 */ /* 0x081fe200078c08ff */
[C---:B------:R-:W-:Y:S02]  /*4a40*/  IMAD R191, R40.reuse, 0xb2, RZ ;  /* 0x000000b228bf7824 */ /* 0x040fe400078e02ff */
[----:B------:R-:W-:Y:S01]  /*4a50*/  IMAD R192, R40, 0x65, RZ ;  /* 0x0000006528c07824 */ /* 0x000fe200078e02ff */
        /* <DEDUP_REMOVED lines=35> */
[C---:B------:R-:W-:Y:S01]  /*4c90*/  IMAD R221, R40.reuse, 0x53, RZ ;  /* 0x0000005328dd7824 */ /* 0x040fe200078e02ff */
        /* <DEDUP_REMOVED lines=9> */
[----:B0-----:R-:W-:Y:S01]  /*4d30*/  LEA R110, P4, R67, R24, 0x1 ;  /* 0x00000018436e7211 */ /* 0x001fe200078808ff */
[C---:B------:R-:W-:Y:S02]  /*4d40*/  IMAD R229, R40.reuse, 0x82, RZ ;  /* 0x0000008228e57824 */ /* 0x040fe400078e02ff */
[C---:B------:R-:W-:Y:S01]  /*4d50*/  IMAD R230, R40.reuse, 0x4d, RZ ;  /* 0x0000004d28e67824 */ /* 0x040fe200078e02ff */
[----:B-1----:R-:W-:Y:S01]  /*4d60*/  LEA.HI.X.SX32 R114, R59, R25, 0x1, P6 ;  /* 0x000000193b727211 */ /* 0x002fe200030f0eff */
[----:B------:R0:W-:Y:S01]  /*4d70*/  STL [R1+0xe0], R110 ;  /* 0x0000e06e01007387 */ /* 0x0001e20000100800 */
[----:B------:R-:W-:Y:S01]  /*4d80*/  IMAD R232, R40, 0xfc, RZ ;  /* 0x000000fc28e87824 */ /* 0x000fe200078e02ff */
[----:B------:R-:W-:-:S02]  /*4d90*/  CS2R R58, SRZ ;  /* 0x00000000003a7805 */ /* 0x000fc4000001ff00 */
[-C--:B--2---:R-:W-:Y:S01]  /*4da0*/  LEA R113, P6, R69, R24.reuse, 0x1 ;  /* 0x0000001845717211 */ /* 0x084fe200078c08ff */
        /* <DEDUP_REMOVED lines=13> */
[-C--:B------:R-:W-:Y:S01]  /*4e80*/  LEA.HI.X.SX32 R115, R71, R25.reuse, 0x1, P5 ;  /* 0x0000001947737211 */ /* 0x080fe200028f0eff */
[C---:B------:R-:W-:Y:S01]  /*4e90*/  IMAD R244, R40.reuse, 0x45, RZ ;  /* 0x0000004528f47824 */ /* 0x040fe200078e02ff */
[----:B------:R-:W-:Y:S01]  /*4ea0*/  CS2R R70, SRZ ;  /* 0x0000000000467805 */ /* 0x000fe2000001ff00 */
        /* <DEDUP_REMOVED lines=14> */
[C---:B------:R-:W-:Y:S01]  /*4f90*/  IMAD R250, R40.reuse, 0x3f, RZ ;  /* 0x0000003f28fa7824 */ /* 0x040fe200078e02ff */
[-C--:B0-----:R-:W-:Y:S01]  /*4fa0*/  LEA.HI.X.SX32 R110, R63, R25.reuse, 0x1, P1 ;  /* 0x000000193f6e7211 */ /* 0x081fe200008f0eff */
[C---:B------:R-:W-:Y:S01]  /*4fb0*/  IMAD R251, R40.reuse, 0xcc, RZ ;  /* 0x000000cc28fb7824 */ /* 0x040fe200078e02ff */
[----:B------:R-:W-:Y:S01]  /*4fc0*/  CS2R R62, SRZ ;  /* 0x00000000003e7805 */ /* 0x000fe2000001ff00 */
[C---:B------:R-:W-:Y:S01]  /*4fd0*/  IMAD R45, R40.reuse, 0x76, RZ ;  /* 0x00000076282d7824 */ /* 0x040fe200078e02ff */
        /* <DEDUP_REMOVED lines=10> */
[----:B0-----:R-:W-:Y:S01]  /*5080*/  LEA R110, P0, R74, R24, 0x1 ;  /* 0x000000184a6e7211 */ /* 0x001fe200078008ff */
[C---:B------:R-:W-:Y:S02]  /*5090*/  IMAD R50, R40.reuse, 0x62, RZ ;  /* 0x0000006228327824 */ /* 0x040fe400078e02ff */
[C---:B------:R-:W-:Y:S01]  /*50a0*/  IMAD R51, R40.reuse, 0x5e, RZ ;  /* 0x0000005e28337824 */ /* 0x040fe200078e02ff */
[----:B-1----:R-:W-:Y:S01]  /*50b0*/  LEA.HI.X.SX32 R114, R67, R25, 0x1, P4 ;  /* 0x0000001943727211 */ /* 0x002fe200020f0eff */
[----:B------:R0:W-:Y:S01]  /*50c0*/  STL [R1+0x110], R110 ;  /* 0x0001106e01007387 */ /* 0x0001e20000100800 */
[----:B------:R-:W-:Y:S01]  /*50d0*/  IMAD R52, R40, 0x5a, RZ ;  /* 0x0000005a28347824 */ /* 0x000fe200078e02ff */
[----:B------:R-:W-:-:S02]  /*50e0*/  CS2R R66, SRZ ;  /* 0x0000000000427805 */ /* 0x000fc4000001ff00 */
[----:B--2---:R-:W-:Y:S01]  /*50f0*/  LEA R113, P4, R76, R24, 0x1 ;  /* 0x000000184c717211 */ /* 0x004fe200078808ff */
        /* <DEDUP_REMOVED lines=9> */
[----:B-1----:R-:W-:Y:S01]  /*5190*/  LEA R114, P6, R111, UR8, 0x1 ;  /* 0x000000086f727c11 */ /* 0x002fe2000f8c08ff */
[----:B------:R0:W-:Y:S01]  /*51a0*/  STL [R1+0xe4], R110 ;  /* 0x0000e46e01007387 */ /* 0x0001e20000100800 */
[C---:B------:R-:W-:Y:S01]  /*51b0*/  IMAD R118, R40.reuse, 0x7c, RZ ;  /* 0x0000007c28767824 */ /* 0x040fe200078e02ff */
[----:B------:R-:W-:Y:S01]  /*51c0*/  UMOV UR8, URZ ;  /* 0x0000003f00087c82 */ /* 0x000fe20008000000 */
[-C--:B--2---:R-:W-:Y:S01]  /*51d0*/  LEA.HI.X.SX32 R113, R73, R25.reuse, 0x1, P3 ;  /* 0x0000001949717211 */ /* 0x084fe200018f0eff */
[----:B------:R1:W-:Y:S01]  /*51e0*/  STL [R1+0xec], R115 ;  /* 0x0000ec7301007387 */ /* 0x0003e20000100800 */
[-C--:B------:R-:W-:Y:S01]  /*51f0*/  IADD3 R161, P5, R161, R114.reuse, RZ ;  /* 0x00000072a1a17210 */ /* 0x080fe20007fbe0ff */
[C---:B------:R-:W-:Y:S01]  /*5200*/  IMAD R119, R40.reuse, 0x3e, RZ ;  /* 0x0000003e28777824 */ /* 0x040fe200078e02ff */
[----:B------:R-:W-:Y:S01]  /*5210*/  LEA.HI.X.SX32 R111, R111, UR9, 0x1, P6 ;  /* 0x000000096f6f7c11 */ /* 0x000fe2000b0f0eff */
[----:B------:R2:W-:Y:S01]  /*5220*/  STL [R1+0xf4], R113 ;  /* 0x0000f47101007387 */ /* 0x0005e20000100800 */
[C---:B------:R-:W-:Y:S01]  /*5230*/  IMAD R120, R40.reuse, 0x74, RZ ;  /* 0x0000007428787824 */ /* 0x040fe200078e02ff */
[-C--:B0-----:R-:W-:Y:S01]  /*5240*/  LEA.HI.X.SX32 R110, R75, R25.reuse, 0x1, P2 ;  /* 0x000000194b6e7211 */ /* 0x081fe200010f0eff */
[C---:B------:R-:W-:Y:S01]  /*5250*/  IMAD R121, R40.reuse, 0x3a, RZ ;  /* 0x0000003a28797824 */ /* 0x040fe200078e02ff */
[-C--:B------:R-:W-:Y:S01]  /*5260*/  IADD3 R159, P2, R159, R114.reuse, RZ ;  /* 0x000000729f9f7210 */ /* 0x080fe20007f5e0ff */
[C---:B------:R-:W-:Y:S01]  /*5270*/  IMAD R122, R40.reuse, 0x6c, RZ ;  /* 0x0000006c287a7824 */ /* 0x040fe200078e02ff */
[-C--:B-1----:R-:W-:Y:S01]  /*5280*/  LEA.HI.X.SX32 R115, R77, R25.reuse, 0x1, P1 ;  /* 0x000000194d737211 */ /* 0x082fe200008f0eff */
[----:B------:R0:W-:Y:S01]  /*5290*/  STL [R1+0xfc], R110 ;  /* 0x0000fc6e01007387 */ /* 0x0001e20000100800 */
[----:B------:R-:W-:Y:S01]  /*52a0*/  IMAD R123, R40, 0x36, RZ ;  /* 0x00000036287b7824 */ /* 0x000fe200078e02ff */
[----:B------:R-:W-:Y:S01]  /*52b0*/  UIADD3.X UR12, UR8, 0x40000040, URZ, UP0, !UPT ;  /* 0x40000040080c7890 */ /* 0x000fe200087fe43f */
[-C--:B--2---:R-:W-:Y:S01]  /*52c0*/  LEA.HI.X.SX32 R113, R74, R25.reuse, 0x1, P0 ;  /* 0x000000194a717211 */ /* 0x084fe200000f0eff */
[----:B------:R1:W-:Y:S01]  /*52d0*/  STL [R1+0x104], R115 ;  /* 0x0001047301007387 */ /* 0x0003e20000100800 */
[C---:B------:R-:W-:Y:S01]  /*52e0*/  IMAD R124, R40.reuse, 0x64, RZ ;  /* 0x00000064287c7824 */ /* 0x040fe200078e02ff */
[----:B------:R-:W-:Y:S01]  /*52f0*/  UIADD3 UR14, UP0, UR38, 0x2, URZ ;  /* 0x00000002260e7890 */ /* 0x000fe2000ff1e03f */
[C---:B------:R-:W-:Y:S01]  /*5300*/  IMAD R125, R40.reuse, 0x32, RZ ;  /* 0x00000032287d7824 */ /* 0x040fe200078e02ff */
[----:B------:R-:W-:Y:S01]  /*5310*/  STL [R1+0x10c], R113 ;  /* 0x00010c7101007387 */ /* 0x000fe20000100800 */
[----:B------:R-:W-:Y:S01]  /*5320*/  IMAD R126, R40, 0x5c, RZ ;  /* 0x0000005c287e7824 */ /* 0x000fe200078e02ff */
[----:B0-----:R-:W-:Y:S01]  /*5330*/  LEA.HI.X.SX32 R110, R76, R25, 0x1, P4 ;  /* 0x000000194c6e7211 */ /* 0x001fe200020f0eff */
[C---:B------:R-:W-:Y:S01]  /*5340*/  IMAD R127, R40.reuse, 0x2e, RZ ;  /* 0x0000002e287f7824 */ /* 0x040fe200078e02ff */
[----:B------:R-:W-:Y:S01]  /*5350*/  UMOV UR9, URZ ;  /* 0x0000003f00097c82 */ /* 0x000fe20008000000 */
[C---:B------:R-:W-:Y:S01]  /*5360*/  IMAD R128, R40.reuse, 0x54, RZ ;  /* 0x0000005428807824 */ /* 0x040fe200078e02ff */
[----:B------:R-:W-:Y:S01]  /*5370*/  UIADD3.X UR15, UR9, 0x40000040, URZ, UP0, !UPT ;  /* 0x40000040090f7890 */ /* 0x000fe200087fe43f */
[----:B------:R-:W-:Y:S01]  /*5380*/  STL [R1+0x114], R110 ;  /* 0x0001146e01007387 */ /* 0x000fe20000100800 */
[C---:B-1----:R-:W-:Y:S01]  /*5390*/  IMAD R115, R40.reuse, 0x4a, RZ ;  /* 0x0000004a28737824 */ /* 0x042fe200078e02ff */
[----:B------:R-:W-:Y:S01]  /*53a0*/  UMOV UR8, UR11 ;  /* 0x0000000b00087c82 */ /* 0x000fe20008000000 */
[C---:B------:R-:W-:Y:S01]  /*53b0*/  IMAD R129, R40.reuse, 0x2a, RZ ;  /* 0x0000002a28817824 */ /* 0x040fe200078e02ff */
[----:B------:R-:W-:Y:S01]  /*53c0*/  STL [R1+0x53c], R112 ;  /* 0x00053c7001007387 */ /* 0x000fe20000100800 */
[C---:B------:R-:W-:Y:S01]  /*53d0*/  IMAD R130, R40.reuse, 0x4c, RZ ;  /* 0x0000004c28827824 */ /* 0x040fe200078e02ff */
[----:B------:R-:W-:Y:S01]  /*53e0*/  UMOV UR9, UR12 ;  /* 0x0000000c00097c82 */ /* 0x000fe20008000000 */
[C---:B------:R-:W-:Y:S01]  /*53f0*/  IMAD R131, R40.reuse, 0x26, RZ ;  /* 0x0000002628837824 */ /* 0x040fe200078e02ff */
[----:B------:R0:W-:Y:S01]  /*5400*/  STL [R1+0x120], R159 ;  /* 0x0001209f01007387 */ /* 0x0001e20000100800 */
[C---:B------:R-:W-:Y:S01]  /*5410*/  IMAD R132, R40.reuse, 0x44, RZ ;  /* 0x0000004428847824 */ /* 0x040fe200078e02ff */
[----:B------:R-:W-:Y:S01]  /*5420*/  UIADD3.64 UR10, UR8, 0x380, URZ ;  /* 0x00000380080a7897 */ /* 0x000fe2000fffe03f */
[C---:B------:R-:W-:Y:S01]  /*5430*/  IMAD R133, R40.reuse, 0x22, RZ ;  /* 0x0000002228857824 */ /* 0x040fe200078e02ff */
[----:B------:R-:W-:Y:S01]  /*5440*/  UIADD3.64 UR10, UR8, 0x480, URZ ;  /* 0x00000480080a7897 */ /* 0x000fe2000fffe03f */
[C---:B------:R-:W-:Y:S01]  /*5450*/  IMAD R134, R40.reuse, 0x78, RZ ;  /* 0x0000007828867824 */ /* 0x040fe200078e02ff */
[----:B------:R-:W-:Y:S01]  /*5460*/  CS2R R72, SRZ ;  /* 0x0000000000487805 */ /* 0x000fe2000001ff00 */
[C---:B------:R-:W-:Y:S01]  /*5470*/  IMAD R135, R40.reuse, 0x3c, RZ ;  /* 0x0000003c28877824 */ /* 0x040fe200078e02ff */
[----:B------:R-:W-:Y:S01]  /*5480*/  CS2R R74, SRZ ;  /* 0x00000000004a7805 */ /* 0x000fe2000001ff00 */
[----:B------:R-:W-:Y:S01]  /*5490*/  IMAD R136, R40, 0x1e, RZ ;  /* 0x0000001e28887824 */ /* 0x000fe200078e02ff */
[-C--:B0-----:R-:W-:Y:S01]  /*54a0*/  IADD3 R159, P4, R160, R114.reuse, RZ ;  /* 0x00000072a09f7210 */ /* 0x081fe20007f9e0ff */
[----:B------:R-:W-:Y:S01]  /*54b0*/  IMAD R137, R40, 0x68, RZ ;  /* 0x0000006828897824 */ /* 0x000fe200078e02ff */
[-C--:B------:R-:W-:Y:S01]  /*54c0*/  IADD3 R160, P6, R162, R114.reuse, RZ ;  /* 0x00000072a2a07210 */ /* 0x080fe20007fde0ff */
[C---:B------:R-:W-:Y:S01]  /*54d0*/  IMAD R138, R40.reuse, 0x34, RZ ;  /* 0x00000034288a7824 */ /* 0x040fe200078e02ff */
[----:B------:R-:W-:Y:S01]  /*54e0*/  CS2R R76, SRZ ;  /* 0x00000000004c7805 */ /* 0x000fe2000001ff00 */
[----:B------:R0:W-:Y:S01]  /*54f0*/  STL [R1+0x130], R159 ;  /* 0x0001309f01007387 */ /* 0x0001e20000100800 */
[C---:B------:R-:W-:Y:S01]  /*5500*/  IMAD R139, R40.reuse, 0x1a, RZ ;  /* 0x0000001a288b7824 */ /* 0x040fe200078e02ff */
[----:B------:R-:W-:Y:S01]  /*5510*/  CS2R R24, SRZ ;  /* 0x0000000000187805 */ /* 0x000fe2000001ff00 */
[C---:B------:R-:W-:Y:S01]  /*5520*/  IMAD R140, R40.reuse, 0x58, RZ ;  /* 0x00000058288c7824 */ /* 0x040fe200078e02ff */
[----:B------:R1:W-:Y:S01]  /*5530*/  STL [R1+0x140], R161 ;  /* 0x000140a101007387 */ /* 0x0003e20000100800 */
[C---:B------:R-:W-:Y:S01]  /*5540*/  IMAD R141, R40.reuse, 0x2c, RZ ;  /* 0x0000002c288d7824 */ /* 0x040fe200078e02ff */
[----:B------:R-:W-:Y:S01]  /*5550*/  UMOV UR10, UR14 ;  /* 0x0000000e000a7c82 */ /* 0x000fe20008000000 */
[C---:B------:R-:W-:Y:S01]  /*5560*/  IMAD R142, R40.reuse, 0x16, RZ ;  /* 0x00000016288e7824 */ /* 0x040fe200078e02ff */
[----:B------:R2:W-:Y:S01]  /*5570*/  STL [R1+0x150], R160 ;  /* 0x000150a001007387 */ /* 0x0005e20000100800 */
[C---:B------:R-:W-:Y:S01]  /*5580*/  IMAD R143, R40.reuse, 0x48, RZ ;  /* 0x00000048288f7824 */ /* 0x040fe200078e02ff */
[-C--:B0-----:R-:W-:Y:S01]  /*5590*/  IADD3 R159, P0, R163, R114.reuse, RZ ;  /* 0x00000072a39f7210 */ /* 0x081fe20007f1e0ff */
[C---:B------:R-:W-:Y:S01]  /*55a0*/  IMAD R144, R40.reuse, 0x24, RZ ;  /* 0x0000002428907824 */ /* 0x040fe200078e02ff */
[----:B------:R-:W-:Y:S01]  /*55b0*/  UMOV UR11, UR15 ;  /* 0x0000000f000b7c82 */ /* 0x000fe20008000000 */
[----:B------:R-:W-:Y:S01]  /*55c0*/  IMAD R145, R40, 0x12, RZ ;  /* 0x0000001228917824 */ /* 0x000fe200078e02ff */
[-C--:B-1----:R-:W-:Y:S01]  /*55d0*/  IADD3 R161, P3, R164, R114.reuse, RZ ;  /* 0x00000072a4a17210 */ /* 0x082fe20007f7e0ff */
[----:B------:R0:W-:Y:S01]  /*55e0*/  STL [R1+0x160], R159 ;  /* 0x0001609f01007387 */ /* 0x0001e20000100800 */
[C---:B------:R-:W-:Y:S01]  /*55f0*/  IMAD R146, R40.reuse, 0x70, RZ ;  /* 0x0000007028927824 */ /* 0x040fe200078e02ff */
[----:B------:R-:W-:Y:S01]  /*5600*/  UIADD3.64 UR18, UR8, 0x400, URZ ;  /* 0x0000040008127897 */ /* 0x000fe2000fffe03f */
[-C--:B--2---:R-:W-:Y:S01]  /*5610*/  IADD3 R160, P1, R165, R114.reuse, RZ ;  /* 0x00000072a5a07210 */ /* 0x084fe20007f3e0ff */
[----:B------:R1:W-:Y:S01]  /*5620*/  STL [R1+0x170], R161 ;  /* 0x000170a101007387 */ /* 0x0003e20000100800 */
[C---:B------:R-:W-:Y:S01]  /*5630*/  IMAD R147, R40.reuse, 0x38, RZ ;  /* 0x0000003828937824 */ /* 0x040fe200078e02ff */
[----:B------:R-:W-:Y:S01]  /*5640*/  UIADD3.64 UR12, UR8, 0x80, URZ ;  /* 0x00000080080c7897 */ /* 0x000fe2000fffe03f */
[C---:B------:R-:W-:Y:S01]  /*5650*/  IMAD R148, R40.reuse, 0x1c, RZ ;  /* 0x0000001c28947824 */ /* 0x040fe200078e02ff */
[----:B------:R2:W-:Y:S01]  /*5660*/  STL [R1+0x180], R160 ;  /* 0x000180a001007387 */ /* 0x0005e20000100800 */
[----:B------:R-:W-:Y:S01]  /*5670*/  IMAD R149, R40, 0xe, RZ ;  /* 0x0000000e28957824 */ /* 0x000fe200078e02ff */
[-C--:B0-----:R-:W-:Y:S01]  /*5680*/  LEA.HI.X.SX32 R159, R166, R111.reuse, 0x1, P2 ;  /* 0x0000006fa69f7211 */ /* 0x081fe200010f0eff */
[C---:B------:R-:W-:Y:S01]  /*5690*/  IMAD R150, R40.reuse, 0x50, RZ ;  /* 0x0000005028967824 */ /* 0x040fe200078e02ff */
[----:B------:R-:W-:Y:S01]  /*56a0*/  UIADD3.64 UR16, UR8, 0x100, URZ ;  /* 0x0000010008107897 */ /* 0x000fe2000fffe03f */
[C---:B------:R-:W-:Y:S01]  /*56b0*/  IMAD R151, R40.reuse, 0x28, RZ ;  /* 0x0000002828977824 */ /* 0x040fe200078e02ff */
[-C--:B-1----:R-:W-:Y:S01]  /*56c0*/  IADD3 R161, P2, R167, R114.reuse, RZ ;  /* 0x00000072a7a17210 */ /* 0x082fe20007f5e0ff */
[----:B------:R0:W-:Y:S01]  /*56d0*/  STL [R1+0x11c], R159 ;  /* 0x00011c9f01007387 */ /* 0x0001e20000100800 */
[----:B------:R-:W-:Y:S01]  /*56e0*/  IMAD R152, R40, 0x14, RZ ;  /* 0x0000001428987824 */ /* 0x000fe200078e02ff */
[----:B------:R-:W-:Y:S01]  /*56f0*/  UIADD3.64 UR20, UR8, 0x180, URZ ;  /* 0x0000018008147897 */ /* 0x000fe2000fffe03f */
[-C--:B--2---:R-:W-:Y:S01]  /*5700*/  LEA.HI.X.SX32 R160, R168, R111.reuse, 0x1, P4 ;  /* 0x0000006fa8a07211 */ /* 0x084fe200020f0eff */
[----:B------:R1:W-:Y:S01]  /*5710*/  STL [R1+0x190], R161 ;  /* 0x000190a101007387 */ /* 0x0003e20000100800 */
[C---:B------:R-:W-:Y:S01]  /*5720*/  IMAD R153, R40.reuse, 0xa, RZ ;  /* 0x0000000a28997824 */ /* 0x040fe200078e02ff */
[----:B------:R-:W-:Y:S01]  /*5730*/  UIADD3.64 UR24, UR8, 0x200, URZ ;  /* 0x0000020008187897 */ /* 0x000fe2000fffe03f */
[C---:B------:R-:W-:Y:S01]  /*5740*/  IMAD R154, R40.reuse, 0x60, RZ ;  /* 0x00000060289a7824 */ /* 0x040fe200078e02ff */
[----:B------:R2:W-:Y:S01]  /*5750*/  STL [R1+0x12c], R160 ;  /* 0x00012ca001007387 */ /* 0x0005e20000100800 */
[C---:B------:R-:W-:Y:S01]  /*5760*/  IMAD R155, R40.reuse, 0x30, RZ ;  /* 0x00000030289b7824 */ /* 0x040fe200078e02ff */
[-C--:B0-----:R-:W-:Y:S01]  /*5770*/  IADD3 R159, P4, R169, R114.reuse, RZ ;  /* 0x00000072a99f7210 */ /* 0x081fe20007f9e0ff */
[C---:B------:R-:W-:Y:S01]  /*5780*/  IMAD R156, R40.reuse, 0x18, RZ ;  /* 0x00000018289c7824 */ /* 0x040fe200078e02ff */
[----:B------:R-:W-:Y:S01]  /*5790*/  UIADD3.64 UR28, UR8, 0x280, URZ ;  /* 0x00000280081c7897 */ /* 0x000fe2000fffe03f */
[----:B------:R-:W-:Y:S01]  /*57a0*/  IMAD R157, R40, 0xc, RZ ;  /* 0x0000000c289d7824 */ /* 0x000fe200078e02ff */
[-C--:B-1----:R-:W-:Y:S01]  /*57b0*/  LEA.HI.X.SX32 R161, R170, R111.reuse, 0x1, P5 ;  /* 0x0000006faaa17211 */ /* 0x082fe200028f0eff */
[----:B------:R0:W-:Y:S01]  /*57c0*/  STL [R1+0x1a0], R159 ;  /* 0x0001a09f01007387 */ /* 0x0001e20000100800 */
[C---:B------:R-:W-:Y:S01]  /*57d0*/  IMAD R158, R40.reuse, 0x6, RZ ;  /* 0x00000006289e7824 */ /* 0x040fe200078e02ff */
[----:B------:R-:W-:Y:S01]  /*57e0*/  UIADD3.64 UR32, UR8, 0x300, URZ ;  /* 0x0000030008207897 */ /* 0x000fe2000fffe03f */
[-C--:B--2---:R-:W-:Y:S01]  /*57f0*/  IADD3 R160, P5, R171, R114.reuse, RZ ;  /* 0x00000072aba07210 */ /* 0x084fe20007fbe0ff */
[----:B------:R1:W-:Y:S01]  /*5800*/  STL [R1+0x13c], R161 ;  /* 0x00013ca101007387 */ /* 0x0003e20000100800 */
[C---:B------:R-:W-:Y:S01]  /*5810*/  IMAD.SHL.U32 R42, R40.reuse, 0x2, RZ ;  /* 0x00000002282a7824 */ /* 0x040fe200078e00ff */
[----:B------:R-:W-:Y:S01]  /*5820*/  UIADD3.64 UR40, UR8, 0x500, URZ ;  /* 0x0000050008287897 */ /* 0x000fe2000fffe03f */
[----:B------:R-:W-:Y:S01]  /*5830*/  IMAD.SHL.U32 R113, R40, 0x80, RZ ;  /* 0x0000008028717824 */ /* 0x000fe200078e00ff */
[----:B------:R2:W-:Y:S01]  /*5840*/  STL [R1+0x1b0], R160 ;  /* 0x0001b0a001007387 */ /* 0x0005e20000100800 */
[----:B------:R-:W-:Y:S01]  /*5850*/  IMAD.MOV.U32 R110, RZ, RZ, RZ ;  /* 0x000000ffff6e7224 */ /* 0x000fe200078e00ff */
[-C--:B0-----:R-:W-:Y:S01]  /*5860*/  LEA.HI.X.SX32 R159, R172, R111.reuse, 0x1, P6 ;  /* 0x0000006fac9f7211 */ /* 0x081fe200030f0eff */
[----:B------:R-:W-:Y:S01]  /*5870*/  UIADD3.64 UR44, UR8, 0x580, URZ ;  /* 0x00000580082c7897 */ /* 0x000fe2000fffe03f */
[----:B------:R-:W-:Y:S01]  /*5880*/  SHF.R.S32.HI R43, RZ, 0x1f, R113 ;  /* 0x0000001fff2b7819 */ /* 0x000fe20000011471 */
[----:B------:R-:W-:Y:S01]  /*5890*/  UIADD3.64 UR48, UR8, 0x600, URZ ;  /* 0x0000060008307897 */ /* 0x000fe2000fffe03f */
[----:B-1----:R-:W-:Y:S01]  /*58a0*/  IADD3 R161, P6, R173, R114, RZ ;  /* 0x00000072ada17210 */ /* 0x002fe20007fde0ff */
[----:B------:R0:W-:Y:S01]  /*58b0*/  STL [R1+0x14c], R159 ;  /* 0x00014c9f01007387 */ /* 0x0001e20000100800 */
[C---:B------:R-:W-:Y:S01]  /*58c0*/  SHF.L.U64.HI R112, R113.reuse, 0x1, R43 ;  /* 0x0000000171707819 */ /* 0x040fe2000001022b */
[----:B------:R-:W-:Y:S01]  /*58d0*/  IMAD.SHL.U32 R113, R113, 0x2, RZ ;  /* 0x0000000271717824 */ /* 0x000fe200078e00ff */
[----:B--2---:R-:W-:Y:S01]  /*58e0*/  LEA.HI.X.SX32 R160, R174, R111, 0x1, P0 ;  /* 0x0000006faea07211 */ /* 0x004fe200000f0eff */
[----:B------:R1:W-:Y:S01]  /*58f0*/  STL [R1+0x1c0], R161 ;  /* 0x0001c0a101007387 */ /* 0x0003e20000100800 */
[----:B------:R-:W-:-:S02]  /*5900*/  UIADD3.64 UR52, UR8, 0x680, URZ ;  /* 0x0000068008347897 */ /* 0x000fc4000fffe03f */
[----:B------:R-:W-:Y:S01]  /*5910*/  UIADD3.64 UR56, UR8, 0x700, URZ ;  /* 0x0000070008387897 */ /* 0x000fe2000fffe03f */
[----:B------:R2:W-:Y:S01]  /*5920*/  STL [R1+0x15c], R160 ;  /* 0x00015ca001007387 */ /* 0x0005e20000100800 */
[----:B------:R-:W-:Y:S01]  /*5930*/  UIADD3.64 UR14, UR10, 0x2, URZ ;  /* 0x000000020a0e7897 */ /* 0x000fe2000fffe03f */
[-C--:B0-----:R-:W-:Y:S01]  /*5940*/  IADD3 R159, P0, R175, R114.reuse, RZ ;  /* 0x00000072af9f7210 */ /* 0x081fe20007f1e0ff */
[----:B------:R-:W-:Y:S02]  /*5950*/  UIADD3.64 UR18, UR10, 0x4, URZ ;  /* 0x000000040a127897 */ /* 0x000fe4000fffe03f */
[----:B------:R-:W-:Y:S01]  /*5960*/  UIADD3.64 UR22, UR10, 0x1fe, URZ ;  /* 0x000001fe0a167897 */ /* 0x000fe2000fffe03f */
[----:B-1----:R-:W-:Y:S01]  /*5970*/  LEA.HI.X.SX32 R161, R176, R111, 0x1, P3 ;  /* 0x0000006fb0a17211 */ /* 0x002fe200018f0eff */
[----:B------:R0:W-:Y:S01]  /*5980*/  STL [R1+0x1d0], R159 ;  /* 0x0001d09f01007387 */ /* 0x0001e20000100800 */
[----:B------:R-:W-:Y:S01]  /*5990*/  UIADD3.64 UR26, UR10, 0x200, URZ ;  /* 0x000002000a1a7897 */ /* 0x000fe2000fffe03f */
[----:B--2---:R-:W-:-:S02]  /*59a0*/  IADD3 R160, P3, R177, R114, RZ ;  /* 0x00000072b1a07210 */ /* 0x004fc40007f7e0ff */
[----:B------:R1:W-:Y:S01]  /*59b0*/  STL [R1+0x16c], R161 ;  /* 0x00016ca101007387 */ /* 0x0003e20000100800 */
[----:B------:R-:W-:Y:S02]  /*59c0*/  UIADD3.64 UR30, UR10, 0x202, URZ ;  /* 0x000002020a1e7897 */ /* 0x000fe4000fffe03f */
[----:B------:R-:W-:Y:S01]  /*59d0*/  UIADD3.64 UR34, UR10, 0x204, URZ ;  /* 0x000002040a227897 */ /* 0x000fe2000fffe03f */
[----:B------:R2:W-:Y:S01]  /*59e0*/  STL [R1+0x1e0], R160 ;  /* 0x0001e0a001007387 */ /* 0x0005e20000100800 */
[----:B0-----:R-:W-:Y:S02]  /*59f0*/  LEA.HI.X.SX32 R159, R178, R111, 0x1, P1 ;  /* 0x0000006fb29f7211 */ /* 0x001fe400008f0eff */
[----:B-1----:R-:W-:-:S03]  /*5a00*/  IADD3 R161, P1, R179, R114, RZ ;  /* 0x00000072b3a17210 */ /* 0x002fc60007f3e0ff */
[----:B------:R0:W-:Y:S01]  /*5a10*/  STL [R1+0x17c], R159 ;  /* 0x00017c9f01007387 */ /* 0x0001e20000100800 */
[----:B--2---:R-:W-:-:S03]  /*5a20*/  LEA.HI.X.SX32 R160, R180, R111, 0x1, P2 ;  /* 0x0000006fb4a07211 */ /* 0x004fc600010f0eff */
[----:B------:R1:W-:Y:S04]  /*5a30*/  STL [R1+0x1f0], R161 ;  /* 0x0001f0a101007387 */ /* 0x0003e80000100800 */
[----:B------:R2:W-:Y:S01]  /*5a40*/  STL [R1+0x18c], R160 ;  /* 0x00018ca001007387 */ /* 0x0005e20000100800 */
[----:B0-----:R-:W-:Y:S02]  /*5a50*/  IADD3 R159, P2, R181, R114, RZ ;  /* 0x00000072b59f7210 */ /* 0x001fe40007f5e0ff */
[----:B-1----:R-:W-:-:S03]  /*5a60*/  LEA.HI.X.SX32 R161, R182, R111, 0x1, P4 ;  /* 0x0000006fb6a17211 */ /* 0x002fc600020f0eff */
[----:B------:R0:W-:Y:S01]  /*5a70*/  STL [R1+0x200], R159 ;  /* 0x0002009f01007387 */ /* 0x0001e20000100800 */
[----:B--2---:R-:W-:-:S03]  /*5a80*/  IADD3 R160, P4, R183, R114, RZ ;  /* 0x00000072b7a07210 */ /* 0x004fc60007f9e0ff */
[----:B------:R1:W-:Y:S04]  /*5a90*/  STL [R1+0x19c], R161 ;  /* 0x00019ca101007387 */ /* 0x0003e80000100800 */
        /* <DEDUP_REMOVED lines=100> */
[----:B--2---:R-:W-:-:S03]  /*60e0*/  IMAD R160, R40, 0x3d, RZ ;  /* 0x0000003d28a07824 */ /* 0x004fc600078e02ff */
[----:B------:R1:W-:Y:S02]  /*60f0*/  STL [R1+0x1e8], R161 ;  /* 0x0001e8a101007387 */ /* 0x0003e40000100800 */
[-C--:B------:R-:W-:Y:S01]  /*6100*/  LEA.HI.X.SX32 R162, R160, R111.reuse, 0x1, P0 ;  /* 0x0000006fa0a27211 */ /* 0x080fe200000f0eff */
[C---:B------:R-:W-:Y:S02]  /*6110*/  IMAD R160, R40.reuse, 0x3b, RZ ;  /* 0x0000003b28a07824 */ /* 0x040fe400078e02ff */
[----:B0-----:R-:W-:Y:S01]  /*6120*/  IMAD R159, R40, 0xc4, RZ ;  /* 0x000000c4289f7824 */ /* 0x001fe200078e02ff */
[----:B-1----:R-:W-:Y:S02]  /*6130*/  LEA.HI.X.SX32 R161, R44, R111, 0x1, P3 ;  /* 0x0000006f2ca17211 */ /* 0x002fe400018f0eff */
[----:B------:R-:W-:-:S03]  /*6140*/  IADD3 R163, P3, R45, R114, RZ ;  /* 0x000000722da37210 */ /* 0x000fc60007f7e0ff */
[----:B------:R0:W-:Y:S04]  /*6150*/  STL [R1+0x144], R161 ;  /* 0x000144a101007387 */ /* 0x0001e80000100800 */
[----:B------:R-:W-:Y:S04]  /*6160*/  STL [R1+0x340], R163 ;  /* 0x000340a301007387 */ /* 0x000fe80000100800 */
[----:B------:R1:W-:Y:S01]  /*6170*/  STL [R1+0x32c], R162 ;  /* 0x00032ca201007387 */ /* 0x0003e20000100800 */
[----:B0-----:R-:W-:Y:S01]  /*6180*/  IADD3 R161, P0, R159, R114, RZ ;  /* 0x000000729fa17210 */ /* 0x001fe20007f1e0ff */
[----:B------:R-:W-:-:S04]  /*6190*/  IMAD R159, R40, 0xbc, RZ ;  /* 0x000000bc289f7824 */ /* 0x000fc800078e02ff */
[----:B------:R0:W-:Y:S01]  /*61a0*/  STL [R1+0x208], R161 ;  /* 0x000208a101007387 */ /* 0x0001e20000100800 */
[-C--:B-1----:R-:W-:Y:S01]  /*61b0*/  LEA.HI.X.SX32 R162, R160, R111.reuse, 0x1, P3 ;  /* 0x0000006fa0a27211 */ /* 0x082fe200018f0eff */
[----:B------:R-:W-:Y:S01]  /*61c0*/  IMAD R160, R40, 0x39, RZ ;  /* 0x0000003928a07824 */ /* 0x000fe200078e02ff */
[----:B0-----:R-:W-:Y:S02]  /*61d0*/  LEA.HI.X.SX32 R161, R45, R111, 0x1, P1 ;  /* 0x0000006f2da17211 */ /* 0x001fe400008f0eff */
[----:B------:R-:W-:Y:S02]  /*61e0*/  CS2R R44, SRZ ;  /* 0x00000000002c7805 */ /* 0x000fe4000001ff00 */
[-C--:B------:R-:W-:Y:S01]  /*61f0*/  IADD3 R163, P1, R46, R114.reuse, RZ ;  /* 0x000000722ea37210 */ /* 0x080fe20007f3e0ff */
        /* <DEDUP_REMOVED lines=101> */
[C---:B------:R-:W-:Y:S01]  /*6850*/  IMAD R160, R40.reuse, 0x25, RZ ;  /* 0x0000002528a07824 */ /* 0x040fe200078e02ff */
        /* <DEDUP_REMOVED lines=9> */
[-C--:B-1----:R-:W-:Y:S02]  /*68f0*/  LEA.HI.X.SX32 R162, R115, R111.reuse, 0x1, P5 ;  /* 0x0000006f73a27211 */ /* 0x082fe400028f0eff */
[----:B------:R-:W-:Y:S02]  /*6900*/  LEA.HI.X.SX32 R115, R160, R111, 0x1, P6 ;  /* 0x0000006fa0737211 */ /* 0x000fe400030f0eff */
[-C--:B------:R-:W-:Y:S01]  /*6910*/  IADD3 R160, P6, R159, R114.reuse, RZ ;  /* 0x000000729fa07210 */ /* 0x080fe20007fde0ff */
[----:B------:R1:W-:Y:S01]  /*6920*/  STL [R1+0x2c4], R162 ;  /* 0x0002c4a201007387 */ /* 0x0003e20000100800 */
[----:B------:R-:W-:Y:S01]  /*6930*/  IMAD R159, R40, 0x23, RZ ;  /* 0x00000023289f7824 */ /* 0x000fe200078e02ff */
[----:B0-----:R-:W-:-:S05]  /*6940*/  IADD3 R161, P5, R116, R114, RZ ;  /* 0x0000007274a17210 */ /* 0x001fca0007fbe0ff */
[----:B------:R0:W-:Y:S01]  /*6950*/  STL [R1+0x400], R161 ;  /* 0x000400a101007387 */ /* 0x0001e20000100800 */
[----:B-1----:R-:W-:-:S03]  /*6960*/  IMAD.SHL.U32 R162, R40, 0x20, RZ ;  /* 0x0000002028a27824 */ /* 0x002fc600078e00ff */
[----:B------:R1:W-:Y:S04]  /*6970*/  STL [R1+0x3ec], R115 ;  /* 0x0003ec7301007387 */ /* 0x0003e80000100800 */
[----:B------:R2:W-:Y:S01]  /*6980*/  STL [R1+0x1f8], R160 ;  /* 0x0001f8a001007387 */ /* 0x0005e20000100800 */
[----:B0-----:R-:W-:Y:S01]  /*6990*/  IMAD.SHL.U32 R161, R40, 0x10, RZ ;  /* 0x0000001028a17824 */ /* 0x001fe200078e00ff */
[-C--:B-1----:R-:W-:Y:S02]  /*69a0*/  LEA.HI.X.SX32 R115, R116, R111.reuse, 0x1, P0 ;  /* 0x0000006f74737211 */ /* 0x082fe400000f0eff */
[C---:B------:R-:W-:Y:S01]  /*69b0*/  IADD3 R116, P0, R117.reuse, R114, RZ ;  /* 0x0000007275747210 */ /* 0x040fe20007f1e0ff */
[----:B--2---:R-:W-:Y:S02]  /*69c0*/  IMAD R160, R40, 0xb8, RZ ;  /* 0x000000b828a07824 */ /* 0x004fe400078e02ff */
[----:B------:R0:W-:Y:S01]  /*69d0*/  STL [R1+0x2e4], R115 ;  /* 0x0002e47301007387 */ /* 0x0001e20000100800 */
[----:B------:R-:W-:-:S03]  /*69e0*/  LEA.HI.X.SX32 R117, R117, R111, 0x1, P3 ;  /* 0x0000006f75757211 */ /* 0x000fc600018f0eff */
[----:B------:R1:W-:Y:S01]  /*69f0*/  STL [R1+0x410], R116 ;  /* 0x0004107401007387 */ /* 0x0003e20000100800 */
[----:B0-----:R-:W-:Y:S01]  /*6a00*/  LEA.HI.X.SX32 R115, R159, R111, 0x1, P5 ;  /* 0x0000006f9f737211 */ /* 0x001fe200028f0eff */
[----:B------:R-:W-:Y:S01]  /*6a10*/  IMAD R159, R40, 0x21, RZ ;  /* 0x00000021289f7824 */ /* 0x000fe200078e02ff */
[----:B-1----:R-:W-:-:S03]  /*6a20*/  IADD3 R116, P5, R160, R114, RZ ;  /* 0x00000072a0747210 */ /* 0x002fc60007fbe0ff */
[----:B------:R0:W-:Y:S01]  /*6a30*/  STL [R1+0x3fc], R115 ;  /* 0x0003fc7301007387 */ /* 0x0001e20000100800 */
[----:B------:R-:W-:-:S03]  /*6a40*/  IMAD R160, R40, 0xa8, RZ ;  /* 0x000000a828a07824 */ /* 0x000fc600078e02ff */
[----:B------:R1:W-:Y:S04]  /*6a50*/  STL [R1+0x238], R116 ;  /* 0x0002387401007387 */ /* 0x0003e80000100800 */
[----:B------:R2:W-:Y:S01]  /*6a60*/  STL [R1+0x304], R117 ;  /* 0x0003047501007387 */ /* 0x0005e20000100800 */
[----:B0-----:R-:W-:Y:S02]  /*6a70*/  IADD3 R115, P3, R118, R114, RZ ;  /* 0x0000007276737210 */ /* 0x001fe40007f7e0ff */
[----:B-1----:R-:W-:-:S03]  /*6a80*/  LEA.HI.X.SX32 R116, R159, R111, 0x1, P0 ;  /* 0x0000006f9f747211 */ /* 0x002fc600000f0eff */
[----:B------:R0:W-:Y:S01]  /*6a90*/  STL [R1+0x328], R115 ;  /* 0x0003287301007387 */ /* 0x0001e20000100800 */
[----:B------:R-:W-:Y:S01]  /*6aa0*/  IMAD R159, R40, 0x1f, RZ ;  /* 0x0000001f289f7824 */ /* 0x000fe200078e02ff */
[CC--:B--2---:R-:W-:Y:S02]  /*6ab0*/  LEA.HI.X.SX32 R117, R119.reuse, R111.reuse, 0x1, P3 ;  /* 0x0000006f77757211 */ /* 0x0c4fe400018f0eff */
[----:B------:R1:W-:Y:S01]  /*6ac0*/  STL [R1+0x40c], R116 ;  /* 0x00040c7401007387 */ /* 0x0003e20000100800 */
[----:B0-----:R-:W-:Y:S02]  /*6ad0*/  IADD3 R115, P0, R119, R114, RZ ;  /* 0x0000007277737210 */ /* 0x001fe40007f1e0ff */
[----:B-1----:R-:W-:-:S03]  /*6ae0*/  LEA.HI.X.SX32 R116, R118, R111, 0x1, P1 ;  /* 0x0000006f76747211 */ /* 0x002fc600008f0eff */
[----:B------:R0:W-:Y:S04]  /*6af0*/  STL [R1+0x420], R115 ;  /* 0x0004207301007387 */ /* 0x0001e80000100800 */
[----:B------:R1:W-:Y:S01]  /*6b00*/  STL [R1+0x134], R116 ;  /* 0x0001347401007387 */ /* 0x0003e20000100800 */
[-C--:B0-----:R-:W-:Y:S01]  /*6b10*/  IADD3 R115, P1, R160, R114.reuse, RZ ;  /* 0x00000072a0737210 */ /* 0x081fe20007f3e0ff */
[----:B------:R-:W-:Y:S01]  /*6b20*/  IMAD R160, R40, 0x98, RZ ;  /* 0x0000009828a07824 */ /* 0x000fe200078e02ff */
[----:B-1----:R-:W-:-:S03]  /*6b30*/  IADD3 R116, P3, R120, R114, RZ ;  /* 0x0000007278747210 */ /* 0x002fc60007f7e0ff */
[----:B------:R0:W-:Y:S04]  /*6b40*/  STL [R1+0x278], R115 ;  /* 0x0002787301007387 */ /* 0x0001e80000100800 */
[----:B------:R1:W-:Y:S04]  /*6b50*/  STL [R1+0x324], R117 ;  /* 0x0003247501007387 */ /* 0x0003e80000100800 */
[----:B------:R2:W-:Y:S01]  /*6b60*/  STL [R1+0x348], R116 ;  /* 0x0003487401007387 */ /* 0x0005e20000100800 */
[-C--:B0-----:R-:W-:Y:S01]  /*6b70*/  LEA.HI.X.SX32 R115, R159, R111.reuse, 0x1, P0 ;  /* 0x0000006f9f737211 */ /* 0x081fe200000f0eff */
[----:B------:R-:W-:Y:S01]  /*6b80*/  IMAD R159, R40, 0x1d, RZ ;  /* 0x0000001d289f7824 */ /* 0x000fe200078e02ff */
[----:B-1----:R-:W-:-:S03]  /*6b90*/  LEA.HI.X.SX32 R117, R121, R111, 0x1, P3 ;  /* 0x0000006f79757211 */ /* 0x002fc600018f0eff */
[----:B------:R0:W-:Y:S01]  /*6ba0*/  STL [R1+0x41c], R115 ;  /* 0x00041c7301007387 */ /* 0x0001e20000100800 */
[----:B--2---:R-:W-:-:S05]  /*6bb0*/  IADD3 R116, P0, R121, R114, RZ ;  /* 0x0000007279747210 */ /* 0x004fca0007f1e0ff */
[----:B------:R1:W-:Y:S01]  /*6bc0*/  STL [R1+0x430], R116 ;  /* 0x0004307401007387 */ /* 0x0003e20000100800 */
[----:B0-----:R-:W-:-:S05]  /*6bd0*/  LEA.HI.X.SX32 R115, R120, R111, 0x1, P2 ;  /* 0x0000006f78737211 */ /* 0x001fca00010f0eff */
[----:B------:R0:W-:Y:S01]  /*6be0*/  STL [R1+0x174], R115 ;  /* 0x0001747301007387 */ /* 0x0001e20000100800 */
[----:B-1----:R-:W-:Y:S01]  /*6bf0*/  IADD3 R116, P2, R160, R114, RZ ;  /* 0x00000072a0747210 */ /* 0x002fe20007f5e0ff */
[----:B------:R-:W-:-:S04]  /*6c00*/  IMAD R160, R40, 0x88, RZ ;  /* 0x0000008828a07824 */ /* 0x000fc800078e02ff */
[----:B------:R1:W-:Y:S01]  /*6c10*/  STL [R1+0x2b8], R116 ;  /* 0x0002b87401007387 */ /* 0x0003e20000100800 */
[----:B0-----:R-:W-:-:S03]  /*6c20*/  IADD3 R115, P3, R122, R114, RZ ;  /* 0x000000727a737210 */ /* 0x001fc60007f7e0ff */
[----:B------:R0:W-:Y:S04]  /*6c30*/  STL [R1+0x344], R117 ;  /* 0x0003447501007387 */ /* 0x0001e80000100800 */
[----:B------:R2:W-:Y:S01]  /*6c40*/  STL [R1+0x368], R115 ;  /* 0x0003687301007387 */ /* 0x0005e20000100800 */
[-C--:B-1----:R-:W-:Y:S01]  /*6c50*/  LEA.HI.X.SX32 R116, R159, R111.reuse, 0x1, P0 ;  /* 0x0000006f9f747211 */ /* 0x082fe200000f0eff */
[----:B------:R-:W-:Y:S01]  /*6c60*/  IMAD R159, R40, 0x1b, RZ ;  /* 0x0000001b289f7824 */ /* 0x000fe200078e02ff */
[----:B0-----:R-:W-:-:S03]  /*6c70*/  LEA.HI.X.SX32 R117, R123, R111, 0x1, P3 ;  /* 0x0000006f7b757211 */ /* 0x001fc600018f0eff */
        /* <DEDUP_REMOVED lines=65> */
[----:B------:R-:W-:Y:S04]  /*7090*/  STL [R1+0x3e4], R117 ;  /* 0x0003e47501007387 */ /* 0x000fe80000100800 */
[----:B------:R0:W-:Y:S01]  /*70a0*/  STL [R1+0x408], R116 ;  /* 0x0004087401007387 */ /* 0x0001e20000100800 */
[----:B-1----:R-:W-:Y:S01]  /*70b0*/  LEA.HI.X.SX32 R115, R159, R111, 0x1, P0 ;  /* 0x0000006f9f737211 */ /* 0x002fe200000f0eff */
[----:B------:R-:W-:-:S04]  /*70c0*/  IMAD R159, R40, 0x11, RZ ;  /* 0x00000011289f7824 */ /* 0x000fc800078e02ff */
[----:B------:R1:W-:Y:S01]  /*70d0*/  STL [R1+0x47c], R115 ;  /* 0x00047c7301007387 */ /* 0x0003e20000100800 */
[----:B0-----:R-:W-:-:S05]  /*70e0*/  IADD3 R116, P0, R133, R114, RZ ;  /* 0x0000007285747210 */ /* 0x001fca0007f1e0ff */
[----:B------:R0:W-:Y:S01]  /*70f0*/  STL [R1+0x490], R116 ;  /* 0x0004907401007387 */ /* 0x0001e20000100800 */
[-C--:B-1----:R-:W-:Y:S02]  /*7100*/  LEA.HI.X.SX32 R115, R132, R111.reuse, 0x1, P4 ;  /* 0x0000006f84737211 */ /* 0x082fe400020f0eff */
[----:B------:R-:W-:Y:S01]  /*7110*/  IADD3 R117, P4, R160, R114, RZ ;  /* 0x00000072a0757210 */ /* 0x000fe20007f9e0ff */
[----:B------:R-:W-:Y:S02]  /*7120*/  IMAD R160, R40, 0xa0, RZ ;  /* 0x000000a028a07824 */ /* 0x000fe400078e02ff */
[----:B------:R1:W-:Y:S01]  /*7130*/  STL [R1+0x2f4], R115 ;  /* 0x0002f47301007387 */ /* 0x0003e20000100800 */
[----:B0-----:R-:W-:-:S03]  /*7140*/  LEA.HI.X.SX32 R116, R133, R111, 0x1, P3 ;  /* 0x0000006f85747211 */ /* 0x001fc600018f0eff */
[----:B------:R0:W-:Y:S04]  /*7150*/  STL [R1+0x198], R117 ;  /* 0x0001987501007387 */ /* 0x0001e80000100800 */
[----:B------:R2:W-:Y:S01]  /*7160*/  STL [R1+0x404], R116 ;  /* 0x0004047401007387 */ /* 0x0005e20000100800 */
[----:B-1----:R-:W-:Y:S02]  /*7170*/  IADD3 R115, P3, R134, R114, RZ ;  /* 0x0000007286737210 */ /* 0x002fe40007f7e0ff */
[----:B0-----:R-:W-:-:S03]  /*7180*/  LEA.HI.X.SX32 R117, R159, R111, 0x1, P0 ;  /* 0x0000006f9f757211 */ /* 0x001fc600000f0eff */
[----:B------:R0:W-:Y:S01]  /*7190*/  STL [R1+0x338], R115 ;  /* 0x0003387301007387 */ /* 0x0001e20000100800 */
[----:B------:R-:W-:Y:S01]  /*71a0*/  IMAD R159, R40, 0xf, RZ ;  /* 0x0000000f289f7824 */ /* 0x000fe200078e02ff */
[----:B--2---:R-:W-:Y:S02]  /*71b0*/  IADD3 R116, P0, R135, R114, RZ ;  /* 0x0000007287747210 */ /* 0x004fe40007f1e0ff */
[----:B------:R-:W-:Y:S04]  /*71c0*/  STL [R1+0x48c], R117 ;  /* 0x00048c7501007387 */ /* 0x000fe80000100800 */
[----:B------:R1:W-:Y:S01]  /*71d0*/  STL [R1+0x428], R116 ;  /* 0x0004287401007387 */ /* 0x0003e20000100800 */
[----:B0-----:R-:W-:-:S05]  /*71e0*/  LEA.HI.X.SX32 R115, R134, R111, 0x1, P6 ;  /* 0x0000006f86737211 */ /* 0x001fca00030f0eff */
[----:B------:R0:W-:Y:S01]  /*71f0*/  STL [R1+0x154], R115 ;  /* 0x0001547301007387 */ /* 0x0001e20000100800 */
[----:B-1----:R-:W-:-:S05]  /*7200*/  IADD3 R116, P6, R136, R114, RZ ;  /* 0x0000007288747210 */ /* 0x002fca0007fde0ff */
[----:B------:R-:W-:Y:S01]  /*7210*/  STL [R1+0x4a0], R116 ;  /* 0x0004a07401007387 */ /* 0x000fe20000100800 */
[-C--:B0-----:R-:W-:Y:S02]  /*7220*/  LEA.HI.X.SX32 R115, R135, R111.reuse, 0x1, P3 ;  /* 0x0000006f87737211 */ /* 0x081fe400018f0eff */
[----:B------:R-:W-:Y:S01]  /*7230*/  IADD3 R117, P3, R160, R114, RZ ;  /* 0x00000072a0757210 */ /* 0x000fe20007f7e0ff */
[----:B------:R-:W-:Y:S02]  /*7240*/  IMAD R160, R40, 0xc0, RZ ;  /* 0x000000c028a07824 */ /* 0x000fe400078e02ff */
[----:B------:R0:W-:Y:S04]  /*7250*/  STL [R1+0x334], R115 ;  /* 0x0003347301007387 */ /* 0x0001e80000100800 */
[----:B------:R1:W-:Y:S01]  /*7260*/  STL [R1+0x298], R117 ;  /* 0x0002987501007387 */ /* 0x0003e20000100800 */
[----:B0-----:R-:W-:-:S02]  /*7270*/  LEA.HI.X.SX32 R115, R136, R111, 0x1, P0 ;  /* 0x0000006f88737211 */ /* 0x001fc400000f0eff */
[----:B------:R-:W-:Y:S02]  /*7280*/  IADD3 R116, P0, R137, R114, RZ ;  /* 0x0000007289747210 */ /* 0x000fe40007f1e0ff */
[----:B-1----:R-:W-:Y:S01]  /*7290*/  LEA.HI.X.SX32 R117, R159, R111, 0x1, P6 ;  /* 0x0000006f9f757211 */ /* 0x002fe200030f0eff */
[----:B------:R0:W-:Y:S01]  /*72a0*/  STL [R1+0x424], R115 ;  /* 0x0004247301007387 */ /* 0x0001e20000100800 */
[----:B------:R-:W-:-:S03]  /*72b0*/  IMAD R159, R40, 0xd, RZ ;  /* 0x0000000d289f7824 */ /* 0x000fc600078e02ff */
[----:B------:R1:W-:Y:S04]  /*72c0*/  STL [R1+0x378], R116 ;  /* 0x0003787401007387 */ /* 0x0003e80000100800 */
[----:B------:R-:W-:Y:S01]  /*72d0*/  STL [R1+0x49c], R117 ;  /* 0x00049c7501007387 */ /* 0x000fe20000100800 */
[----:B0-----:R-:W-:Y:S02]  /*72e0*/  IADD3 R115, P6, R138, R114, RZ ;  /* 0x000000728a737210 */ /* 0x001fe40007fde0ff */
[----:B-1----:R-:W-:-:S03]  /*72f0*/  LEA.HI.X.SX32 R116, R137, R111, 0x1, P5 ;  /* 0x0000006f89747211 */ /* 0x002fc600028f0eff */
[----:B------:R0:W-:Y:S04]  /*7300*/  STL [R1+0x448], R115 ;  /* 0x0004487301007387 */ /* 0x0001e80000100800 */
[----:B------:R1:W-:Y:S01]  /*7310*/  STL [R1+0x1d4], R116 ;  /* 0x0001d47401007387 */ /* 0x0003e20000100800 */
[----:B0-----:R-:W-:Y:S02]  /*7320*/  IADD3 R115, P5, R139, R114, RZ ;  /* 0x000000728b737210 */ /* 0x001fe40007fbe0ff */
[----:B-1----:R-:W-:-:S03]  /*7330*/  LEA.HI.X.SX32 R116, R138, R111, 0x1, P0 ;  /* 0x0000006f8a747211 */ /* 0x002fc600000f0eff */
[----:B------:R0:W-:Y:S04]  /*7340*/  STL [R1+0x4b0], R115 ;  /* 0x0004b07301007387 */ /* 0x0001e80000100800 */
[----:B------:R1:W-:Y:S01]  /*7350*/  STL [R1+0x374], R116 ;  /* 0x0003747401007387 */ /* 0x0003e20000100800 */
[----:B0-----:R-:W-:Y:S01]  /*7360*/  IADD3 R115, P0, R160, R114, RZ ;  /* 0x00000072a0737210 */ /* 0x001fe20007f1e0ff */
[----:B------:R-:W-:Y:S01]  /*7370*/  IMAD R160, R40, 0x3, RZ ;  /* 0x0000000328a07824 */ /* 0x000fe200078e02ff */
[----:B-1----:R-:W-:-:S03]  /*7380*/  LEA.HI.X.SX32 R116, R139, R111, 0x1, P6 ;  /* 0x0000006f8b747211 */ /* 0x002fc600030f0eff */
[----:B------:R0:W-:Y:S01]  /*7390*/  STL [R1+0x218], R115 ;  /* 0x0002187301007387 */ /* 0x0001e20000100800 */
[----:B------:R-:W-:-:S03]  /*73a0*/  IADD3 R117, P6, R140, R114, RZ ;  /* 0x000000728c757210 */ /* 0x000fc60007fde0ff */
[----:B------:R1:W-:Y:S04]  /*73b0*/  STL [R1+0x444], R116 ;  /* 0x0004447401007387 */ /* 0x0003e80000100800 */
[----:B------:R2:W-:Y:S01]  /*73c0*/  STL [R1+0x3b8], R117 ;  /* 0x0003b87501007387 */ /* 0x0005e20000100800 */
[----:B0-----:R-:W-:Y:S01]  /*73d0*/  LEA.HI.X.SX32 R115, R159, R111, 0x1, P5 ;  /* 0x0000006f9f737211 */ /* 0x001fe200028f0eff */
[----:B------:R-:W-:Y:S01]  /*73e0*/  IMAD R159, R40, 0xb, RZ ;  /* 0x0000000b289f7824 */ /* 0x000fe200078e02ff */
[----:B-1----:R-:W-:-:S03]  /*73f0*/  IADD3 R116, P5, R141, R114, RZ ;  /* 0x000000728d747210 */ /* 0x002fc60007fbe0ff */
[----:B------:R0:W-:Y:S01]  /*7400*/  STL [R1+0x4ac], R115 ;  /* 0x0004ac7301007387 */ /* 0x0001e20000100800 */
[----:B--2---:R-:W-:-:S03]  /*7410*/  LEA.HI.X.SX32 R117, R140, R111, 0x1, P1 ;  /* 0x0000006f8c757211 */ /* 0x004fc600008f0eff */
        /* <DEDUP_REMOVED lines=22> */
[----:B--2---:R-:W-:-:S03]  /*7580*/  LEA.HI.X.SX32 R117, R145, R111, 0x1, P5 ;  /* 0x0000006f91757211 */ /* 0x004fc600028f0eff */
[----:B------:R1:W-:Y:S01]  /*7590*/  STL [R1+0x3f4], R116 ;  /* 0x0003f47401007387 */ /* 0x0003e20000100800 */
[-C--:B0-----:R-:W-:Y:S02]  /*75a0*/  IADD3 R115, P6, R147, R114.reuse, RZ ;  /* 0x0000007293737210 */ /* 0x081fe40007fde0ff */
[----:B-1----:R-:W-:-:S03]  /*75b0*/  IADD3 R116, P5, R148, R114, RZ ;  /* 0x0000007294747210 */ /* 0x002fc60007fbe0ff */
[----:B------:R0:W-:Y:S04]  /*75c0*/  STL [R1+0x438], R115 ;  /* 0x0004387301007387 */ /* 0x0001e80000100800 */
        /* <DEDUP_REMOVED lines=15> */
[-C--:B0-----:R-:W-:Y:S02]  /*76c0*/  LEA.HI.X.SX32 R115, R148, R111.reuse, 0x1, P6 ;  /* 0x0000006f94737211 */ /* 0x081fe400030f0eff */
[----:B-1----:R-:W-:-:S03]  /*76d0*/  LEA.HI.X.SX32 R117, R149, R111, 0x1, P5 ;  /* 0x0000006f95757211 */ /* 0x002fc600028f0eff */
[----:B------:R0:W-:Y:S01]  /*76e0*/  STL [R1+0x434], R115 ;  /* 0x0004347301007387 */ /* 0x0001e20000100800 */
[----:B--2---:R-:W-:-:S05]  /*76f0*/  IADD3 R116, P6, R152, R114, RZ ;  /* 0x0000007298747210 */ /* 0x004fca0007fde0ff */
[----:B------:R1:W-:Y:S01]  /*7700*/  STL [R1+0x4c8], R116 ;  /* 0x0004c87401007387 */ /* 0x0003e20000100800 */
[----:B0-----:R-:W-:-:S03]  /*7710*/  IADD3 R115, P5, R153, R114, RZ ;  /* 0x0000007299737210 */ /* 0x001fc60007fbe0ff */
[----:B------:R0:W-:Y:S04]  /*7720*/  STL [R1+0x4a4], R117 ;  /* 0x0004a47501007387 */ /* 0x0001e80000100800 */
[----:B------:R2:W-:Y:S01]  /*7730*/  STL [R1+0x4f0], R115 ;  /* 0x0004f07301007387 */ /* 0x0005e20000100800 */
[----:B-1----:R-:W-:Y:S01]  /*7740*/  LEA.HI.X.SX32 R116, R159, R111, 0x1, P1 ;  /* 0x0000006f9f747211 */ /* 0x002fe200008f0eff */
[----:B------:R-:W-:Y:S01]  /*7750*/  IMAD R159, R40, 0x5, RZ ;  /* 0x00000005289f7824 */ /* 0x000fe200078e02ff */
[----:B0-----:R-:W-:-:S03]  /*7760*/  IADD3 R117, P1, R154, R114, RZ ;  /* 0x000000729a757210 */ /* 0x001fc60007f3e0ff */
        /* <DEDUP_REMOVED lines=19> */
[C---:B------:R-:W-:Y:S01]  /*78a0*/  IMAD.SHL.U32 R159, R40.reuse, 0x40, RZ ;  /* 0x00000040289f7824 */ /* 0x040fe200078e00ff */
[----:B0-----:R-:W-:-:S03]  /*78b0*/  LEA R117, P5, R40, R114, 0x7 ;  /* 0x0000007228757211 */ /* 0x001fc600078a38ff */
[----:B------:R0:W-:Y:S01]  /*78c0*/  STL [R1+0x4ec], R115 ;  /* 0x0004ec7301007387 */ /* 0x0001e20000100800 */
[----:B--2---:R-:W-:-:S03]  /*78d0*/  LEA.HI.X.SX32 R116, R154, R111, 0x1, P0 ;  /* 0x0000006f9a747211 */ /* 0x004fc600000f0eff */
[----:B------:R1:W-:Y:S04]  /*78e0*/  STL [R1+0x318], R117 ;  /* 0x0003187501007387 */ /* 0x0003e80000100800 */
[----:B------:R2:W-:Y:S01]  /*78f0*/  STL [R1+0x214], R116 ;  /* 0x0002147401007387 */ /* 0x0005e20000100800 */
[----:B0-----:R-:W-:Y:S02]  /*7900*/  LEA R115, P0, R40, R114, 0x6 ;  /* 0x0000007228737211 */ /* 0x001fe400078030ff */
[----:B-1----:R-:W-:-:S03]  /*7910*/  LEA.HI.X.SX32 R117, R155, R111, 0x1, P1 ;  /* 0x0000006f9b757211 */ /* 0x002fc600008f0eff */
[----:B------:R0:W-:Y:S01]  /*7920*/  STL [R1+0x418], R115 ;  /* 0x0004187301007387 */ /* 0x0001e20000100800 */
[----:B--2---:R-:W-:-:S03]  /*7930*/  LEA R116, P1, R40, R114, 0x5 ;  /* 0x0000007228747211 */ /* 0x004fc600078228ff */
[----:B------:R1:W-:Y:S04]  /*7940*/  STL [R1+0x394], R117 ;  /* 0x0003947501007387 */ /* 0x0003e80000100800 */
[----:B------:R2:W-:Y:S01]  /*7950*/  STL [R1+0x498], R116 ;  /* 0x0004987401007387 */ /* 0x0005e20000100800 */
[----:B0-----:R-:W-:Y:S02]  /*7960*/  LEA.HI.X.SX32 R115, R156, R111, 0x1, P3 ;  /* 0x0000006f9c737211 */ /* 0x001fe400018f0eff */
[----:B-1----:R-:W-:-:S03]  /*7970*/  LEA R117, P3, R40, R114, 0x4 ;  /* 0x0000007228757211 */ /* 0x002fc600078620ff */
[----:B------:R0:W-:Y:S01]  /*7980*/  STL [R1+0x454], R115 ;  /* 0x0004547301007387 */ /* 0x0001e20000100800 */
[----:B--2---:R-:W-:-:S03]  /*7990*/  LEA.HI.X.SX32 R116, R157, R111, 0x1, P4 ;  /* 0x0000006f9d747211 */ /* 0x004fc600020f0eff */
[----:B------:R1:W-:Y:S04]  /*79a0*/  STL [R1+0x4d8], R117 ;  /* 0x0004d87501007387 */ /* 0x0003e80000100800 */
[----:B------:R2:W-:Y:S01]  /*79b0*/  STL [R1+0x4b4], R116 ;  /* 0x0004b47401007387 */ /* 0x0005e20000100800 */
[----:B0-----:R-:W-:Y:S02]  /*79c0*/  LEA R115, P4, R40, R114, 0x3 ;  /* 0x0000007228737211 */ /* 0x001fe400078818ff */
[----:B-1----:R-:W-:-:S03]  /*79d0*/  LEA.HI.X.SX32 R117, R160, R111, 0x1, P6 ;  /* 0x0000006fa0757211 */ /* 0x002fc600030f0eff */
[----:B------:R0:W-:Y:S01]  /*79e0*/  STL [R1+0x4f8], R115 ;  /* 0x0004f87301007387 */ /* 0x0001e20000100800 */
[----:B------:R-:W-:Y:S01]  /*79f0*/  IMAD.SHL.U32 R160, R40, 0x8, RZ ;  /* 0x0000000828a07824 */ /* 0x000fe200078e00ff */
[----:B--2---:R-:W-:-:S05]  /*7a00*/  LEA.HI.X.SX32 R116, R158, R111, 0x1, P2 ;  /* 0x0000006f9e747211 */ /* 0x004fca00010f0eff */
[----:B------:R1:W-:Y:S01]  /*7a10*/  STL [R1+0x4e4], R116 ;  /* 0x0004e47401007387 */ /* 0x0003e20000100800 */
[----:B0-----:R-:W-:-:S05]  /*7a20*/  IADD3 R115, P2, R42, R114, RZ ;  /* 0x000000722a737210 */ /* 0x001fca0007f5e0ff */
[----:B------:R0:W-:Y:S01]  /*7a30*/  STL [R1+0x510], R115 ;  /* 0x0005107301007387 */ /* 0x0001e20000100800 */
[----:B-1----:R-:W-:-:S03]  /*7a40*/  LEA R116, P6, R40, R114, 0x2 ;  /* 0x0000007228747211 */ /* 0x002fc600078c10ff */
[----:B------:R1:W-:Y:S04]  /*7a50*/  STL [R1+0x4fc], R117 ;  /* 0x0004fc7501007387 */ /* 0x0003e80000100800 */
[----:B------:R2:W-:Y:S01]  /*7a60*/  STL [R1+0x508], R116 ;  /* 0x0005087401007387 */ /* 0x0005e20000100800 */
[-C--:B0-----:R-:W-:Y:S01]  /*7a70*/  LEA.HI.X.SX32 R115, R159, R111.reuse, 0x1, P5 ;  /* 0x0000006f9f737211 */ /* 0x081fe200028f0eff */
[----:B------:R-:W-:Y:S01]  /*7a80*/  IMAD.SHL.U32 R159, R40, 0x4, RZ ;  /* 0x00000004289f7824 */ /* 0x000fe200078e00ff */
[----:B-1----:R-:W-:-:S03]  /*7a90*/  LEA.HI.X.SX32 R117, R162, R111, 0x1, P0 ;  /* 0x0000006fa2757211 */ /* 0x002fc600000f0eff */
[----:B------:R0:W-:Y:S01]  /*7aa0*/  STL [R1+0x314], R115 ;  /* 0x0003147301007387 */ /* 0x0001e20000100800 */
[----:B--2---:R-:W-:-:S03]  /*7ab0*/  LEA.HI.X.SX32 R116, R161, R111, 0x1, P1 ;  /* 0x0000006fa1747211 */ /* 0x004fc600008f0eff */
[----:B------:R1:W-:Y:S04]  /*7ac0*/  STL [R1+0x414], R117 ;  /* 0x0004147501007387 */ /* 0x0003e80000100800 */
[----:B------:R2:W-:Y:S01]  /*7ad0*/  STL [R1+0x494], R116 ;  /* 0x0004947401007387 */ /* 0x0005e20000100800 */
[-C--:B0-----:R-:W-:Y:S02]  /*7ae0*/  LEA.HI.X.SX32 R115, R160, R111.reuse, 0x1, P3 ;  /* 0x0000006fa0737211 */ /* 0x081fe400018f0eff */
[----:B-1----:R-:W-:-:S03]  /*7af0*/  LEA.HI.X.SX32 R117, R159, R111, 0x1, P4 ;  /* 0x0000006f9f757211 */ /* 0x002fc600020f0eff */
[----:B------:R0:W-:Y:S01]  /*7b00*/  STL [R1+0x4d4], R115 ;  /* 0x0004d47301007387 */ /* 0x0001e20000100800 */
[----:B--2---:R-:W-:-:S03]  /*7b10*/  LEA.HI.X.SX32 R116, R40, R111, 0x1, P2 ;  /* 0x0000006f28747211 */ /* 0x004fc600010f0eff */
[----:B------:R1:W-:Y:S01]  /*7b20*/  STL [R1+0x4f4], R117 ;  /* 0x0004f47501007387 */ /* 0x0003e20000100800 */
[----:B------:R-:W-:-:S03]  /*7b30*/  CS2R R40, SRZ ;  /* 0x0000000000287805 */ /* 0x000fc6000001ff00 */
[----:B------:R2:W-:Y:S01]  /*7b40*/  STL [R1+0x50c], R116 ;  /* 0x00050c7401007387 */ /* 0x0005e20000100800 */
[----:B0-----:R-:W-:Y:S02]  /*7b50*/  LEA.HI.X.SX32 R115, R42, R111, 0x1, P6 ;  /* 0x0000006f2a737211 */ /* 0x001fe400030f0eff */
[----:B------:R-:W-:Y:S02]  /*7b60*/  CS2R R42, SRZ ;  /* 0x00000000002a7805 */ /* 0x000fe4000001ff00 */
[C---:B-1----:R-:W-:Y:S01]  /*7b70*/  LOP3.LUT R117, R2.reuse, 0x30, RZ, 0x3c, !PT ;  /* 0x0000003002757812 */ /* 0x042fe200078e3cff */
[----:B------:R0:W-:Y:S01]  /*7b80*/  STL [R1+0x504], R115 ;  /* 0x0005047301007387 */ /* 0x0001e20000100800 */
[----:B--2---:R-:W-:-:S05]  /*7b90*/  LOP3.LUT R116, R2, 0x10, RZ, 0x3c, !PT ;  /* 0x0000001002747812 */ /* 0x004fca00078e3cff */
[----:B------:R1:W-:Y:S01]  /*7ba0*/  STL [R1+0x558], R116 ;  /* 0x0005587401007387 */ /* 0x0003e20000100800 */
[----:B0-----:R-:W-:-:S05]  /*7bb0*/  LOP3.LUT R115, R2, 0x20, RZ, 0x3c, !PT ;  /* 0x0000002002737812 */ /* 0x001fca00078e3cff */
[----:B------:R0:W-:Y:S01]  /*7bc0*/  STL [R1+0x554], R115 ;  /* 0x0005547301007387 */ /* 0x0001e20000100800 */
[----:B-1----:R-:W-:-:S03]  /*7bd0*/  LOP3.LUT R116, R2, 0x40, RZ, 0x3c, !PT ;  /* 0x0000004002747812 */ /* 0x002fc600078e3cff */
[----:B------:R1:W-:Y:S04]  /*7be0*/  STL [R1+0x550], R117 ;  /* 0x0005507501007387 */ /* 0x0003e80000100800 */
[----:B------:R2:W-:Y:S01]  /*7bf0*/  STL [R1+0x54c], R116 ;  /* 0x00054c7401007387 */ /* 0x0005e20000100800 */
[C---:B0-----:R-:W-:Y:S02]  /*7c00*/  LOP3.LUT R115, R2.reuse, 0x50, RZ, 0x3c, !PT ;  /* 0x0000005002737812 */ /* 0x041fe400078e3cff */
[----:B-1----:R-:W-:-:S03]  /*7c10*/  LOP3.LUT R117, R2, 0x60, RZ, 0x3c, !PT ;  /* 0x0000006002757812 */ /* 0x002fc600078e3cff */
[----:B------:R0:W-:Y:S01]  /*7c20*/  STL [R1+0x548], R115 ;  /* 0x0005487301007387 */ /* 0x0001e20000100800 */
[----:B--2---:R-:W-:-:S03]  /*7c30*/  LOP3.LUT R116, R2, 0x70, RZ, 0x3c, !PT ;  /* 0x0000007002747812 */ /* 0x004fc600078e3cff */
[----:B------:R1:W-:Y:S04]  /*7c40*/  STL [R1+0x544], R117 ;  /* 0x0005447501007387 */ /* 0x0003e80000100800 */
[----:B------:R2:W-:Y:S01]  /*7c50*/  STL [R1+0x540], R116 ;  /* 0x0005407401007387 */ /* 0x0005e20000100800 */
[C---:B0-----:R-:W-:Y:S02]  /*7c60*/  LOP3.LUT R115, R3.reuse, 0x10, RZ, 0x3c, !PT ;  /* 0x0000001003737812 */ /* 0x041fe400078e3cff */
[C---:B------:R-:W-:Y:S02]  /*7c70*/  LOP3.LUT R115, R3.reuse, 0x40, RZ, 0x3c, !PT ;  /* 0x0000004003737812 */ /* 0x040fe400078e3cff */
[C---:B-1----:R-:W-:Y:S02]  /*7c80*/  LOP3.LUT R117, R3.reuse, 0x20, RZ, 0x3c, !PT ;  /* 0x0000002003757812 */ /* 0x042fe400078e3cff */
[----:B------:R-:W-:-:S02]  /*7c90*/  LOP3.LUT R117, R3, 0x50, RZ, 0x3c, !PT ;  /* 0x0000005003757812 */ /* 0x000fc400078e3cff */
[C---:B--2---:R-:W-:Y:S02]  /*7ca0*/  LOP3.LUT R116, R3.reuse, 0x30, RZ, 0x3c, !PT ;  /* 0x0000003003747812 */ /* 0x044fe400078e3cff */
[C---:B------:R-:W-:Y:S02]  /*7cb0*/  LOP3.LUT R116, R3.reuse, 0x60, RZ, 0x3c, !PT ;  /* 0x0000006003747812 */ /* 0x040fe400078e3cff */
[----:B------:R-:W-:-:S07]  /*7cc0*/  LOP3.LUT R115, R3, 0x70, RZ, 0x3c, !PT ;  /* 0x0000007003737812 */ /* 0x000fce00078e3cff */
.L_x_1:
[----:B------:R-:W2:Y:S01]  /*7cd0*/  LDL R117, [R1+0x50c] ;  /* 0x00050c0001757983 */ /* 0x000ea20000100800 */
[----:B------:R-:W-:Y:S01]  /*7ce0*/  MOV R113, UR49 ;  /* 0x0000003100717c02 */ /* 0x000fe20008000f00 */
[----:B------:R-:W0:Y:S02]  /*7cf0*/  LDC R130, c[0x0][0x230] ;  /* 0x00008c00ff827b82 */ /* 0x000e240000000800 */
[----:B------:R-:W2:Y:S04]  /*7d00*/  LDL R116, [R1+0x510] ;  /* 0x0005100001747983 */ /* 0x000ea80000100800 */
[----:B------:R-:W-:Y:S04]  /*7d10*/  STL [R1+0x650], R7 ;  /* 0x0006500701007387 */ /* 0x000fe80000100800 */
[----:B------:R-:W-:Y:S04]  /*7d20*/  STL [R1+0x61c], R3 ;  /* 0x00061c0301007387 */ /* 0x000fe80000100800 */
[----:B------:R1:W-:Y:S01]  /*7d30*/  STL [R1+0x618], R112 ;  /* 0x0006187001007387 */ /* 0x0003e20000100800 */
[----:B------:R-:W-:-:S03]  /*7d40*/  MOV R115, UR53 ;  /* 0x0000003500737c02 */ /* 0x000fc60008000f00 */
[----:B-1----:R-:W3:Y:S04]  /*7d50*/  LDL.LU R112, [R1+0x508] ;  /* 0x0005080001707983 */ /* 0x002ee80000300800 */
[----:B-----5:R1:W-:Y:S04]  /*7d60*/  STL [R1+0x57c], R0 ;  /* 0x00057c0001007387 */ /* 0x0203e80000100800 */
[----:B------:R-:W4:Y:S04]  /*7d70*/  LDL R132, [R1+0x504] ;  /* 0x0005040001847983 */ /* 0x000f280000100800 */
[----:B------:R0:W-:Y:S01]  /*7d80*/  STL [R1+0x538], R113 ;  /* 0x0005387101007387 */ /* 0x0001e20000100800 */
[----:B-1----:R-:W-:-:S05]  /*7d90*/  MOV R0, UR48 ;  /* 0x0000003000007c02 */ /* 0x002fca0008000f00 */
[----:B------:R1:W-:Y:S01]  /*7da0*/  STL [R1+0x534], R0 ;  /* 0x0005340001007387 */ /* 0x0003e20000100800 */
[----:B0-----:R-:W-:-:S03]  /*7db0*/  MOV R113, UR52 ;  /* 0x0000003400717c02 */ /* 0x001fc60008000f00 */
[----:B------:R-:W-:Y:S04]  /*7dc0*/  STL [R1+0x530], R115 ;  /* 0x0005307301007387 */ /* 0x000fe80000100800 */
[----:B------:R-:W4:Y:S01]  /*7dd0*/  LDL R119, [R1+0x4fc] ;  /* 0x0004fc0001777983 */ /* 0x000f220000100800 */
[----:B-1----:R-:W-:-:S03]  /*7de0*/  MOV R0, UR57 ;  /* 0x0000003900007c02 */ /* 0x002fc60008000f00 */
[----:B------:R0:W-:Y:S04]  /*7df0*/  STL [R1+0x52c], R113 ;  /* 0x00052c7101007387 */ /* 0x0001e80000100800 */
[----:B------:R-:W4:Y:S04]  /*7e00*/  LDL R118, [R1+0x500] ;  /* 0x0005000001767983 */ /* 0x000f280000100800 */
[----:B------:R1:W-:Y:S04]  /*7e10*/  STL [R1+0x528], R0 ;  /* 0x0005280001007387 */ /* 0x0003e80000100800 */
[----:B------:R-:W4:Y:S01]  /*7e20*/  LDL R131, [R1+0x4f4] ;  /* 0x0004f40001837983 */ /* 0x000f220000100800 */
[----:B------:R-:W-:-:S03]  /*7e30*/  IMAD R130, R110, -0x80, R130 ;  /* 0xffffff806e827824 */ /* 0x000fc600078e0282 */
[----:B------:R-:W4:Y:S02]  /*7e40*/  LDL R123, [R1+0x4f8] ;  /* 0x0004f800017b7983 */ /* 0x000f240000100800 */
[C---:B------:R-:W-:Y:S02]  /*7e50*/  ISETP.GT.AND P1, PT, R130.reuse, 0x1, PT ;  /* 0x000000018200780c */ /* 0x040fe40003f24270 */
[C---:B------:R-:W-:Y:S02]  /*7e60*/  ISETP.GT.AND P2, PT, R130.reuse, 0x2, PT ;  /* 0x000000028200780c */ /* 0x040fe40003f44270 */
[----:B0-----:R-:W-:Y:S02]  /*7e70*/  MOV R113, UR56 ;  /* 0x0000003800717c02 */ /* 0x001fe40008000f00 */
[----:B------:R-:W-:Y:S02]  /*7e80*/  PRMT R156, RZ, 0x7610, R156 ;  /* 0x00007610ff9c7816 */ /* 0x000fe4000000009c */
[----:B------:R-:W-:Y:S01]  /*7e90*/  ISETP.GT.AND P3, PT, R130, 0x3, PT ;  /* 0x000000038200780c */ /* 0x000fe20003f64270 */
[----:B------:R-:W-:Y:S01]  /*7ea0*/  STL [R1+0x620], R113 ;  /* 0x0006207101007387 */ /* 0x000fe20000100800 */
[----:B------:R-:W-:-:S02]  /*7eb0*/  PRMT R182, RZ, 0x7610, R182 ;  /* 0x00007610ffb67816 */ /* 0x000fc400000000b6 */
[----:B------:R-:W-:Y:S01]  /*7ec0*/  ISETP.GT.AND P4, PT, R130, 0x4, PT ;  /* 0x000000048200780c */ /* 0x000fe20003f84270 */
[----:B------:R-:W-:Y:S04]  /*7ed0*/  STL [R1+0x624], R110 ;  /* 0x0006246e01007387 */ /* 0x000fe80000100800 */
[----:B------:R-:W-:Y:S04]  /*7ee0*/  STL [R1+0x628], R111 ;  /* 0x0006286f01007387 */ /* 0x000fe80000100800 */
[----:B------:R0:W-:Y:S04]  /*7ef0*/  STL [R1+0x62c], R114 ;  /* 0x00062c7201007387 */ /* 0x0001e80000100800 */
[----:B------:R-:W4:Y:S04]  /*7f00*/  LDL R120, [R1+0x4ec] ;  /* 0x0004ec0001787983 */ /* 0x000f280000100800 */
[----:B-1----:R-:W4:Y:S01]  /*7f10*/  LDL R0, [R1+0x4f0] ;  /* 0x0004f00001007983 */ /* 0x002f220000100800 */
[----:B------:R-:W-:-:S03]  /*7f20*/  PRMT R166, RZ, 0x7610, R166 ;  /* 0x00007610ffa67816 */ /* 0x000fc600000000a6 */
[----:B--2---:R3:W2:Y:S02]  /*7f30*/  @P1 LDG.E.U16 R156, desc[UR6][R116.64] ;  /* 0x00000006749c1981 */ /* 0x0046a4000c1e1500 */
[----:B---3--:R-:W-:Y:S02]  /*7f40*/  @P2 IMAD.MOV.U32 R116, RZ, RZ, R112 ;  /* 0x000000ffff742224 */ /* 0x008fe400078e0070 */
[----:B------:R-:W-:Y:S01]  /*7f50*/  STL [R1+0x630], R112 ;  /* 0x0006307001007387 */ /* 0x000fe20000100800 */
[----:B----4-:R-:W-:-:S03]  /*7f60*/  @P2 IMAD.MOV.U32 R117, RZ, RZ, R132 ;  /* 0x000000ffff752224 */ /* 0x010fc600078e0084 */
[----:B------:R-:W3:Y:S04]  /*7f70*/  LDL R132, [R1+0x4dc] ;  /* 0x0004dc0001847983 */ /* 0x000ee80000100800 */
[----:B------:R1:W4:Y:S02]  /*7f80*/  @P2 LDG.E.U16 R182, desc[UR6][R116.64] ;  /* 0x0000000674b62981 */ /* 0x000324000c1e1500 */
[----:B-1----:R-:W-:Y:S02]  /*7f90*/  @P3 IMAD.MOV.U32 R117, RZ, RZ, R119 ;  /* 0x000000ffff753224 */ /* 0x002fe400078e0077 */
[----:B------:R-:W2:Y:S01]  /*7fa0*/  LDL R119, [R1+0x4e4] ;  /* 0x0004e40001777983 */ /* 0x000ea20000100800 */
[----:B------:R-:W-:-:S03]  /*7fb0*/  @P3 IMAD.MOV.U32 R116, RZ, RZ, R118 ;  /* 0x000000ffff743224 */ /* 0x000fc600078e0076 */
[----:B------:R-:W3:Y:S04]  /*7fc0*/  LDL R118, [R1+0x4e8] ;  /* 0x0004e80001767983 */ /* 0x000ee80000100800 */
[----:B------:R1:W4:Y:S02]  /*7fd0*/  @P3 LDG.E.U16 R166, desc[UR6][R116.64] ;  /* 0x0000000674a63981 */ /* 0x000324000c1e1500 */
[----:B-1----:R-:W-:Y:S02]  /*7fe0*/  @P4 IMAD.MOV.U32 R117, RZ, RZ, R131 ;  /* 0x000000ffff754224 */ /* 0x002fe400078e0083 */
[----:B------:R-:W4:Y:S01]  /*7ff0*/  LDL R131, [R1+0x4e0] ;  /* 0x0004e00001837983 */ /* 0x000f220000100800 */
[C---:B------:R-:W-:Y:S01]  /*8000*/  ISETP.GT.AND P0, PT, R130.reuse, RZ, PT ;  /* 0x000000ff8200720c */ /* 0x040fe20003f04270 */
[----:B------:R-:W-:Y:S01]  /*8010*/  @P4 IMAD.MOV.U32 R116, RZ, RZ, R123 ;  /* 0x000000ffff744224 */ /* 0x000fe200078e007b */
[----:B------:R-:W-:Y:S01]  /*8020*/  ISETP.GT.AND P5, PT, R130, 0x5, PT ;  /* 0x000000058200780c */ /* 0x000fe20003fa4270 */
[----:B------:R-:W4:Y:S01]  /*8030*/  LDL R123, [R1+0x4d4] ;  /* 0x0004d400017b7983 */ /* 0x000f220000100800 */
[----:B------:R-:W-:-:S02]  /*8040*/  PRMT R121, RZ, 0x7610, R121 ;  /* 0x00007610ff797816 */ /* 0x000fc40000000079 */
[----:B------:R-:W-:Y:S02]  /*8050*/  PRMT R140, RZ, 0x7610, R140 ;  /* 0x00007610ff8c7816 */ /* 0x000fe4000000008c */
[----:B------:R-:W-:Y:S02]  /*8060*/  ISETP.GT.AND P1, PT, R130, 0x6, PT ;  /* 0x000000068200780c */ /* 0x000fe40003f24270 */
[----:B------:R1:W4:Y:S03]  /*8070*/  @P4 LDG.E.U16 R121, desc[UR6][R116.64] ;  /* 0x0000000674794981 */ /* 0x000326000c1e1500 */
[----:B------:R-:W-:Y:S01]  /*8080*/  @P0 IMAD.MOV.U32 R115, RZ, RZ, R111 ;  /* 0x000000ffff730224 */ /* 0x000fe200078e006f */
[----:B------:R-:W-:-:S04]  /*8090*/  PRMT R134, RZ, 0x7610, R134 ;  /* 0x00007610ff867816 */ /* 0x000fc80000000086 */
[----:B------:R0:W4:Y:S01]  /*80a0*/  @P0 LDG.E.U16 R140, desc[UR6][R114.64] ;  /* 0x00000006728c0981 */ /* 0x000122000c1e1500 */
[----:B------:R-:W-:Y:S01]  /*80b0*/  ISETP.GT.AND P0, PT, R130, 0x7, PT ;  /* 0x000000078200780c */ /* 0x000fe20003f04270 */
[----:B-1----:R-:W-:Y:S02]  /*80c0*/  @P5 IMAD.MOV.U32 R117, RZ, RZ, R120 ;  /* 0x000000ffff755224 */ /* 0x002fe400078e0078 */
[----:B------:R-:W-:Y:S01]  /*80d0*/  @P5 IMAD.MOV.U32 R116, RZ, RZ, R0 ;  /* 0x000000ffff745224 */ /* 0x000fe200078e0000 */
[----:B------:R-:W-:Y:S01]  /*80e0*/  PRMT R133, RZ, 0x7610, R133 ;  /* 0x00007610ff857816 */ /* 0x000fe20000000085 */
[----:B------:R-:W4:Y:S04]  /*80f0*/  LDL R0, [R1+0x4d8] ;  /* 0x0004d80001007983 */ /* 0x000f280000100800 */
[----:B------:R2:W4:Y:S01]  /*8100*/  @P5 LDG.E.U16 R134, desc[UR6][R116.64] ;  /* 0x0000000674865981 */ /* 0x000522000c1e1500 */
[----:B0-----:R-:W-:Y:S01]  /*8110*/  PRMT R114, RZ, 0x7610, R114 ;  /* 0x00007610ff727816 */ /* 0x001fe20000000072 */
[----:B--2---:R-:W-:-:S02]  /*8120*/  @P1 IMAD.MOV.U32 R117, RZ, RZ, R119 ;  /* 0x000000ffff751224 */ /* 0x004fc400078e0077 */
[----:B---3--:R-:W-:-:S05]  /*8130*/  @P1 IMAD.MOV.U32 R116, RZ, RZ, R118 ;  /* 0x000000ffff741224 */ /* 0x008fca00078e0076 */
[----:B------:R0:W2:Y:S02]  /*8140*/  @P1 LDG.E.U16 R133, desc[UR6][R116.64] ;  /* 0x0000000674851981 */ /* 0x0000a4000c1e1500 */
[----:B0-----:R-:W-:Y:S02]  /*8150*/  @P0 IMAD.MOV.U32 R117, RZ, RZ, R132 ;  /* 0x000000ffff750224 */ /* 0x001fe400078e0084 */
[----:B----4-:R-:W-:-:S05]  /*8160*/  @P0 IMAD.MOV.U32 R116, RZ, RZ, R131 ;  /* 0x000000ffff740224 */ /* 0x010fca00078e0083 */
[----:B------:R0:W3:Y:S04]  /*8170*/  @P0 LDG.E.U16 R114, desc[UR6][R116.64] ;  /* 0x0000000674720981 */ /* 0x0000e8000c1e1500 */
[----:B------:R1:W-:Y:S04]  /*8180*/  STL [R1+0x520], R121 ;  /* 0x0005207901007387 */ /* 0x0003e80000100800 */
[----:B------:R-:W4:Y:S04]  /*8190*/  LDL R120, [R1+0x4d0] ;  /* 0x0004d00001787983 */ /* 0x000f280000100800 */
[----:B------:R-:W2:Y:S04]  /*81a0*/  LDL R118, [R1+0x4c8] ;  /* 0x0004c80001767983 */ /* 0x000ea80000100800 */
[----:B-1----:R-:W2:Y:S01]  /*81b0*/  LDL R121, [R1+0x4cc] ;  /* 0x0004cc0001797983 */ /* 0x002ea20000100800 */
[----:B------:R-:W-:-:S03]  /*81c0*/  ISETP.GT.AND P2, PT, R130, 0x8, PT ;  /* 0x000000088200780c */ /* 0x000fc60003f44270 */
[----:B------:R-:W2:Y:S10]  /*81d0*/  LDL R119, [R1+0x4c4] ;  /* 0x0004c40001777983 */ /* 0x000eb40000100800 */
[----:B0-----:R-:W-:-:S02]  /*81e0*/  @P2 IMAD.MOV.U32 R116, RZ, RZ, R0 ;  /* 0x000000ffff742224 */ /* 0x001fc400078e0000 */
[----:B------:R-:W-:Y:S01]  /*81f0*/  @P2 IMAD.MOV.U32 R117, RZ, RZ, R123 ;  /* 0x000000ffff752224 */ /* 0x000fe200078e007b */
[C---:B------:R-:W-:Y:S01]  /*8200*/  ISETP.GT.AND P3, PT, R130.reuse, 0x9, PT ;  /* 0x000000098200780c */ /* 0x040fe20003f64270 */
[----:B---3--:R-:W-:Y:S04]  /*8210*/  STL [R1+0x634], R114 ;  /* 0x0006347201007387 */ /* 0x008fe80000100800 */
[----:B------:R-:W3:Y:S04]  /*8220*/  LDL R123, [R1+0x4bc] ;  /* 0x0004bc00017b7983 */ /* 0x000ee80000100800 */
[----:B------:R-:W3:Y:S01]  /*8230*/  LDL R0, [R1+0x4c0] ;  /* 0x0004c00001007983 */ /* 0x000ee20000100800 */
[----:B------:R-:W-:-:S02]  /*8240*/  ISETP.GT.AND P4, PT, R130, 0xa, PT ;  /* 0x0000000a8200780c */ /* 0x000fc40003f84270 */
[----:B------:R-:W-:Y:S01]  /*8250*/  PRMT R143, RZ, 0x7610, R143 ;  /* 0x00007610ff8f7816 */ /* 0x000fe2000000008f */
[----:B------:R-:W3:Y:S01]  /*8260*/  LDL R132, [R1+0x4b4] ;  /* 0x0004b40001847983 */ /* 0x000ee20000100800 */
[----:B------:R-:W-:-:S03]  /*8270*/  PRMT R159, RZ, 0x7610, R159 ;  /* 0x00007610ff9f7816 */ /* 0x000fc6000000009f */
[----:B------:R-:W3:Y:S04]  /*8280*/  LDL R131, [R1+0x4b8] ;  /* 0x0004b80001837983 */ /* 0x000ee80000100800 */
[----:B------:R4:W3:Y:S02]  /*8290*/  @P2 LDG.E.U16 R143, desc[UR6][R116.64] ;  /* 0x00000006748f2981 */ /* 0x0008e4000c1e1500 */
[----:B----4-:R-:W-:Y:S02]  /*82a0*/  @P3 IMAD.MOV.U32 R116, RZ, RZ, R120 ;  /* 0x000000ffff743224 */ /* 0x010fe400078e0078 */
[----:B--2---:R-:W-:Y:S01]  /*82b0*/  @P3 IMAD.MOV.U32 R117, RZ, RZ, R121 ;  /* 0x000000ffff753224 */ /* 0x004fe200078e0079 */
[----:B------:R-:W-:Y:S01]  /*82c0*/  ISETP.GT.AND P1, PT, R130, 0xb, PT ;  /* 0x0000000b8200780c */ /* 0x000fe20003f24270 */
[----:B------:R-:W2:Y:S04]  /*82d0*/  LDL R121, [R1+0x4ac] ;  /* 0x0004ac0001797983 */ /* 0x000ea80000100800 */
[----:B------:R0:W4:Y:S04]  /*82e0*/  @P3 LDG.E.U16 R159, desc[UR6][R116.64] ;  /* 0x00000006749f3981 */ /* 0x000128000c1e1500 */
[----:B------:R-:W4:Y:S01]  /*82f0*/  LDL R120, [R1+0x4a4] ;  /* 0x0004a40001787983 */ /* 0x000f220000100800 */
[----:B0-----:R-:W-:-:S03]  /*8300*/  @P4 IMAD.MOV.U32 R116, RZ, RZ, R118 ;  /* 0x000000ffff744224 */ /* 0x001fc600078e0076 */
[----:B------:R-:W4:Y:S01]  /*8310*/  LDL R118, [R1+0x4b0] ;  /* 0x0004b00001767983 */ /* 0x000f220000100800 */
[----:B------:R-:W-:-:S03]  /*8320*/  @P4 IMAD.MOV.U32 R117, RZ, RZ, R119 ;  /* 0x000000ffff754224 */ /* 0x000fc600078e0077 */
[----:B------:R-:W4:Y:S01]  /*8330*/  LDL R119, [R1+0x4a8] ;  /* 0x0004a80001777983 */ /* 0x000f220000100800 */
[----:B------:R-:W-:-:S03]  /*8340*/  PRMT R181, RZ, 0x7610, R181 ;  /* 0x00007610ffb57816 */ /* 0x000fc600000000b5 */
[----:B------:R-:W-:Y:S04]  /*8350*/  STL [R1+0x51c], R134 ;  /* 0x00051c8601007387 */ /* 0x000fe80000100800 */
[----:B------:R3:W4:Y:S02]  /*8360*/  @P4 LDG.E.U16 R181, desc[UR6][R116.64] ;  /* 0x0000000674b54981 */ /* 0x000724000c1e1500 */
[----:B---3--:R-:W-:Y:S02]  /*8370*/  @P1 IMAD.MOV.U32 R117, RZ, RZ, R123 ;  /* 0x000000ffff751224 */ /* 0x008fe400078e007b */
[----:B------:R-:W3:Y:S01]  /*8380*/  LDL R123, [R1+0x49c] ;  /* 0x00049c00017b7983 */ /* 0x000ee20000100800 */
[----:B------:R-:W-:-:S03]  /*8390*/  @P1 IMAD.MOV.U32 R116, RZ, RZ, R0 ;  /* 0x000000ffff741224 */ /* 0x000fc600078e0000 */
[----:B------:R-:W3:Y:S01]  /*83a0*/  LDL R0, [R1+0x4a0] ;  /* 0x0004a00001007983 */ /* 0x000ee20000100800 */
[C---:B------:R-:W-:Y:S02]  /*83b0*/  ISETP.GT.AND P0, PT, R130.reuse, 0xc, PT ;  /* 0x0000000c8200780c */ /* 0x040fe40003f04270 */
[----:B------:R-:W-:Y:S02]  /*83c0*/  PRMT R165, RZ, 0x7610, R165 ;  /* 0x00007610ffa57816 */ /* 0x000fe400000000a5 */
[C---:B------:R-:W-:Y:S02]  /*83d0*/  ISETP.GT.AND P2, PT, R130.reuse, 0xd, PT ;  /* 0x0000000d8200780c */ /* 0x040fe40003f44270 */
[----:B------:R-:W-:Y:S02]  /*83e0*/  PRMT R129, RZ, 0x7610, R129 ;  /* 0x00007610ff817816 */ /* 0x000fe40000000081 */
[----:B------:R-:W-:Y:S01]  /*83f0*/  ISETP.GT.AND P3, PT, R130, 0xe, PT ;  /* 0x0000000e8200780c */ /* 0x000fe20003f64270 */
[----:B------:R0:W3:Y:S01]  /*8400*/  @P1 LDG.E.U16 R165, desc[UR6][R116.64] ;  /* 0x0000000674a51981 */ /* 0x0000e2000c1e1500 */
[----:B------:R-:W-:-:S03]  /*8410*/  PRMT R127, RZ, 0x7610, R127 ;  /* 0x00007610ff7f7816 */ /* 0x000fc6000000007f */
[----:B0-----:R-:W-:Y:S02]  /*8420*/  @P0 IMAD.MOV.U32 R116, RZ, RZ, R131 ;  /* 0x000000ffff740224 */ /* 0x001fe400078e0083 */
[----:B------:R-:W-:-:S05]  /*8430*/  @P0 IMAD.MOV.U32 R117, RZ, RZ, R132 ;  /* 0x000000ffff750224 */ /* 0x000fca00078e0084 */
[----:B------:R2:W3:Y:S01]  /*8440*/  @P0 LDG.E.U16 R129, desc[UR6][R116.64] ;  /* 0x0000000674810981 */ /* 0x0004e2000c1e1500 */
[----:B------:R-:W-:Y:S02]  /*8450*/  ISETP.GT.AND P4, PT, R130, 0xf, PT ;  /* 0x0000000f8200780c */ /* 0x000fe40003f84270 */
[----:B------:R-:W-:Y:S01]  /*8460*/  PRMT R128, RZ, 0x7610, R128 ;  /* 0x00007610ff807816 */ /* 0x000fe20000000080 */
[----:B--2---:R-:W-:Y:S02]  /*8470*/  @P2 IMAD.MOV.U32 R117, RZ, RZ, R121 ;  /* 0x000000ffff752224 */ /* 0x004fe400078e0079 */
[----:B----4-:R-:W-:-:S05]  /*8480*/  @P2 IMAD.MOV.U32 R116, RZ, RZ, R118 ;  /* 0x000000ffff742224 */ /* 0x010fca00078e0076 */
[----:B------:R0:W2:Y:S02]  /*8490*/  @P2 LDG.E.U16 R127, desc[UR6][R116.64] ;  /* 0x00000006747f2981 */ /* 0x0000a4000c1e1500 */
[----:B0-----:R-:W-:Y:S02]  /*84a0*/  @P3 IMAD.MOV.U32 R116, RZ, RZ, R119 ;  /* 0x000000ffff743224 */ /* 0x001fe400078e0077 */
[----:B------:R-:W-:-:S05]  /*84b0*/  @P3 IMAD.MOV.U32 R117, RZ, RZ, R120 ;  /* 0x000000ffff753224 */ /* 0x000fca00078e0078 */
[----:B------:R3:W4:Y:S01]  /*84c0*/  @P3 LDG.E.U16 R128, desc[UR6][R116.64] ;  /* 0x0000000674803981 */ /* 0x000722000c1e1500 */
[----:B------:R-:W-:-:S03]  /*84d0*/  PRMT R111, RZ, 0x7610, R111 ;  /* 0x00007610ff6f7816 */ /* 0x000fc6000000006f */
[----:B------:R-:W-:Y:S04]  /*84e0*/  STL [R1+0x518], R133 ;  /* 0x0005188501007387 */ /* 0x000fe80000100800 */
[----:B------:R-:W4:Y:S04]  /*84f0*/  LDL R121, [R1+0x494] ;  /* 0x0004940001797983 */ /* 0x000f280000100800 */
[----:B------:R-:W4:Y:S04]  /*8500*/  LDL R118, [R1+0x498] ;  /* 0x0004980001767983 */ /* 0x000f280000100800 */
[----:B------:R-:W4:Y:S04]  /*8510*/  LDL R120, [R1+0x48c] ;  /* 0x00048c0001787983 */ /* 0x000f280000100800 */
[----:B------:R-:W4:Y:S01]  /*8520*/  LDL R119, [R1+0x490] ;  /* 0x0004900001777983 */ /* 0x000f220000100800 */
[----:B---3--:R-:W-:-:S02]  /*8530*/  @P4 IMAD.MOV.U32 R117, RZ, RZ, R123 ;  /* 0x000000ffff754224 */ /* 0x008fc400078e007b */
[----:B------:R-:W-:-:S05]  /*8540*/  @P4 IMAD.MOV.U32 R116, RZ, RZ, R0 ;  /* 0x000000ffff744224 */ /* 0x000fca00078e0000 */
[----:B------:R0:W3:Y:S01]  /*8550*/  @P4 LDG.E.U16 R111, desc[UR6][R116.64] ;  /* 0x00000006746f4981 */ /* 0x0000e2000c1e1500 */
[----:B------:R-:W-:-:S03]  /*8560*/  ISETP.GT.AND P1, PT, R130, 0x10, PT ;  /* 0x000000108200780c */ /* 0x000fc60003f24270 */
[----:B--2---:R1:W-:Y:S04]  /*8570*/  STL [R1+0x50], R127 ;  /* 0x0000507f01007387 */ /* 0x0043e80000100800 */
[----:B-1----:R-:W2:Y:S04]  /*8580*/  LDL R127, [R1+0x488] ;  /* 0x00048800017f7983 */ /* 0x002ea80000100800 */
[----:B----4-:R1:W-:Y:S04]  /*8590*/  STL [R1+0x4c], R128 ;  /* 0x00004c8001007387 */ /* 0x0103e80000100800 */
[----:B------:R-:W4:Y:S04]  /*85a0*/  LDL R123, [R1+0x47c] ;  /* 0x00047c00017b7983 */ /* 0x000f280000100800 */
[----:B------:R-:W4:Y:S04]  /*85b0*/  LDL R0, [R1+0x480] ;  /* 0x0004800001007983 */ /* 0x000f280000100800 */
[----:B-1----:R-:W4:Y:S01]  /*85c0*/  LDL R128, [R1+0x484] ;  /* 0x0004840001807983 */ /* 0x002f220000100800 */
[----:B0-----:R-:W-:-:S02]  /*85d0*/  @P1 IMAD.MOV.U32 R116, RZ, RZ, R118 ;  /* 0x000000ffff741224 */ /* 0x001fc400078e0076 */
[----:B------:R-:W-:Y:S01]  /*85e0*/  @P1 IMAD.MOV.U32 R117, RZ, RZ, R121 ;  /* 0x000000ffff751224 */ /* 0x000fe200078e0079 */
[----:B---3--:R0:W-:Y:S04]  /*85f0*/  STL [R1+0x638], R111 ;  /* 0x0006386f01007387 */ /* 0x0081e80000100800 */
[----:B------:R-:W3:Y:S04]  /*8600*/  LDL R121, [R1+0x474] ;  /* 0x0004740001797983 */ /* 0x000ee80000100800 */
[----:B------:R-:W3:Y:S01]  /*8610*/  LDL R118, [R1+0x478] ;  /* 0x0004780001767983 */ /* 0x000ee20000100800 */
[----:B------:R-:W-:-:S02]  /*8620*/  ISETP.GT.AND P0, PT, R130, 0x11, PT ;  /* 0x000000118200780c */ /* 0x000fc40003f04270 */
[----:B------:R-:W-:Y:S02]  /*8630*/  PRMT R142, RZ, 0x7610, R142 ;  /* 0x00007610ff8e7816 */ /* 0x000fe4000000008e */
[C---:B------:R-:W-:Y:S02]  /*8640*/  ISETP.GT.AND P2, PT, R130.reuse, 0x12, PT ;  /* 0x000000128200780c */ /* 0x040fe40003f44270 */
[----:B------:R-:W-:Y:S02]  /*8650*/  PRMT R158, RZ, 0x7610, R158 ;  /* 0x00007610ff9e7816 */ /* 0x000fe4000000009e */
[C---:B------:R-:W-:Y:S01]  /*8660*/  ISETP.GT.AND P3, PT, R130.reuse, 0x13, PT ;  /* 0x000000138200780c */ /* 0x040fe20003f64270 */
[----:B------:R1:W3:Y:S01]  /*8670*/  @P1 LDG.E.U16 R142, desc[UR6][R116.64] ;  /* 0x00000006748e1981 */ /* 0x0002e2000c1e1500 */
[----:B------:R-:W-:Y:S02]  /*8680*/  ISETP.GT.AND P4, PT, R130, 0x14, PT ;  /* 0x000000148200780c */ /* 0x000fe40003f84270 */
[----:B------:R-:W-:Y:S01]  /*8690*/  PRMT R180, RZ, 0x7610, R180 ;  /* 0x00007610ffb47816 */ /* 0x000fe200000000b4 */
[----:B------:R-:W-:Y:S01]  /*86a0*/  STL [R1+0x54], R129 ;  /* 0x0000548101007387 */ /* 0x000fe20000100800 */
[----:B-1----:R-:W-:-:S02]  /*86b0*/  @P0 IMAD.MOV.U32 R116, RZ, RZ, R119 ;  /* 0x000000ffff740224 */ /* 0x002fc400078e0077 */
[----:B------:R-:W-:Y:S01]  /*86c0*/  @P0 IMAD.MOV.U32 R117, RZ, RZ, R120 ;  /* 0x000000ffff750224 */ /* 0x000fe200078e0078 */
[----:B------:R-:W3:Y:S04]  /*86d0*/  LDL R119, [R1+0x470] ;  /* 0x0004700001777983 */ /* 0x000ee80000100800 */
[----:B------:R2:W3:Y:S04]  /*86e0*/  @P0 LDG.E.U16 R158, desc[UR6][R116.64] ;  /* 0x00000006749e0981 */ /* 0x0004e8000c1e1500 */
[----:B------:R-:W3:Y:S01]  /*86f0*/  LDL R120, [R1+0x46c] ;  /* 0x00046c0001787983 */ /* 0x000ee20000100800 */
[----:B------:R-:W-:Y:S01]  /*8700*/  PRMT R164, RZ, 0x7610, R164 ;  /* 0x00007610ffa47816 */ /* 0x000fe200000000a4 */
[----:B--2---:R-:W-:Y:S01]  /*8710*/  @P2 IMAD.MOV.U32 R116, RZ, RZ, R127 ;  /* 0x000000ffff742224 */ /* 0x004fe200078e007f */
[----:B------:R-:W-:Y:S01]  /*8720*/  PRMT R122, RZ, 0x7610, R122 ;  /* 0x00007610ff7a7816 */ /* 0x000fe2000000007a */
[----:B------:R-:W2:Y:S01]  /*8730*/  LDL R127, [R1+0x454] ;  /* 0x00045400017f7983 */ /* 0x000ea20000100800 */
[----:B----4-:R-:W-:-:S05]  /*8740*/  @P2 IMAD.MOV.U32 R117, RZ, RZ, R128 ;  /* 0x000000ffff752224 */ /* 0x010fca00078e0080 */
[----:B------:R1:W4:Y:S02]  /*8750*/  @P2 LDG.E.U16 R180, desc[UR6][R116.64] ;  /* 0x0000000674b42981 */ /* 0x000324000c1e1500 */
[----:B-1----:R-:W-:Y:S02]  /*8760*/  @P3 IMAD.MOV.U32 R116, RZ, RZ, R0 ;  /* 0x000000ffff743224 */ /* 0x002fe400078e0000 */
[----:B------:R-:W-:Y:S01]  /*8770*/  @P3 IMAD.MOV.U32 R117, RZ, RZ, R123 ;  /* 0x000000ffff753224 */ /* 0x000fe200078e007b */
[----:B------:R-:W2:Y:S04]  /*8780*/  LDL R0, [R1+0x468] ;  /* 0x0004680001007983 */ /* 0x000ea80000100800 */
[----:B------:R-:W4:Y:S04]  /*8790*/  LDL R123, [R1+0x464] ;  /* 0x00046400017b7983 */ /* 0x000f280000100800 */
[----:B------:R3:W4:Y:S02]  /*87a0*/  @P3 LDG.E.U16 R164, desc[UR6][R116.64] ;  /* 0x0000000674a43981 */ /* 0x000724000c1e1500 */
[----:B---3--:R-:W-:-:S02]  /*87b0*/  @P4 IMAD.MOV.U32 R117, RZ, RZ, R121 ;  /* 0x000000ffff754224 */ /* 0x008fc400078e0079 */
[----:B------:R-:W3:Y:S01]  /*87c0*/  LDL R121, [R1+0x45c] ;  /* 0x00045c0001797983 */ /* 0x000ee20000100800 */
[----:B------:R-:W-:-:S03]  /*87d0*/  @P4 IMAD.MOV.U32 R116, RZ, RZ, R118 ;  /* 0x000000ffff744224 */ /* 0x000fc600078e0076 */
[----:B------:R-:W3:Y:S04]  /*87e0*/  LDL R118, [R1+0x460] ;  /* 0x0004600001767983 */ /* 0x000ee80000100800 */
[----:B------:R1:W3:Y:S01]  /*87f0*/  @P4 LDG.E.U16 R122, desc[UR6][R116.64] ;  /* 0x00000006747a4981 */ /* 0x0002e2000c1e1500 */
[C---:B------:R-:W-:Y:S02]  /*8800*/  ISETP.GT.AND P1, PT, R130.reuse, 0x15, PT ;  /* 0x000000158200780c */ /* 0x040fe40003f24270 */
[C---:B------:R-:W-:Y:S02]  /*8810*/  ISETP.GT.AND P0, PT, R130.reuse, 0x16, PT ;  /* 0x000000168200780c */ /* 0x040fe40003f04270 */
[----:B------:R-:W-:Y:S02]  /*8820*/  PRMT R124, RZ, 0x7610, R124 ;  /* 0x00007610ff7c7816 */ /* 0x000fe4000000007c */
[----:B------:R-:W-:-:S02]  /*8830*/  ISETP.GT.AND P2, PT, R130, 0x17, PT ;  /* 0x000000178200780c */ /* 0x000fc40003f44270 */
[----:B0-----:R-:W-:-:S05]  /*8840*/  PRMT R111, RZ, 0x7610, R111 ;  /* 0x00007610ff6f7816 */ /* 0x001fca000000006f */
[----:B-1----:R-:W-:Y:S02]  /*8850*/  @P1 IMAD.MOV.U32 R116, RZ, RZ, R119 ;  /* 0x000000ffff741224 */ /* 0x002fe400078e0077 */
[----:B------:R-:W-:-:S05]  /*8860*/  @P1 IMAD.MOV.U32 R117, RZ, RZ, R120 ;  /* 0x000000ffff751224 */ /* 0x000fca00078e0078 */
[----:B------:R2:W3:Y:S01]  /*8870*/  @P1 LDG.E.U16 R124, desc[UR6][R116.64] ;  /* 0x00000006747c1981 */ /* 0x0004e2000c1e1500 */
[----:B------:R-:W-:Y:S01]  /*8880*/  PRMT R110, RZ, 0x7610, R110 ;  /* 0x00007610ff6e7816 */ /* 0x000fe2000000006e */
[----:B--2---:R-:W-:Y:S02]  /*8890*/  @P0 IMAD.MOV.U32 R116, RZ, RZ, R0 ;  /* 0x000000ffff740224 */ /* 0x004fe400078e0000 */
[----:B----4-:R-:W-:-:S05]  /*88a0*/  @P0 IMAD.MOV.U32 R117, RZ, RZ, R123 ;  /* 0x000000ffff750224 */ /* 0x010fca00078e007b */
[----:B------:R3:W2:Y:S02]  /*88b0*/  @P0 LDG.E.U16 R111, desc[UR6][R116.64] ;  /* 0x00000006746f0981 */ /* 0x0006a4000c1e1500 */
[----:B---3--:R-:W-:Y:S02]  /*88c0*/  @P2 IMAD.MOV.U32 R117, RZ, RZ, R121 ;  /* 0x000000ffff752224 */ /* 0x008fe400078e0079 */
[----:B------:R-:W-:Y:S01]  /*88d0*/  @P2 IMAD.MOV.U32 R116, RZ, RZ, R118 ;  /* 0x000000ffff742224 */ /* 0x000fe200078e0076 */
[----:B------:R0:W-:Y:S04]  /*88e0*/  STL [R1+0x3c], R122 ;  /* 0x00003c7a01007387 */ /* 0x0001e80000100800 */
[----:B------:R-:W3:Y:S04]  /*88f0*/  @P2 LDG.E.U16 R110, desc[UR6][R116.64] ;  /* 0x00000006746e2981 */ /* 0x000ee8000c1e1500 */
[----:B------:R-:W4:Y:S04]  /*8900*/  LDL R120, [R1+0x44c] ;  /* 0x00044c0001787983 */ /* 0x000f280000100800 */
[----:B0-----:R-:W4:Y:S04]  /*8910*/  LDL R122, [R1+0x458] ;  /* 0x00045800017a7983 */ /* 0x001f280000100800 */
[----:B------:R-:W4:Y:S01]  /*8920*/  LDL R119, [R1+0x450] ;  /* 0x0004500001777983 */ /* 0x000f220000100800 */
[----:B------:R-:W-:-:S03]  /*8930*/  ISETP.GT.AND P3, PT, R130, 0x18, PT ;  /* 0x000000188200780c */ /* 0x000fc60003f64270 */
[----:B------:R0:W-:Y:S04]  /*8940*/  STL [R1+0x34], R124 ;  /* 0x0000347c01007387 */ /* 0x0001e80000100800 */
[----:B------:R-:W4:Y:S04]  /*8950*/  LDL R0, [R1+0x448] ;  /* 0x0004480001007983 */ /* 0x000f280000100800 */
[----:B0-----:R-:W4:Y:S04]  /*8960*/  LDL R124, [R1+0x444] ;  /* 0x00044400017c7983 */ /* 0x001f280000100800 */
[----:B--2---:R-:W-:Y:S04]  /*8970*/  STL [R1+0x63c], R111 ;  /* 0x00063c6f01007387 */ /* 0x004fe80000100800 */
[----:B------:R-:W2:Y:S04]  /*8980*/  LDL R123, [R1+0x43c] ;  /* 0x00043c00017b7983 */ /* 0x000ea80000100800 */
[----:B------:R-:W2:Y:S04]  /*8990*/  LDL R121, [R1+0x440] ;  /* 0x0004400001797983 */ /* 0x000ea80000100800 */
[----:B------:R-:W2:Y:S04]  /*89a0*/  LDL R118, [R1+0x438] ;  /* 0x0004380001767983 */ /* 0x000ea80000100800 */
[----:B---3--:R-:W-:Y:S01]  /*89b0*/  STL [R1+0x640], R110 ;  /* 0x0006406e01007387 */ /* 0x008fe20000100800 */
[----:B----4-:R-:W-:-:S03]  /*89c0*/  @P3 IMAD.MOV.U32 R116, RZ, RZ, R122 ;  /* 0x000000ffff743224 */ /* 0x010fc600078e007a */
[----:B------:R-:W3:Y:S01]  /*89d0*/  LDL R122, [R1+0x434] ;  /* 0x00043400017a7983 */ /* 0x000ee20000100800 */
[C---:B------:R-:W-:Y:S01]  /*89e0*/  ISETP.GT.AND P4, PT, R130.reuse, 0x19, PT ;  /* 0x000000198200780c */ /* 0x040fe20003f84270 */
[----:B------:R-:W-:Y:S01]  /*89f0*/  @P3 IMAD.MOV.U32 R117, RZ, RZ, R127 ;  /* 0x000000ffff753224 */ /* 0x000fe200078e007f */
[----:B------:R-:W-:Y:S02]  /*8a00*/  PRMT R145, RZ, 0x7610, R145 ;  /* 0x00007610ff917816 */ /* 0x000fe40000000091 */
[C---:B------:R-:W-:Y:S02]  /*8a10*/  ISETP.GT.AND P1, PT, R130.reuse, 0x1a, PT ;  /* 0x0000001a8200780c */ /* 0x040fe40003f24270 */
[----:B------:R-:W-:Y:S02]  /*8a20*/  PRMT R191, RZ, 0x7610, R191 ;  /* 0x00007610ffbf7816 */ /* 0x000fe400000000bf */
[----:B------:R-:W-:Y:S01]  /*8a30*/  ISETP.GT.AND P0, PT, R130, 0x1b, PT ;  /* 0x0000001b8200780c */ /* 0x000fe20003f04270 */
[----:B------:R0:W4:Y:S01]  /*8a40*/  @P3 LDG.E.U16 R145, desc[UR6][R116.64] ;  /* 0x0000000674913981 */ /* 0x000122000c1e1500 */
[----:B------:R-:W-:-:S02]  /*8a50*/  PRMT R179, RZ, 0x7610, R179 ;  /* 0x00007610ffb37816 */ /* 0x000fc400000000b3 */
[----:B------:R-:W-:Y:S01]  /*8a60*/  ISETP.GT.AND P2, PT, R130, 0x1c, PT ;  /* 0x0000001c8200780c */ /* 0x000fe20003f44270 */
[----:B0-----:R-:W-:Y:S02]  /*8a70*/  @P4 IMAD.MOV.U32 R116, RZ, RZ, R119 ;  /* 0x000000ffff744224 */ /* 0x001fe400078e0077 */
[----:B------:R-:W-:Y:S01]  /*8a80*/  @P4 IMAD.MOV.U32 R117, RZ, RZ, R120 ;  /* 0x000000ffff754224 */ /* 0x000fe200078e0078 */
[----:B------:R-:W4:Y:S04]  /*8a90*/  LDL R119, [R1+0x430] ;  /* 0x0004300001777983 */ /* 0x000f280000100800 */
[----:B------:R0:W4:Y:S04]  /*8aa0*/  @P4 LDG.E.U16 R191, desc[UR6][R116.64] ;  /* 0x0000000674bf4981 */ /* 0x000128000c1e1500 */
[----:B------:R-:W4:Y:S01]  /*8ab0*/  LDL R120, [R1+0x42c] ;  /* 0x00042c0001787983 */ /* 0x000f220000100800 */
[----:B------:R-:W-:Y:S01]  /*8ac0*/  PRMT R246, RZ, 0x7610, R246 ;  /* 0x00007610fff67816 */ /* 0x000fe200000000f6 */
[----:B0-----:R-:W-:-:S02]  /*8ad0*/  @P1 IMAD.MOV.U32 R116, RZ, RZ, R0 ;  /* 0x000000ffff741224 */ /* 0x001fc400078e0000 */
[----:B------:R-:W-:Y:S01]  /*8ae0*/  @P1 IMAD.MOV.U32 R117, RZ, RZ, R124 ;  /* 0x000000ffff751224 */ /* 0x000fe200078e007c */
[----:B------:R-:W4:Y:S04]  /*8af0*/  LDL R0, [R1+0x428] ;  /* 0x0004280001007983 */ /* 0x000f280000100800 */
[----:B------:R2:W4:Y:S04]  /*8b00*/  @P1 LDG.E.U16 R179, desc[UR6][R116.64] ;  /* 0x0000000674b31981 */ /* 0x000528000c1e1500 */
[----:B------:R-:W4:Y:S01]  /*8b10*/  LDL R124, [R1+0x41c] ;  /* 0x00041c00017c7983 */ /* 0x000f220000100800 */
[----:B--2---:R-:W-:-:S02]  /*8b20*/  @P0 IMAD.MOV.U32 R117, RZ, RZ, R123 ;  /* 0x000000ffff750224 */ /* 0x004fc400078e007b */
[----:B------:R-:W-:Y:S01]  /*8b30*/  @P0 IMAD.MOV.U32 R116, RZ, RZ, R121 ;  /* 0x000000ffff740224 */ /* 0x000fe200078e0079 */
[C---:B------:R-:W-:Y:S01]  /*8b40*/  ISETP.GT.AND P3, PT, R130.reuse, 0x1d, PT ;  /* 0x0000001d8200780c */ /* 0x040fe20003f64270 */
[----:B------:R-:W2:Y:S04]  /*8b50*/  LDL R121, [R1+0x424] ;  /* 0x0004240001797983 */ /* 0x000ea80000100800 */
[----:B------:R3:W2:Y:S01]  /*8b60*/  @P0 LDG.E.U16 R246, desc[UR6][R116.64] ;  /* 0x0000000674f60981 */ /* 0x0006a2000c1e1500 */
[----:B------:R-:W-:Y:S02]  /*8b70*/  ISETP.GT.AND P4, PT, R130, 0x1e, PT ;  /* 0x0000001e8200780c */ /* 0x000fe40003f84270 */
[----:B------:R-:W-:Y:S01]  /*8b80*/  PRMT R126, RZ, 0x7610, R126 ;  /* 0x00007610ff7e7816 */ /* 0x000fe2000000007e */
[----:B------:R-:W2:Y:S01]  /*8b90*/  LDL R123, [R1+0x414] ;  /* 0x00041400017b7983 */ /* 0x000ea20000100800 */
[----:B---3--:R-:W-:-:S03]  /*8ba0*/  @P2 IMAD.MOV.U32 R117, RZ, RZ, R122 ;  /* 0x000000ffff752224 */ /* 0x008fc600078e007a */
[----:B------:R-:W3:Y:S01]  /*8bb0*/  LDL R122, [R1+0x420] ;  /* 0x00042000017a7983 */ /* 0x000ee20000100800 */
[----:B------:R-:W-:Y:S01]  /*8bc0*/  @P2 IMAD.MOV.U32 R116, RZ, RZ, R118 ;  /* 0x000000ffff742224 */ /* 0x000fe200078e0076 */
[----:B------:R-:W-:Y:S02]  /*8bd0*/  PRMT R125, RZ, 0x7610, R125 ;  /* 0x00007610ff7d7816 */ /* 0x000fe4000000007d */
[----:B------:R-:W-:Y:S01]  /*8be0*/  ISETP.GT.AND P1, PT, R130, 0x1f, PT ;  /* 0x0000001f8200780c */ /* 0x000fe20003f24270 */
[----:B------:R-:W3:Y:S04]  /*8bf0*/  LDL R118, [R1+0x418] ;  /* 0x0004180001767983 */ /* 0x000ee80000100800 */
[----:B------:R4:W3:Y:S01]  /*8c00*/  @P2 LDG.E.U16 R126, desc[UR6][R116.64] ;  /* 0x00000006747e2981 */ /* 0x0008e2000c1e1500 */
[----:B------:R-:W-:Y:S01]  /*8c10*/  PRMT R114, RZ, 0x7610, R114 ;  /* 0x00007610ff727816 */ /* 0x000fe20000000072 */
[----:B----4-:R-:W-:Y:S01]  /*8c20*/  @P3 IMAD.MOV.U32 R116, RZ, RZ, R119 ;  /* 0x000000ffff743224 */ /* 0x010fe200078e0077 */
[----:B------:R-:W-:Y:S01]  /*8c30*/  PRMT R113, RZ, 0x7610, R113 ;  /* 0x00007610ff717816 */ /* 0x000fe20000000071 */
[----:B------:R-:W4:Y:S01]  /*8c40*/  LDL R119, [R1+0x410] ;  /* 0x0004100001777983 */ /* 0x000f220000100800 */
[----:B------:R-:W-:-:S03]  /*8c50*/  @P3 IMAD.MOV.U32 R117, RZ, RZ, R120 ;  /* 0x000000ffff753224 */ /* 0x000fc600078e0078 */
[----:B------:R-:W4:Y:S04]  /*8c60*/  LDL R120, [R1+0x40c] ;  /* 0x00040c0001787983 */ /* 0x000f280000100800 */
[----:B------:R0:W4:Y:S02]  /*8c70*/  @P3 LDG.E.U16 R125, desc[UR6][R116.64] ;  /* 0x00000006747d3981 */ /* 0x000124000c1e1500 */
[----:B0-----:R-:W-:Y:S02]  /*8c80*/  @P4 IMAD.MOV.U32 R116, RZ, RZ, R0 ;  /* 0x000000ffff744224 */ /* 0x001fe400078e0000 */
[----:B--2---:R-:W-:-:S05]  /*8c90*/  @P4 IMAD.MOV.U32 R117, RZ, RZ, R121 ;  /* 0x000000ffff754224 */ /* 0x004fca00078e0079 */
[----:B------:R0:W2:Y:S02]  /*8ca0*/  @P4 LDG.E.U16 R114, desc[UR6][R116.64] ;  /* 0x0000000674724981 */ /* 0x0000a4000c1e1500 */
[----:B0-----:R-:W-:Y:S02]  /*8cb0*/  @P1 IMAD.MOV.U32 R117, RZ, RZ, R124 ;  /* 0x000000ffff751224 */ /* 0x001fe400078e007c */
[----:B---3--:R-:W-:-:S05]  /*8cc0*/  @P1 IMAD.MOV.U32 R116, RZ, RZ, R122 ;  /* 0x000000ffff741224 */ /* 0x008fca00078e007a */
[----:B------:R0:W3:Y:S01]  /*8cd0*/  @P1 LDG.E.U16 R113, desc[UR6][R116.64] ;  /* 0x0000000674711981 */ /* 0x0000e2000c1e1500 */
[----:B------:R-:W-:-:S13]  /*8ce0*/  ISETP.GT.AND P0, PT, R130, 0x20, PT ;  /* 0x000000208200780c */ /* 0x000fda0003f04270 */
[----:B0-----:R-:W-:Y:S01]  /*8cf0*/  @P0 IMAD.MOV.U32 R117, RZ, RZ, R123 ;  /* 0x000000ffff750224 */ /* 0x001fe200078e007b */
[----:B----4-:R0:W-:Y:S04]  /*8d00*/  STL [R1+0x1c], R125 ;  /* 0x00001c7d01007387 */ /* 0x0101e80000100800 */
[----:B------:R-:W4:Y:S04]  /*8d10*/  LDL R121, [R1+0x408] ;  /* 0x0004080001797983 */ /* 0x000f280000100800 */
[----:B------:R-:W4:Y:S04]  /*8d20*/  LDL R0, [R1+0x400] ;  /* 0x0004000001007983 */ /* 0x000f280000100800 */
[----:B0-----:R-:W4:Y:S04]  /*8d30*/  LDL R125, [R1+0x404] ;  /* 0x00040400017d7983 */ /* 0x001f280000100800 */
[----:B--2---:R-:W-:Y:S04]  /*8d40*/  STL [R1+0x644], R114 ;  /* 0x0006447201007387 */ /* 0x004fe80000100800 */
[----:B------:R-:W2:Y:S04]  /*8d50*/  LDL R124, [R1+0x3fc] ;  /* 0x0003fc00017c7983 */ /* 0x000ea80000100800 */
[----:B------:R-:W2:Y:S04]  /*8d60*/  LDL R122, [R1+0x3f8] ;  /* 0x0003f800017a7983 */ /* 0x000ea80000100800 */
[----:B---3--:R0:W-:Y:S04]  /*8d70*/  STL [R1+0x648], R113 ;  /* 0x0006487101007387 */ /* 0x0081e80000100800 */
[----:B------:R-:W3:Y:S01]  /*8d80*/  LDL R123, [R1+0x3f4] ;  /* 0x0003f400017b7983 */ /* 0x000ee20000100800 */
[C---:B------:R-:W-:Y:S01]  /*8d90*/  ISETP.GT.AND P2, PT, R130.reuse, 0x21, PT ;  /* 0x000000218200780c */ /* 0x040fe20003f44270 */
[----:B------:R-:W-:Y:S01]  /*8da0*/  @P0 IMAD.MOV.U32 R116, RZ, RZ, R118 ;  /* 0x000000ffff740224 */ /* 0x000fe200078e0076 */
[----:B------:R-:W-:Y:S01]  /*8db0*/  PRMT R144, RZ, 0x7610, R144 ;  /* 0x00007610ff907816 */ /* 0x000fe20000000090 */
[----:B------:R-:W3:Y:S01]  /*8dc0*/  LDL R118, [R1+0x3f0] ;  /* 0x0003f00001767983 */ /* 0x000ee20000100800 */
[----:B------:R-:W-:-:S02]  /*8dd0*/  ISETP.GT.AND P3, PT, R130, 0x22, PT ;  /* 0x000000228200780c */ /* 0x000fc40003f64270 */
[C---:B------:R-:W-:Y:S02]  /*8de0*/  ISETP.GT.AND P4, PT, R130.reuse, 0x23, PT ;  /* 0x000000238200780c */ /* 0x040fe40003f84270 */
[----:B------:R1:W3:Y:S01]  /*8df0*/  @P0 LDG.E.U16 R144, desc[UR6][R116.64] ;  /* 0x0000000674900981 */ /* 0x0002e2000c1e1500 */
[----:B------:R-:W-:Y:S02]  /*8e00*/  PRMT R160, RZ, 0x7610, R160 ;  /* 0x00007610ffa07816 */ /* 0x000fe400000000a0 */
[----:B------:R-:W-:Y:S02]  /*8e10*/  PRMT R178, RZ, 0x7610, R178 ;  /* 0x00007610ffb27816 */ /* 0x000fe400000000b2 */
[----:B------:R-:W-:Y:S01]  /*8e20*/  ISETP.GT.AND P1, PT, R130, 0x24, PT ;  /* 0x000000248200780c */ /* 0x000fe20003f24270 */
[----:B-1----:R-:W-:Y:S02]  /*8e30*/  @P2 IMAD.MOV.U32 R116, RZ, RZ, R119 ;  /* 0x000000ffff742224 */ /* 0x002fe400078e0077 */
[----:B------:R-:W-:-:S05]  /*8e40*/  @P2 IMAD.MOV.U32 R117, RZ, RZ, R120 ;  /* 0x000000ffff752224 */ /* 0x000fca00078e0078 */
[----:B------:R4:W3:Y:S01]  /*8e50*/  @P2 LDG.E.U16 R160, desc[UR6][R116.64] ;  /* 0x0000000674a02981 */ /* 0x0008e2000c1e1500 */
[----:B------:R-:W-:Y:S01]  /*8e60*/  PRMT R7, RZ, 0x7610, R7 ;  /* 0x00007610ff077816 */ /* 0x000fe20000000007 */
[----:B----4-:R-:W-:Y:S02]  /*8e70*/  @P3 IMAD.MOV.U32 R116, RZ, RZ, R121 ;  /* 0x000000ffff743224 */ /* 0x010fe400078e0079 */
[----:B------:R-:W-:-:S05]  /*8e80*/  @P3 IMAD.MOV.U32 R117, RZ, RZ, R125 ;  /* 0x000000ffff753224 */ /* 0x000fca00078e007d */
[----:B------:R1:W4:Y:S01]  /*8e90*/  @P3 LDG.E.U16 R178, desc[UR6][R116.64] ;  /* 0x0000000674b23981 */ /* 0x000322000c1e1500 */
[----:B0-----:R-:W-:Y:S01]  /*8ea0*/  PRMT R113, RZ, 0x7610, R113 ;  /* 0x00007610ff717816 */ /* 0x001fe20000000071 */
[----:B-1----:R-:W-:Y:S02]  /*8eb0*/  @P4 IMAD.MOV.U32 R116, RZ, RZ, R0 ;  /* 0x000000ffff744224 */ /* 0x002fe400078e0000 */
[----:B------:R0:W-:Y:S04]  /*8ec0*/  STL [R1+0x20], R126 ;  /* 0x0000207e01007387 */ /* 0x0001e80000100800 */
[----:B------:R-:W4:Y:S04]  /*8ed0*/  LDL R119, [R1+0x3ec] ;  /* 0x0003ec0001777983 */ /* 0x000f280000100800 */
[----:B------:R-:W4:Y:S04]  /*8ee0*/  LDL R120, [R1+0x3e8] ;  /* 0x0003e80001787983 */ /* 0x000f280000100800 */
[----:B------:R-:W4:Y:S04]  /*8ef0*/  LDL R121, [R1+0x3e4] ;  /* 0x0003e40001797983 */ /* 0x000f280000100800 */
[----:B------:R-:W4:Y:S04]  /*8f00*/  LDL R0, [R1+0x3e0] ;  /* 0x0003e00001007983 */ /* 0x000f280000100800 */
[----:B0-----:R-:W4:Y:S01]  /*8f10*/  LDL R126, [R1+0x3dc] ;  /* 0x0003dc00017e7983 */ /* 0x001f220000100800 */
[----:B--2---:R-:W-:-:S05]  /*8f20*/  @P4 IMAD.MOV.U32 R117, RZ, RZ, R124 ;  /* 0x000000ffff754224 */ /* 0x004fca00078e007c */
[----:B------:R0:W2:Y:S02]  /*8f30*/  @P4 LDG.E.U16 R7, desc[UR6][R116.64] ;  /* 0x0000000674074981 */ /* 0x0000a4000c1e1500 */
[----:B0-----:R-:W-:Y:S01]  /*8f40*/  @P1 IMAD.MOV.U32 R116, RZ, RZ, R122 ;  /* 0x000000ffff741224 */ /* 0x001fe200078e007a */
[----:B------:R-:W-:Y:S01]  /*8f50*/  ISETP.GT.AND P0, PT, R130, 0x25, PT ;  /* 0x000000258200780c */ /* 0x000fe20003f04270 */
[----:B------:R-:W2:Y:S01]  /*8f60*/  LDL R122, [R1+0x3d8] ;  /* 0x0003d800017a7983 */ /* 0x000ea20000100800 */
[----:B---3--:R-:W-:-:S03]  /*8f70*/  @P1 IMAD.MOV.U32 R117, RZ, RZ, R123 ;  /* 0x000000ffff751224 */ /* 0x008fc600078e007b */
[----:B------:R-:W3:Y:S04]  /*8f80*/  LDL R123, [R1+0x3d4] ;  /* 0x0003d400017b7983 */ /* 0x000ee80000100800 */
[----:B------:R0:W2:Y:S01]  /*8f90*/  @P1 LDG.E.U16 R113, desc[UR6][R116.64] ;  /* 0x0000000674711981 */ /* 0x0000a2000c1e1500 */
[C---:B------:R-:W-:Y:S02]  /*8fa0*/  ISETP.GT.AND P2, PT, R130.reuse, 0x26, PT ;  /* 0x000000268200780c */ /* 0x040fe40003f44270 */
[----:B------:R-:W-:Y:S01]  /*8fb0*/  PRMT R110, RZ, 0x7610, R110 ;  /* 0x00007610ff6e7816 */ /* 0x000fe2000000006e */
[----:B0-----:R-:W-:Y:S01]  /*8fc0*/  @P0 IMAD.MOV.U32 R116, RZ, RZ, R118 ;  /* 0x000000ffff740224 */ /* 0x001fe200078e0076 */
[----:B------:R-:W-:Y:S02]  /*8fd0*/  ISETP.GT.AND P3, PT, R130, 0x27, PT ;  /* 0x000000278200780c */ /* 0x000fe40003f64270 */
[----:B------:R-:W-:Y:S01]  /*8fe0*/  PRMT R112, RZ, 0x7610, R112 ;  /* 0x00007610ff707816 */ /* 0x000fe20000000070 */
[----:B----4-:R-:W-:-:S05]  /*8ff0*/  @P0 IMAD.MOV.U32 R117, RZ, RZ, R119 ;  /* 0x000000ffff750224 */ /* 0x010fca00078e0077 */
[----:B------:R0:W4:Y:S02]  /*9000*/  @P0 LDG.E.U16 R110, desc[UR6][R116.64] ;  /* 0x00000006746e0981 */ /* 0x000124000c1e1500 */
[----:B0-----:R-:W-:Y:S02]  /*9010*/  @P2 IMAD.MOV.U32 R116, RZ, RZ, R120 ;  /* 0x000000ffff742224 */ /* 0x001fe400078e0078 */
[----:B------:R-:W-:-:S05]  /*9020*/  @P2 IMAD.MOV.U32 R117, RZ, RZ, R121 ;  /* 0x000000ffff752224 */ /* 0x000fca00078e0079 */
[----:B------:R0:W4:Y:S02]  /*9030*/  @P2 LDG.E.U16 R112, desc[UR6][R116.64] ;  /* 0x0000000674702981 */ /* 0x000124000c1e1500 */
[----:B0-----:R-:W-:Y:S02]  /*9040*/  @P3 IMAD.MOV.U32 R116, RZ, RZ, R0 ;  /* 0x000000ffff743224 */ /* 0x001fe400078e0000 */
[----:B--2---:R0:W-:Y:S04]  /*9050*/  STL [R1+0x64c], R113 ;  /* 0x00064c7101007387 */ /* 0x0041e80000100800 */
[----:B------:R-:W2:Y:S04]  /*9060*/  LDL R119, [R1+0x3cc] ;  /* 0x0003cc0001777983 */ /* 0x000ea80000100800 */
[----:B------:R-:W4:Y:S04]  /*9070*/  LDL R118, [R1+0x3d0] ;  /* 0x0003d00001767983 */ /* 0x000f280000100800 */
[----:B------:R-:W4:Y:S04]  /*9080*/  LDL R125, [R1+0x3c4] ;  /* 0x0003c400017d7983 */ /* 0x000f280000100800 */
[----:B------:R-:W4:Y:S04]  /*9090*/  LDL R124, [R1+0x3c8] ;  /* 0x0003c800017c7983 */ /* 0x000f280000100800 */
[----:B------:R-:W4:Y:S04]  /*90a0*/  LDL R121, [R1+0x3bc] ;  /* 0x0003bc0001797983 */ /* 0x000f280000100800 */
[----:B------:R-:W4:Y:S04]  /*90b0*/  LDL R120, [R1+0x3c0] ;  /* 0x0003c00001787983 */ /* 0x000f280000100800 */
[----:B0-----:R-:W4:Y:S04]  /*90c0*/  LDL R113, [R1+0x3b4] ;  /* 0x0003b40001717983 */ /* 0x001f280000100800 */
[----:B------:R-:W4:Y:S01]  /*90d0*/  LDL R0, [R1+0x3b8] ;  /* 0x0003b80001007983 */ /* 0x000f220000100800 */
[C---:B------:R-:W-:Y:S01]  /*90e0*/  ISETP.GT.AND P4, PT, R130.reuse, 0x28, PT ;  /* 0x000000288200780c */ /* 0x040fe20003f84270 */
[----:B------:R-:W-:Y:S01]  /*90f0*/  @P3 IMAD.MOV.U32 R117, RZ, RZ, R126 ;  /* 0x000000ffff753224 */ /* 0x000fe200078e007e */
[----:B------:R-:W-:Y:S01]  /*9100*/  PRMT R3, RZ, 0x7610, R3 ;  /* 0x00007610ff037816 */ /* 0x000fe20000000003 */
[----:B------:R-:W4:Y:S01]  /*9110*/  LDL R127, [R1+0x19c] ;  /* 0x00019c00017f7983 */ /* 0x000f220000100800 */
[----:B------:R-:W-:-:S02]  /*9120*/  ISETP.GT.AND P1, PT, R130, 0x29, PT ;  /* 0x000000298200780c */ /* 0x000fc40003f24270 */
[----:B------:R-:W-:Y:S01]  /*9130*/  PRMT R147, RZ, 0x7610, R147 ;  /* 0x00007610ff937816 */ /* 0x000fe20000000093 */
[----:B------:R-:W4:Y:S04]  /*9140*/  LDL R126, [R1+0x1a0] ;  /* 0x0001a000017e7983 */ /* 0x000f280000100800 */
[----:B------:R0:W4:Y:S01]  /*9150*/  @P3 LDG.E.U16 R3, desc[UR6][R116.64] ;  /* 0x0000000674033981 */ /* 0x000122000c1e1500 */
[C---:B------:R-:W-:Y:S02]  /*9160*/  ISETP.GT.AND P0, PT, R130.reuse, 0x2a, PT ;  /* 0x0000002a8200780c */ /* 0x040fe40003f04270 */
[----:B------:R-:W-:Y:S01]  /*9170*/  PRMT R161, RZ, 0x7610, R161 ;  /* 0x00007610ffa17816 */ /* 0x000fe200000000a1 */
[----:B------:R-:W4:Y:S01]  /*9180*/  LDL R129, [R1+0x174] ;  /* 0x0001740001817983 */ /* 0x000f220000100800 */
[----:B------:R-:W-:-:S02]  /*9190*/  ISETP.GT.AND P2, PT, R130, 0x2b, PT ;  /* 0x0000002b8200780c */ /* 0x000fc40003f44270 */
[----:B------:R-:W-:Y:S01]  /*91a0*/  PRMT R177, RZ, 0x7610, R177 ;  /* 0x00007610ffb17816 */ /* 0x000fe200000000b1 */
[----:B------:R-:W4:Y:S01]  /*91b0*/  LDL R128, [R1+0x178] ;  /* 0x0001780001807983 */ /* 0x000f220000100800 */
[----:B0-----:R-:W-:Y:S02]  /*91c0*/  @P4 IMAD.MOV.U32 R116, RZ, RZ, R122 ;  /* 0x000000ffff744224 */ /* 0x001fe400078e007a */
[----:B---3--:R-:W-:Y:S01]  /*91d0*/  @P4 IMAD.MOV.U32 R117, RZ, RZ, R123 ;  /* 0x000000ffff754224 */ /* 0x008fe200078e007b */
[----:B------:R-:W3:Y:S04]  /*91e0*/  LDL R122, [R1+0x3b0] ;  /* 0x0003b000017a7983 */ /* 0x000ee80000100800 */
[----:B------:R-:W3:Y:S04]  /*91f0*/  LDL R123, [R1+0x3ac] ;  /* 0x0003ac00017b7983 */ /* 0x000ee80000100800 */
[----:B------:R2:W3:Y:S01]  /*9200*/  @P4 LDG.E.U16 R147, desc[UR6][R116.64] ;  /* 0x0000000674934981 */ /* 0x0004e2000c1e1500 */
[----:B------:R-:W-:-:S02]  /*9210*/  ISETP.GT.AND P3, PT, R130, 0x2c, PT ;  /* 0x0000002c8200780c */ /* 0x000fc40003f64270 */
[----:B------:R-:W-:Y:S01]  /*9220*/  PRMT R248, RZ, 0x7610, R248 ;  /* 0x00007610fff87816 */ /* 0x000fe200000000f8 */
[----:B------:R-:W3:Y:S01]  /*9230*/  LDL R131, [R1+0x148] ;  /* 0x0001480001837983 */ /* 0x000ee20000100800 */
[----:B------:R-:W-:Y:S02]  /*9240*/  PRMT R114, RZ, 0x7610, R114 ;  /* 0x00007610ff727816 */ /* 0x000fe40000000072 */
[----:B------:R-:W-:Y:S01]  /*9250*/  PRMT R111, RZ, 0x7610, R111 ;  /* 0x00007610ff6f7816 */ /* 0x000fe2000000006f */
[----:B------:R-:W3:Y:S01]  /*9260*/  LDL R132, [R1+0x144] ;  /* 0x0001440001847983 */ /* 0x000ee20000100800 */
[----:B------:R-:W-:Y:S02]  /*9270*/  PRMT R251, RZ, 0x7610, R251 ;  /* 0x00007610fffb7816 */ /* 0x000fe400000000fb */
[----:B------:R-:W-:Y:S01]  /*9280*/  PRMT R250, RZ, 0x7610, R250 ;  /* 0x00007610fffa7816 */ /* 0x000fe200000000fa */
[----:B------:R-:W3:Y:S01]  /*9290*/  LDL R135, [R1+0x12c] ;  /* 0x00012c0001877983 */ /* 0x000ee20000100800 */
[----:B------:R-:W-:-:S02]  /*92a0*/  PRMT R146, RZ, 0x7610, R146 ;  /* 0x00007610ff927816 */ /* 0x000fc40000000092 */
[----:B------:R-:W-:Y:S01]  /*92b0*/  PRMT R162, RZ, 0x7610, R162 ;  /* 0x00007610ffa27816 */ /* 0x000fe200000000a2 */
[----:B------:R-:W3:Y:S01]  /*92c0*/  LDL R134, [R1+0x130] ;  /* 0x0001300001867983 */ /* 0x000ee20000100800 */
[----:B------:R-:W-:Y:S02]  /*92d0*/  PRMT R176, RZ, 0x7610, R176 ;  /* 0x00007610ffb07816 */ /* 0x000fe400000000b0 */
[----:B------:R-:W-:Y:S02]  /*92e0*/  PRMT R245, RZ, 0x7610, R245 ;  /* 0x00007610fff57816 */ /* 0x000fe400000000f5 */
[----:B------:R-:W-:Y:S02]  /*92f0*/  PRMT R247, RZ, 0x7610, R247 ;  /* 0x00007610fff77816 */ /* 0x000fe400000000f7 */
[----:B------:R-:W-:Y:S02]  /*9300*/  PRMT R244, RZ, 0x7610, R244 ;  /* 0x00007610fff47816 */ /* 0x000fe400000000f4 */
[----:B------:R-:W-:-:S02]  /*9310*/  PRMT R243, RZ, 0x7610, R243 ;  /* 0x00007610fff37816 */ /* 0x000fc400000000f3 */
[----:B------:R-:W-:Y:S02]  /*9320*/  PRMT R242, RZ, 0x7610, R242 ;  /* 0x00007610fff27816 */ /* 0x000fe400000000f2 */
        /* <DEDUP_REMOVED lines=57> */
[----:B------:R-:W-:Y:S01]  /*96c0*/  PRMT R167, RZ, 0x7610, R167 ;  /* 0x00007610ffa77816 */ /* 0x000fe200000000a7 */
[----:B------:R-:W0:Y:S01]  /*96d0*/  S2R R133, SR_TID.X ;  /* 0x0000000000857919 */ /* 0x000e220000002100 */
[----:B------:R-:W3:Y:S04]  /*96e0*/  LDL R139, [R1+0x114] ;  /* 0x00011400018b7983 */ /* 0x000ee80000100800 */
[----:B------:R-:W3:Y:S04]  /*96f0*/  LDL R138, [R1+0x118] ;  /* 0x00011800018a7983 */ /* 0x000ee80000100800 */
[----:B------:R-:W3:Y:S04]  /*9700*/  LDL R137, [R1+0x94] ;  /* 0x0000940001897983 */ /* 0x000ee80000100800 */
[----:B------:R-:W3:Y:S01]  /*9710*/  LDL R136, [R1+0x98] ;  /* 0x0000980001887983 */ /* 0x000ee20000100800 */
[----:B--2---:R-:W-:-:S03]  /*9720*/  @P1 IMAD.MOV.U32 R117, RZ, RZ, R119 ;  /* 0x000000ffff751224 */ /* 0x004fc600078e0077 */
[----:B------:R-:W2:Y:S01]  /*9730*/  LDL R119, [R1+0x3a4] ;  /* 0x0003a40001777983 */ /* 0x000ea20000100800 */
[----:B----4-:R-:W-:-:S03]  /*9740*/  @P1 IMAD.MOV.U32 R116, RZ, RZ, R118 ;  /* 0x000000ffff741224 */ /* 0x010fc600078e0076 */
[----:B------:R-:W4:Y:S04]  /*9750*/  LDL R118, [R1+0x3a8] ;  /* 0x0003a80001767983 */ /* 0x000f280000100800 */
[----:B------:R1:W4:Y:S02]  /*9760*/  @P1 LDG.E.U16 R161, desc[UR6][R116.64] ;  /* 0x0000000674a11981 */ /* 0x000324000c1e1500 */
[----:B-1----:R-:W-:Y:S02]  /*9770*/  @P0 IMAD.MOV.U32 R116, RZ, RZ, R124 ;  /* 0x000000ffff740224 */ /* 0x002fe400078e007c */
[----:B------:R-:W-:Y:S01]  /*9780*/  @P0 IMAD.MOV.U32 R117, RZ, RZ, R125 ;  /* 0x000000ffff750224 */ /* 0x000fe200078e007d */
[C---:B------:R-:W-:Y:S01]  /*9790*/  ISETP.GT.AND P4, PT, R130.reuse, 0x2d, PT ;  /* 0x0000002d8200780c */ /* 0x040fe20003f84270 */
[----:B------:R-:W4:Y:S04]  /*97a0*/  LDL R125, [R1+0x384] ;  /* 0x00038400017d7983 */ /* 0x000f280000100800 */
[----:B------:R1:W4:Y:S01]  /*97b0*/  @P0 LDG.E.U16 R177, desc[UR6][R116.64] ;  /* 0x0000000674b10981 */ /* 0x000322000c1e1500 */
[----:B------:R-:W-:-:S03]  /*97c0*/  ISETP.GT.AND P1, PT, R130, 0x2e, PT ;  /* 0x0000002e8200780c */ /* 0x000fc60003f24270 */
[----:B------:R-:W4:Y:S01]  /*97d0*/  LDL R124, [R1+0x388] ;  /* 0x00038800017c7983 */ /* 0x000f220000100800 */
[----:B-1----:R-:W-:Y:S02]  /*97e0*/  @P2 IMAD.MOV.U32 R116, RZ, RZ, R120 ;  /* 0x000000ffff742224 */ /* 0x002fe400078e0078 */
[----:B------:R-:W-:Y:S01]  /*97f0*/  @P2 IMAD.MOV.U32 R117, RZ, RZ, R121 ;  /* 0x000000ffff752224 */ /* 0x000fe200078e0079 */
[----:B------:R-:W4:Y:S04]  /*9800*/  LDL R120, [R1+0x3a0] ;  /* 0x0003a00001787983 */ /* 0x000f280000100800 */
[----:B------:R-:W4:Y:S04]  /*9810*/  LDL R121, [R1+0x39c] ;  /* 0x00039c0001797983 */ /* 0x000f280000100800 */
[----:B------:R1:W4:Y:S02]  /*9820*/  @P2 LDG.E.U16 R248, desc[UR6][R116.64] ;  /* 0x0000000674f82981 */ /* 0x000324000c1e1500 */
[----:B-1----:R-:W-:-:S02]  /*9830*/  @P3 IMAD.MOV.U32 R116, RZ, RZ, R0 ;  /* 0x000000ffff743224 */ /* 0x002fc400078e0000 */
[----:B------:R-:W-:Y:S01]  /*9840*/  @P3 IMAD.MOV.U32 R117, RZ, RZ, R113 ;  /* 0x000000ffff753224 */ /* 0x000fe200078e0071 */
[----:B------:R-:W4:Y:S04]  /*9850*/  LDL R0, [R1+0x398] ;  /* 0x0003980001007983 */ /* 0x000f280000100800 */
[----:B------:R-:W4:Y:S04]  /*9860*/  LDL R113, [R1+0x394] ;  /* 0x0003940001717983 */ /* 0x000f280000100800 */
[----:B------:R3:W4:Y:S02]  /*9870*/  @P3 LDG.E.U16 R114, desc[UR6][R116.64] ;  /* 0x0000000674723981 */ /* 0x000724000c1e1500 */
[----:B---3--:R-:W-:-:S02]  /*9880*/  @P4 IMAD.MOV.U32 R116, RZ, RZ, R122 ;  /* 0x000000ffff744224 */ /* 0x008fc400078e007a */
[----:B------:R-:W-:Y:S01]  /*9890*/  @P4 IMAD.MOV.U32 R117, RZ, RZ, R123 ;  /* 0x000000ffff754224 */ /* 0x000fe200078e007b */
[----:B------:R-:W3:Y:S04]  /*98a0*/  LDL R122, [R1+0x390] ;  /* 0x00039000017a7983 */ /* 0x000ee80000100800 */
[----:B------:R-:W3:Y:S01]  /*98b0*/  LDL R123, [R1+0x38c] ;  /* 0x00038c00017b7983 */ /* 0x000ee20000100800 */
[----:B------:R-:W-:-:S03]  /*98c0*/  ISETP.GT.AND P0, PT, R130, 0x2f, PT ;  /* 0x0000002f8200780c */ /* 0x000fc60003f04270 */
[----:B------:R2:W3:Y:S01]  /*98d0*/  @P4 LDG.E.U16 R111, desc[UR6][R116.64] ;  /* 0x00000006746f4981 */ /* 0x0004e2000c1e1500 */
[----:B------:R-:W-:Y:S01]  /*98e0*/  ISETP.GT.AND P2, PT, R130, 0x30, PT ;  /* 0x000000308200780c */ /* 0x000fe20003f44270 */
[----:B--2---:R-:W-:Y:S02]  /*98f0*/  @P1 IMAD.MOV.U32 R117, RZ, RZ, R119 ;  /* 0x000000ffff751224 */ /* 0x004fe400078e0077 */
[----:B------:R-:W2:Y:S01]  /*9900*/  LDL R119, [R1+0x37c] ;  /* 0x00037c0001777983 */ /* 0x000ea20000100800 */
[----:B----4-:R-:W-:-:S03]  /*9910*/  @P1 IMAD.MOV.U32 R116, RZ, RZ, R118 ;  /* 0x000000ffff741224 */ /* 0x010fc600078e0076 */
[----:B------:R-:W4:Y:S04]  /*9920*/  LDL R118, [R1+0x380] ;  /* 0x0003800001767983 */ /* 0x000f280000100800 */
[----:B------:R1:W4:Y:S02]  /*9930*/  @P1 LDG.E.U16 R251, desc[UR6][R116.64] ;  /* 0x0000000674fb1981 */ /* 0x000324000c1e1500 */
[----:B-1----:R-:W-:Y:S02]  /*9940*/  @P0 IMAD.MOV.U32 R116, RZ, RZ, R120 ;  /* 0x000000ffff740224 */ /* 0x002fe400078e0078 */
[----:B------:R-:W4:Y:S01]  /*9950*/  LDL R120, [R1+0x378] ;  /* 0x0003780001787983 */ /* 0x000f220000100800 */
[----:B------:R-:W-:-:S03]  /*9960*/  @P0 IMAD.MOV.U32 R117, RZ, RZ, R121 ;  /* 0x000000ffff750224 */ /* 0x000fc600078e0079 */
[----:B------:R-:W4:Y:S04]  /*9970*/  LDL R121, [R1+0x374] ;  /* 0x0003740001797983 */ /* 0x000f280000100800 */
[----:B------:R1:W4:Y:S02]  /*9980*/  @P0 LDG.E.U16 R250, desc[UR6][R116.64] ;  /* 0x0000000674fa0981 */ /* 0x000324000c1e1500 */
[----:B-1----:R-:W-:Y:S02]  /*9990*/  @P2 IMAD.MOV.U32 R116, RZ, RZ, R0 ;  /* 0x000000ffff742224 */ /* 0x002fe400078e0000 */
[----:B------:R-:W4:Y:S01]  /*99a0*/  LDL R0, [R1+0x370] ;  /* 0x0003700001007983 */ /* 0x000f220000100800 */
[----:B------:R-:W-:-:S03]  /*99b0*/  @P2 IMAD.MOV.U32 R117, RZ, RZ, R113 ;  /* 0x000000ffff752224 */ /* 0x000fc600078e0071 */
[----:B------:R-:W4:Y:S01]  /*99c0*/  LDL R113, [R1+0x36c] ;  /* 0x00036c0001717983 */ /* 0x000f220000100800 */
[C---:B------:R-:W-:Y:S02]  /*99d0*/  ISETP.GT.AND P3, PT, R130.reuse, 0x31, PT ;  /* 0x000000318200780c */ /* 0x040fe40003f64270 */
[C---:B------:R-:W-:Y:S01]  /*99e0*/  ISETP.GT.AND P4, PT, R130.reuse, 0x32, PT ;  /* 0x000000328200780c */ /* 0x040fe20003f84270 */
[----:B------:R3:W4:Y:S01]  /*99f0*/  @P2 LDG.E.U16 R146, desc[UR6][R116.64] ;  /* 0x0000000674922981 */ /* 0x000722000c1e1500 */
[----:B------:R-:W-:-:S09]  /*9a00*/  ISETP.GT.AND P1, PT, R130, 0x33, PT ;  /* 0x000000338200780c */ /* 0x000fd20003f24270 */
[----:B---3--:R-:W-:Y:S02]  /*9a10*/  @P3 IMAD.MOV.U32 R116, RZ, RZ, R122 ;  /* 0x000000ffff743224 */ /* 0x008fe400078e007a */
[----:B------:R-:W3:Y:S01]  /*9a20*/  LDL R122, [R1+0x368] ;  /* 0x00036800017a7983 */ /* 0x000ee20000100800 */
[----:B------:R-:W-:-:S03]  /*9a30*/  @P3 IMAD.MOV.U32 R117, RZ, RZ, R123 ;  /* 0x000000ffff753224 */ /* 0x000fc600078e007b */
[----:B------:R-:W3:Y:S04]  /*9a40*/  LDL R123, [R1+0x364] ;  /* 0x00036400017b7983 */ /* 0x000ee80000100800 */
[----:B------:R1:W3:Y:S01]  /*9a50*/  @P3 LDG.E.U16 R162, desc[UR6][R116.64] ;  /* 0x0000000674a23981 */ /* 0x0002e2000c1e1500 */
[C---:B------:R-:W-:Y:S01]  /*9a60*/  ISETP.GT.AND P0, PT, R130.reuse, 0x34, PT ;  /* 0x000000348200780c */ /* 0x040fe20003f04270 */
[----:B-1----:R-:W-:Y:S02]  /*9a70*/  @P4 IMAD.MOV.U32 R116, RZ, RZ, R124 ;  /* 0x000000ffff744224 */ /* 0x002fe400078e007c */
[----:B------:R-:W-:Y:S01]  /*9a80*/  @P4 IMAD.MOV.U32 R117, RZ, RZ, R125 ;  /* 0x000000ffff754224 */ /* 0x000fe200078e007d */
[C---:B------:R-:W-:Y:S01]  /*9a90*/  ISETP.GT.AND P2, PT, R130.reuse, 0x35, PT ;  /* 0x000000358200780c */ /* 0x040fe20003f44270 */
[----:B------:R-:W3:Y:S04]  /*9aa0*/  LDL R125, [R1+0x344] ;  /* 0x00034400017d7983 */ /* 0x000ee80000100800 */
[----:B------:R2:W3:Y:S01]  /*9ab0*/  @P4 LDG.E.U16 R176, desc[UR6][R116.64] ;  /* 0x0000000674b04981 */ /* 0x0004e2000c1e1500 */
[----:B------:R-:W-:-:S03]  /*9ac0*/  ISETP.GT.AND P3, PT, R130, 0x36, PT ;  /* 0x000000368200780c */ /* 0x000fc60003f64270 */
[----:B------:R-:W3:Y:S01]  /*9ad0*/  LDL R124, [R1+0x348] ;  /* 0x00034800017c7983 */ /* 0x000ee20000100800 */
[----:B--2---:R-:W-:-:S03]  /*9ae0*/  @P1 IMAD.MOV.U32 R117, RZ, RZ, R119 ;  /* 0x000000ffff751224 */ /* 0x004fc600078e0077 */
        /* <DEDUP_REMOVED lines=13> */
[----:B------:R-:W-:-:S03]  /*9bc0*/  ISETP.GT.AND P4, PT, R130, 0x37, PT ;  /* 0x000000378200780c */ /* 0x000fc60003f84270 */
[----:B------:R3:W4:Y:S01]  /*9bd0*/  @P2 LDG.E.U16 R244, desc[UR6][R116.64] ;  /* 0x0000000674f42981 */ /* 0x000722000c1e1500 */
[----:B------:R-:W-:Y:S01]  /*9be0*/  ISETP.GT.AND P1, PT, R130, 0x38, PT ;  /* 0x000000388200780c */ /* 0x000fe20003f24270 */
[----:B---3--:R-:W-:Y:S02]  /*9bf0*/  @P3 IMAD.MOV.U32 R116, RZ, RZ, R122 ;  /* 0x000000ffff743224 */ /* 0x008fe400078e007a */
[----:B------:R-:W3:Y:S01]  /*9c00*/  LDL R122, [R1+0x340] ;  /* 0x00034000017a7983 */ /* 0x000ee20000100800 */
[----:B------:R-:W-:-:S03]  /*9c10*/  @P3 IMAD.MOV.U32 R117, RZ, RZ, R123 ;  /* 0x000000ffff753224 */ /* 0x000fc600078e007b */
[----:B------:R-:W3:Y:S04]  /*9c20*/  LDL R123, [R1+0x33c] ;  /* 0x00033c00017b7983 */ /* 0x000ee80000100800 */
        /* <DEDUP_REMOVED lines=20> */
[----:B-1----:R-:W-:Y:S02]  /*9d70*/  @P2 IMAD.MOV.U32 R116, RZ, RZ, R124 ;  /* 0x000000ffff742224 */ /* 0x002fe400078e007c */
[----:B------:R-:W-:Y:S01]  /*9d80*/  @P2 IMAD.MOV.U32 R117, RZ, RZ, R125 ;  /* 0x000000ffff752224 */ /* 0x000fe200078e007d */
[C---:B------:R-:W-:Y:S01]  /*9d90*/  ISETP.GT.AND P1, PT, R130.reuse, 0x3d, PT ;  /* 0x0000003d8200780c */ /* 0x040fe20003f24270 */
[----:B------:R-:W4:Y:S04]  /*9da0*/  LDL R125, [R1+0x304] ;  /* 0x00030400017d7983 */ /* 0x000f280000100800 */
[----:B------:R3:W4:Y:S01]  /*9db0*/  @P2 LDG.E.U16 R175, desc[UR6][R116.64] ;  /* 0x0000000674af2981 */ /* 0x000722000c1e1500 */
[----:B------:R-:W-:-:S03]  /*9dc0*/  ISETP.GT.AND P0, PT, R130, 0x3e, PT ;  /* 0x0000003e8200780c */ /* 0x000fc60003f04270 */
[----:B------:R-:W4:Y:S01]  /*9dd0*/  LDL R124, [R1+0x308] ;  /* 0x00030800017c7983 */ /* 0x000f220000100800 */
[----:B---3--:R-:W-:Y:S02]  /*9de0*/  @P3 IMAD.MOV.U32 R116, RZ, RZ, R122 ;  /* 0x000000ffff743224 */ /* 0x008fe400078e007a */
[----:B------:R-:W-:Y:S01]  /*9df0*/  @P3 IMAD.MOV.U32 R117, RZ, RZ, R123 ;  /* 0x000000ffff753224 */ /* 0x000fe200078e007b */
[----:B------:R-:W3:Y:S04]  /*9e00*/  LDL R122, [R1+0x320] ;  /* 0x00032000017a7983 */ /* 0x000ee80000100800 */
[----:B------:R-:W3:Y:S04]  /*9e10*/  LDL R123, [R1+0x31c] ;  /* 0x00031c00017b7983 */ /* 0x000ee80000100800 */
[----:B------:R2:W3:Y:S02]  /*9e20*/  @P3 LDG.E.U16 R237, desc[UR6][R116.64] ;  /* 0x0000000674ed3981 */ /* 0x0004e4000c1e1500 */
[----:B--2---:R-:W-:-:S02]  /*9e30*/  @P4 IMAD.MOV.U32 R117, RZ, RZ, R119 ;  /* 0x000000ffff754224 */ /* 0x004fc400078e0077 */
        /* <DEDUP_REMOVED lines=16> */
[C---:B------:R-:W-:Y:S02]  /*9f40*/  ISETP.GT.AND P4, PT, R130.reuse, 0x41, PT ;  /* 0x000000418200780c */ /* 0x040fe40003f84270 */
[C---:B------:R-:W-:Y:S02]  /*9f50*/  ISETP.GT.AND P1, PT, R130.reuse, 0x42, PT ;  /* 0x000000428200780c */ /* 0x040fe40003f24270 */
[----:B------:R-:W-:-:S05]  /*9f60*/  ISETP.GT.AND P0, PT, R130, 0x43, PT ;  /* 0x000000438200780c */ /* 0x000fca0003f04270 */
[----:B---3--:R-:W-:Y:S02]  /*9f70*/  @P2 IMAD.MOV.U32 R116, RZ, RZ, R122 ;  /* 0x000000ffff742224 */ /* 0x008fe400078e007a */
[----:B------:R-:W3:Y:S01]  /*9f80*/  LDL R122, [R1+0x2f8] ;  /* 0x0002f800017a7983 */ /* 0x000ee20000100800 */
[----:B------:R-:W-:-:S03]  /*9f90*/  @P2 IMAD.MOV.U32 R117, RZ, RZ, R123 ;  /* 0x000000ffff752224 */ /* 0x000fc600078e007b */
[----:B------:R-:W3:Y:S04]  /*9fa0*/  LDL R123, [R1+0x2f4] ;  /* 0x0002f400017b7983 */ /* 0x000ee80000100800 */
[----:B------:R2:W3:Y:S02]  /*9fb0*/  @P2 LDG.E.U16 R232, desc[UR6][R116.64] ;  /* 0x0000000674e82981 */ /* 0x0004e4000c1e1500 */
        /* <DEDUP_REMOVED lines=11> */
[----:B------:R-:W-:Y:S01]  /*a070*/  @P1 IMAD.MOV.U32 R117, RZ, RZ, R125 ;  /* 0x000000ffff751224 */ /* 0x000fe200078e007d */
[C---:B------:R-:W-:Y:S01]  /*a080*/  ISETP.GT.AND P2, PT, R130.reuse, 0x44, PT ;  /* 0x000000448200780c */ /* 0x040fe20003f44270 */
[----:B------:R-:W4:Y:S04]  /*a090*/  LDL R125, [R1+0x2c4] ;  /* 0x0002c400017d7983 */ /* 0x000f280000100800 */
[----:B------:R1:W4:Y:S01]  /*a0a0*/  @P1 LDG.E.U16 R174, desc[UR6][R116.64] ;  /* 0x0000000674ae1981 */ /* 0x000322000c1e1500 */
[----:B------:R-:W-:-:S02]  /*a0b0*/  ISETP.GT.AND P3, PT, R130, 0x45, PT ;  /* 0x000000458200780c */ /* 0x000fc40003f64270 */
[----:B------:R-:W-:Y:S01]  /*a0c0*/  ISETP.GT.AND P4, PT, R130, 0x46, PT ;  /* 0x000000468200780c */ /* 0x000fe20003f84270 */
[----:B------:R-:W4:Y:S01]  /*a0d0*/  LDL R124, [R1+0x2c8] ;  /* 0x0002c800017c7983 */ /* 0x000f220000100800 */
[----:B-1----:R-:W-:Y:S02]  /*a0e0*/  @P0 IMAD.MOV.U32 R116, RZ, RZ, R0 ;  /* 0x000000ffff740224 */ /* 0x002fe400078e0000 */
[----:B------:R-:W-:Y:S01]  /*a0f0*/  @P0 IMAD.MOV.U32 R117, RZ, RZ, R113 ;  /* 0x000000ffff750224 */ /* 0x000fe200078e0071 */
[----:B------:R-:W4:Y:S04]  /*a100*/  LDL R0, [R1+0x2e0] ;  /* 0x0002e00001007983 */ /* 0x000f280000100800 */
[----:B------:R-:W4:Y:S04]  /*a110*/  LDL R113, [R1+0x2dc] ;  /* 0x0002dc0001717983 */ /* 0x000f280000100800 */
[----:B------:R3:W4:Y:S02]  /*a120*/  @P0 LDG.E.U16 R230, desc[UR6][R116.64] ;  /* 0x0000000674e60981 */ /* 0x000724000c1e1500 */
[----:B---3--:R-:W-:-:S02]  /*a130*/  @P2 IMAD.MOV.U32 R116, RZ, RZ, R122 ;  /* 0x000000ffff742224 */ /* 0x008fc400078e007a */
        /* <DEDUP_REMOVED lines=23> */
[----:B------:R-:W-:-:S07]  /*a2b0*/  ISETP.GT.AND P4, PT, R130, 0x4b, PT ;  /* 0x0000004b8200780c */ /* 0x000fce0003f84270 */
        /* <DEDUP_REMOVED lines=18> */
[----:B-1----:R-:W-:-:S03]  /*a3e0*/  @P4 IMAD.MOV.U32 R116, RZ, RZ, R120 ;  /* 0x000000ffff744224 */ /* 0x002fc600078e0078 */
[----:B------:R-:W4:Y:S01]  /*a3f0*/  LDL R120, [R1+0x2a0] ;  /* 0x0002a00001787983 */ /* 0x000f220000100800 */
[----:B------:R-:W-:-:S03]  /*a400*/  @P4 IMAD.MOV.U32 R117, RZ, RZ, R121 ;  /* 0x000000ffff754224 */ /* 0x000fc600078e0079 */
[----:B------:R-:W4:Y:S04]  /*a410*/  LDL R121, [R1+0x29c] ;  /* 0x00029c0001797983 */ /* 0x000f280000100800 */
[----:B------:R1:W4:Y:S02]  /*a420*/  @P4 LDG.E.U16 R222, desc[UR6][R116.64] ;  /* 0x0000000674de4981 */ /* 0x000324000c1e1500 */
[----:B-1----:R-:W-:Y:S02]  /*a430*/  @P1 IMAD.MOV.U32 R116, RZ, RZ, R0 ;  /* 0x000000ffff741224 */ /* 0x002fe400078e0000 */
[----:B------:R-:W4:Y:S01]  /*a440*/  LDL R0, [R1+0x298] ;  /* 0x0002980001007983 */ /* 0x000f220000100800 */
[----:B------:R-:W-:-:S03]  /*a450*/  @P1 IMAD.MOV.U32 R117, RZ, RZ, R113 ;  /* 0x000000ffff751224 */ /* 0x000fc600078e0071 */
[----:B------:R-:W4:Y:S04]  /*a460*/  LDL R113, [R1+0x294] ;  /* 0x0002940001717983 */ /* 0x000f280000100800 */
        /* <DEDUP_REMOVED lines=31> */
[----:B------:R1:W3:Y:S02]  /*a660*/  @P1 LDG.E.U16 R188, desc[UR6][R116.64] ;  /* 0x0000000674bc1981 */ /* 0x0002e4000c1e1500 */
        /* <DEDUP_REMOVED lines=88> */
[----:B------:R1:W4:Y:S01]  /*abf0*/  @P0 LDG.E.U16 R152, desc[UR6][R116.64] ;  /* 0x0000000674980981 */ /* 0x000322000c1e1500 */
[----:B------:R-:W-:Y:S01]  /*ac00*/  ISETP.GT.AND P0, PT, R130, 0x63, PT ;  /* 0x000000638200780c */ /* 0x000fe20003f04270 */
[----:B-1----:R-:W-:Y:S02]  /*ac10*/  @P1 IMAD.MOV.U32 R116, RZ, RZ, R120 ;  /* 0x000000ffff741224 */ /* 0x002fe400078e0078 */
[----:B------:R-:W4:Y:S01]  /*ac20*/  LDL R120, [R1+0x1e8] ;  /* 0x0001e80001787983 */ /* 0x000f220000100800 */
[----:B------:R-:W-:-:S03]  /*ac30*/  @P1 IMAD.MOV.U32 R117, RZ, RZ, R121 ;  /* 0x000000ffff751224 */ /* 0x000fc600078e0079 */
[----:B------:R-:W4:Y:S04]  /*ac40*/  LDL R121, [R1+0x1e4] ;  /* 0x0001e40001797983 */ /* 0x000f280000100800 */
[----:B------:R1:W4:Y:S02]  /*ac50*/  @P1 LDG.E.U16 R186, desc[UR6][R116.64] ;  /* 0x0000000674ba1981 */ /* 0x000324000c1e1500 */
[----:B-1----:R-:W-:Y:S02]  /*ac60*/  @P2 IMAD.MOV.U32 R116, RZ, RZ, R124 ;  /* 0x000000ffff742224 */ /* 0x002fe400078e007c */
[----:B------:R-:W-:Y:S01]  /*ac70*/  @P2 IMAD.MOV.U32 R117, RZ, RZ, R125 ;  /* 0x000000ffff752224 */ /* 0x000fe200078e007d */
[----:B------:R-:W-:Y:S01]  /*ac80*/  ISETP.GT.AND P1, PT, R130, 0x64, PT ;  /* 0x000000648200780c */ /* 0x000fe20003f24270 */
[----:B------:R-:W4:Y:S04]  /*ac90*/  LDL R125, [R1+0x194] ;  /* 0x00019400017d7983 */ /* 0x000f280000100800 */
[----:B------:R1:W4:Y:S04]  /*aca0*/  @P2 LDG.E.U16 R170, desc[UR6][R116.64] ;  /* 0x0000000674aa2981 */ /* 0x000328000c1e1500 */
[----:B------:R-:W4:Y:S01]  /*acb0*/  LDL R124, [R1+0x198] ;  /* 0x00019800017c7983 */ /* 0x000f220000100800 */
[----:B-1----:R-:W-:-:S03]  /*acc0*/  @P0 IMAD.MOV.U32 R116, RZ, RZ, R0 ;  /* 0x000000ffff740224 */ /* 0x002fc600078e0000 */
        /* <DEDUP_REMOVED lines=39> */
[----:B------:R-:W2:Y:S04]  /*af40*/  LDL R118, [R1+0x1b8] ;  /* 0x0001b80001767983 */ /* 0x000ea80000100800 */
[----:B------:R1:W4:Y:S01]  /*af50*/  @P0 LDG.E.U16 R185, desc[UR6][R116.64] ;  /* 0x0000000674b90981 */ /* 0x000322000c1e1500 */
[----:B------:R-:W-:Y:S01]  /*af60*/  ISETP.GT.AND P0, PT, R130, 0x6a, PT ;  /* 0x0000006a8200780c */ /* 0x000fe20003f04270 */
[----:B-1----:R-:W-:Y:S02]  /*af70*/  @P1 IMAD.MOV.U32 R116, RZ, RZ, R124 ;  /* 0x000000ffff741224 */ /* 0x002fe400078e007c */
[----:B------:R-:W-:Y:S01]  /*af80*/  @P1 IMAD.MOV.U32 R117, RZ, RZ, R125 ;  /* 0x000000ffff751224 */ /* 0x000fe200078e007d */
[----:B------:R-:W4:Y:S04]  /*af90*/  LDL R124, [R1+0x190] ;  /* 0x00019000017c7983 */ /* 0x000f280000100800 */
[----:B------:R1:W4:Y:S04]  /*afa0*/  @P1 LDG.E.U16 R154, desc[UR6][R116.64] ;  /* 0x00000006749a1981 */ /* 0x000328000c1e1500 */
        /* <DEDUP_REMOVED lines=12> */
[----:B------:R-:W-:-:S09]  /*b070*/  ISETP.GT.AND P0, PT, R130, 0x6c, PT ;  /* 0x0000006c8200780c */ /* 0x000fd20003f04270 */
[----:B---3--:R-:W-:Y:S02]  /*b080*/  @P1 IMAD.MOV.U32 R116, RZ, RZ, R122 ;  /* 0x000000ffff741224 */ /* 0x008fe400078e007a */
[----:B------:R-:W3:Y:S01]  /*b090*/  LDL R122, [R1+0x188] ;  /* 0x00018800017a7983 */ /* 0x000ee20000100800 */
[----:B------:R-:W-:-:S03]  /*b0a0*/  @P1 IMAD.MOV.U32 R117, RZ, RZ, R123 ;  /* 0x000000ffff751224 */ /* 0x000fc600078e007b */
[----:B------:R-:W3:Y:S04]  /*b0b0*/  LDL R123, [R1+0x184] ;  /* 0x00018400017b7983 */ /* 0x000ee80000100800 */
[----:B------:R1:W3:Y:S01]  /*b0c0*/  @P1 LDG.E.U16 R115, desc[UR6][R116.64] ;  /* 0x0000000674731981 */ /* 0x0002e2000c1e1500 */
[----:B------:R-:W-:Y:S02]  /*b0d0*/  ISETP.GT.AND P1, PT, R130, 0x6d, PT ;  /* 0x0000006d8200780c */ /* 0x000fe40003f24270 */
[----:B-1----:R-:W-:-:S06]  /*b0e0*/  PRMT R116, RZ, 0x7610, R116 ;  /* 0x00007610ff747816 */ /* 0x002fcc0000000074 */
[----:B--2---:R4:W2:Y:S01]  /*b0f0*/  @P0 LDG.E.U16 R116, desc[UR6][R118.64] ;  /* 0x0000000676740981 */ /* 0x0048a2000c1e1500 */
[----:B------:R-:W-:-:S04]  /*b100*/  ISETP.GT.AND P0, PT, R130, 0x6e, PT ;  /* 0x0000006e8200780c */ /* 0x000fc80003f04270 */
[----:B----4-:R-:W-:Y:S02]  /*b110*/  @P1 IMAD.MOV.U32 R118, RZ, RZ, R120 ;  /* 0x000000ffff761224 */ /* 0x010fe400078e0078 */
[----:B------:R-:W-:-:S07]  /*b120*/  @P1 IMAD.MOV.U32 R119, RZ, RZ, R121 ;  /* 0x000000ffff771224 */ /* 0x000fce00078e0079 */
[----:B------:R-:W-:Y:S02]  /*b130*/  @P0 IMAD.MOV.U32 R120, RZ, RZ, R0 ;  /* 0x000000ffff780224 */ /* 0x000fe400078e0000 */
[----:B------:R-:W4:Y:S01]  /*b140*/  LDL R0, [R1+0x180] ;  /* 0x0001800001007983 */ /* 0x000f220000100800 */
[----:B------:R-:W-:-:S03]  /*b150*/  @P0 IMAD.MOV.U32 R121, RZ, RZ, R113 ;  /* 0x000000ffff790224 */ /* 0x000fc600078e0071 */
[----:B------:R-:W2:Y:S01]  /*b160*/  LDL R113, [R1+0x17c] ;  /* 0x00017c0001717983 */ /* 0x000ea20000100800 */
[----:B------:R-:W-:-:S06]  /*b170*/  PRMT R117, RZ, 0x7610, R117 ;  /* 0x00007610ff757816 */ /* 0x000fcc0000000075 */
[----:B------:R1:W2:Y:S01]  /*b180*/  @P1 LDG.E.U16 R117, desc[UR6][R118.64] ;  /* 0x0000000676751981 */ /* 0x0002a2000c1e1500 */
[----:B------:R-:W-:Y:S02]  /*b190*/  ISETP.GT.AND P1, PT, R130, 0x6f, PT ;  /* 0x0000006f8200780c */ /* 0x000fe40003f24270 */
[----:B-1----:R-:W-:-:S06]  /*b1a0*/  PRMT R118, RZ, 0x7610, R118 ;  /* 0x00007610ff767816 */ /* 0x002fcc0000000076 */
[----:B------:R1:W2:Y:S01]  /*b1b0*/  @P0 LDG.E.U16 R118, desc[UR6][R120.64] ;  /* 0x0000000678760981 */ /* 0x0002a2000c1e1500 */
[C---:B------:R-:W-:Y:S02]  /*b1c0*/  ISETP.GT.AND P0, PT, R130.reuse, 0x71, PT ;  /* 0x000000718200780c */ /* 0x040fe40003f04270 */
[----:B------:R-:W-:Y:S02]  /*b1d0*/  PRMT R119, RZ, 0x7610, R119 ;  /* 0x00007610ff777816 */ /* 0x000fe40000000077 */
[----:B-1----:R-:W-:Y:S02]  /*b1e0*/  @P1 IMAD.MOV.U32 R120, RZ, RZ, R126 ;  /* 0x000000ffff781224 */ /* 0x002fe400078e007e */
[----:B------:R-:W-:Y:S01]  /*b1f0*/  @P1 IMAD.MOV.U32 R121, RZ, RZ, R127 ;  /* 0x000000ffff791224 */ /* 0x000fe200078e007f */
[----:B------:R-:W2:Y:S04]  /*b200*/  LDL R126, [R1+0x168] ;  /* 0x00016800017e7983 */ /* 0x000ea80000100800 */
[----:B------:R1:W2:Y:S01]  /*b210*/  @P1 LDG.E.U16 R119, desc[UR6][R120.64] ;  /* 0x0000000678771981 */ /* 0x0002a2000c1e1500 */
[----:B------:R-:W-:-:S03]  /*b220*/  ISETP.GT.AND P1, PT, R130, 0x72, PT ;  /* 0x000000728200780c */ /* 0x000fc60003f24270 */
[----:B------:R-:W2:Y:S01]  /*b230*/  LDL R127, [R1+0x164] ;  /* 0x00016400017f7983 */ /* 0x000ea20000100800 */
[----:B-1----:R-:W-:Y:S02]  /*b240*/  @P0 IMAD.MOV.U32 R120, RZ, RZ, R124 ;  /* 0x000000ffff780224 */ /* 0x002fe400078e007c */
[----:B------:R-:W-:Y:S01]  /*b250*/  @P0 IMAD.MOV.U32 R121, RZ, RZ, R125 ;  /* 0x000000ffff790224 */ /* 0x000fe200078e007d */
[----:B------:R-:W2:Y:S04]  /*b260*/  LDL R124, [R1+0x170] ;  /* 0x00017000017c7983 */ /* 0x000ea80000100800 */
[----:B------:R3:W2:Y:S01]  /*b270*/  @P0 LDG.E.U16 R184, desc[UR6][R120.64] ;  /* 0x0000000678b80981 */ /* 0x0006a2000c1e1500 */
[----:B------:R-:W-:-:S03]  /*b280*/  ISETP.GT.AND P0, PT, R130, 0x73, PT ;  /* 0x000000738200780c */ /* 0x000fc60003f04270 */
[----:B------:R-:W2:Y:S01]  /*b290*/  LDL R125, [R1+0x16c] ;  /* 0x00016c00017d7983 */ /* 0x000ea20000100800 */
[----:B---3--:R-:W-:Y:S02]  /*b2a0*/  @P1 IMAD.MOV.U32 R120, RZ, RZ, R122 ;  /* 0x000000ffff781224 */ /* 0x008fe400078e007a */
[----:B------:R-:W-:-:S05]  /*b2b0*/  @P1 IMAD.MOV.U32 R121, RZ, RZ, R123 ;  /* 0x000000ffff791224 */ /* 0x000fca00078e007b */
[----:B------:R1:W3:Y:S02]  /*b2c0*/  @P1 LDG.E.U16 R168, desc[UR6][R120.64] ;  /* 0x0000000678a81981 */ /* 0x0002e4000c1e1500 */
[----:B----4-:R-:W-:Y:S02]  /*b2d0*/  @P0 IMAD.MOV.U32 R122, RZ, RZ, R0 ;  /* 0x000000ffff7a0224 */ /* 0x010fe400078e0000 */
[----:B------:R-:W4:Y:S01]  /*b2e0*/  LDL R0, [R1+0x160] ;  /* 0x0001600001007983 */ /* 0x000f220000100800 */
[----:B--2---:R-:W-:-:S03]  /*b2f0*/  @P0 IMAD.MOV.U32 R123, RZ, RZ, R113 ;  /* 0x000000ffff7b0224 */ /* 0x004fc600078e0071 */
[----:B------:R-:W2:Y:S01]  /*b300*/  LDL R113, [R1+0x15c] ;  /* 0x00015c0001717983 */ /* 0x000ea20000100800 */
[----:B------:R-:W-:Y:S02]  /*b310*/  ISETP.GT.AND P1, PT, R130, 0x74, PT ;  /* 0x000000748200780c */ /* 0x000fe40003f24270 */
[----:B-1----:R-:W-:Y:S02]  /*b320*/  PRMT R120, RZ, 0x7610, R120 ;  /* 0x00007610ff787816 */ /* 0x002fe40000000078 */
[----:B------:R-:W-:-:S04]  /*b330*/  PRMT R121, RZ, 0x7610, R121 ;  /* 0x00007610ff797816 */ /* 0x000fc80000000079 */
[----:B------:R1:W3:Y:S01]  /*b340*/  @P0 LDG.E.U16 R120, desc[UR6][R122.64] ;  /* 0x000000067a780981 */ /* 0x0002e2000c1e1500 */
[----:B------:R-:W-:-:S04]  /*b350*/  ISETP.GT.AND P0, PT, R130, 0x75, PT ;  /* 0x000000758200780c */ /* 0x000fc80003f04270 */
[----:B-1----:R-:W-:Y:S02]  /*b360*/  @P1 IMAD.MOV.U32 R122, RZ, RZ, R128 ;  /* 0x000000ffff7a1224 */ /* 0x002fe400078e0080 */
[----:B------:R-:W-:Y:S01]  /*b370*/  @P1 IMAD.MOV.U32 R123, RZ, RZ, R129 ;  /* 0x000000ffff7b1224 */ /* 0x000fe200078e0081 */
[----:B------:R-:W3:Y:S04]  /*b380*/  LDL R128, [R1+0x150] ;  /* 0x0001500001807983 */ /* 0x000ee80000100800 */
[----:B------:R1:W3:Y:S04]  /*b390*/  @P1 LDG.E.U16 R121, desc[UR6][R122.64] ;  /* 0x000000067a791981 */ /* 0x0002e8000c1e1500 */
[----:B------:R-:W3:Y:S01]  /*b3a0*/  LDL R129, [R1+0x14c] ;  /* 0x00014c0001817983 */ /* 0x000ee20000100800 */
[----:B-1----:R-:W-:-:S02]  /*b3b0*/  PRMT R122, RZ, 0x7610, R122 ;  /* 0x00007610ff7a7816 */ /* 0x002fc4000000007a */
[----:B------:R-:W-:-:S04]  /*b3c0*/  ISETP.GT.AND P1, PT, R130, 0x76, PT ;  /* 0x000000768200780c */ /* 0x000fc80003f24270 */
[----:B------:R1:W3:Y:S01]  /*b3d0*/  @P0 LDG.E.U16 R122, desc[UR6][R124.64] ;  /* 0x000000067c7a0981 */ /* 0x0002e2000c1e1500 */
[----:B------:R-:W-:-:S08]  /*b3e0*/  ISETP.GT.AND P0, PT, R130, 0x77, PT ;  /* 0x000000778200780c */ /* 0x000fd00003f04270 */
[----:B-1----:R-:W-:Y:S02]  /*b3f0*/  @P1 IMAD.MOV.U32 R124, RZ, RZ, R126 ;  /* 0x000000ffff7c1224 */ /* 0x002fe400078e007e */
[----:B------:R-:W-:-:S03]  /*b400*/  @P1 IMAD.MOV.U32 R125, RZ, RZ, R127 ;  /* 0x000000ffff7d1224 */ /* 0x000fc600078e007f */
[----:B----4-:R-:W-:Y:S02]  /*b410*/  @P0 IMAD.MOV.U32 R126, RZ, RZ, R0 ;  /* 0x000000ffff7e0224 */ /* 0x010fe400078e0000 */
[----:B------:R-:W4:Y:S01]  /*b420*/  LDL R0, [R1+0x140] ;  /* 0x0001400001007983 */ /* 0x000f220000100800 */
[----:B--2---:R-:W-:-:S03]  /*b430*/  @P0 IMAD.MOV.U32 R127, RZ, RZ, R113 ;  /* 0x000000ffff7f0224 */ /* 0x004fc600078e0071 */
[----:B------:R-:W2:Y:S01]  /*b440*/  LDL R113, [R1+0x13c] ;  /* 0x00013c0001717983 */ /* 0x000ea20000100800 */
[----:B------:R-:W-:-:S06]  /*b450*/  PRMT R123, RZ, 0x7610, R123 ;  /* 0x00007610ff7b7816 */ /* 0x000fcc000000007b */
[----:B------:R1:W2:Y:S01]  /*b460*/  @P1 LDG.E.U16 R123, desc[UR6][R124.64] ;  /* 0x000000067c7b1981 */ /* 0x0002a2000c1e1500 */
[----:B------:R-:W-:Y:S02]  /*b470*/  ISETP.GT.AND P1, PT, R130, 0x79, PT ;  /* 0x000000798200780c */ /* 0x000fe40003f24270 */
[----:B-1----:R-:W-:-:S06]  /*b480*/  PRMT R124, RZ, 0x7610, R124 ;  /* 0x00007610ff7c7816 */ /* 0x002fcc000000007c */
[----:B------:R3:W2:Y:S01]  /*b490*/  @P0 LDG.E.U16 R124, desc[UR6][R126.64] ;  /* 0x000000067e7c0981 */ /* 0x0006a2000c1e1500 */
[----:B------:R-:W-:-:S04]  /*b4a0*/  ISETP.GT.AND P0, PT, R130, 0x7a, PT ;  /* 0x0000007a8200780c */ /* 0x000fc80003f04270 */
[----:B---3--:R-:W-:Y:S02]  /*b4b0*/  @P1 IMAD.MOV.U32 R126, RZ, RZ, R128 ;  /* 0x000000ffff7e1224 */ /* 0x008fe400078e0080 */
[----:B------:R-:W-:Y:S01]  /*b4c0*/  @P1 IMAD.MOV.U32 R127, RZ, RZ, R129 ;  /* 0x000000ffff7f1224 */ /* 0x000fe200078e0081 */
[----:B------:R-:W3:Y:S04]  /*b4d0*/  LDL R128, [R1+0x138] ;  /* 0x0001380001807983 */ /* 0x000ee80000100800 */
[----:B------:R-:W3:Y:S04]  /*b4e0*/  LDL R129, [R1+0x134] ;  /* 0x0001340001817983 */ /* 0x000ee80000100800 */
[----:B------:R1:W3:Y:S01]  /*b4f0*/  @P1 LDG.E.U16 R183, desc[UR6][R126.64] ;  /* 0x000000067eb71981 */ /* 0x0002e2000c1e1500 */
[----:B------:R-:W-:Y:S01]  /*b500*/  ISETP.GT.AND P1, PT, R130, 0x7b, PT ;  /* 0x0000007b8200780c */ /* 0x000fe20003f24270 */
[----:B-1----:R-:W-:-:S02]  /*b510*/  @P0 IMAD.MOV.U32 R126, RZ, RZ, R131 ;  /* 0x000000ffff7e0224 */ /* 0x002fc400078e0083 */
[----:B------:R-:W-:Y:S01]  /*b520*/  @P0 IMAD.MOV.U32 R127, RZ, RZ, R132 ;  /* 0x000000ffff7f0224 */ /* 0x000fe200078e0084 */
[----:B------:R-:W3:Y:S04]  /*b530*/  LDL R131, [R1+0x128] ;  /* 0x0001280001837983 */ /* 0x000ee80000100800 */
[----:B------:R-:W3:Y:S04]  /*b540*/  LDL R132, [R1+0x124] ;  /* 0x0001240001847983 */ /* 0x000ee80000100800 */
[----:B------:R4:W3:Y:S02]  /*b550*/  @P0 LDG.E.U16 R167, desc[UR6][R126.64] ;  /* 0x000000067ea70981 */ /* 0x0008e4000c1e1500 */
[----:B----4-:R-:W-:-:S02]  /*b560*/  @P1 IMAD.MOV.U32 R126, RZ, RZ, R0 ;  /* 0x000000ffff7e1224 */ /* 0x010fc400078e0000 */
[----:B------:R-:W4:Y:S01]  /*b570*/  LDL R0, [R1+0x120] ;  /* 0x0001200001007983 */ /* 0x000f220000100800 */
[----:B--2---:R-:W-:-:S03]  /*b580*/  @P1 IMAD.MOV.U32 R127, RZ, RZ, R113 ;  /* 0x000000ffff7f1224 */ /* 0x004fc600078e0071 */
[----:B------:R-:W2:Y:S01]  /*b590*/  LDL R113, [R1+0x11c] ;  /* 0x00011c0001717983 */ /* 0x000ea20000100800 */
[----:B------:R-:W-:Y:S02]  /*b5a0*/  PRMT R125, RZ, 0x7610, R125 ;  /* 0x00007610ff7d7816 */ /* 0x000fe4000000007d */
[----:B------:R-:W-:-:S04]  /*b5b0*/  ISETP.GT.AND P0, PT, R130, 0x7c, PT ;  /* 0x0000007c8200780c */ /* 0x000fc80003f04270 */
[----:B------:R1:W2:Y:S01]  /*b5c0*/  @P1 LDG.E.U16 R125, desc[UR6][R126.64] ;  /* 0x000000067e7d1981 */ /* 0x0002a2000c1e1500 */
[C---:B------:R-:W-:Y:S02]  /*b5d0*/  ISETP.GT.AND P1, PT, R130.reuse, 0x7d, PT ;  /* 0x0000007d8200780c */ /* 0x040fe40003f24270 */
[----:B------:R-:W-:Y:S02]  /*b5e0*/  ISETP.GT.AND P2, PT, R130, 0x7e, PT ;  /* 0x0000007e8200780c */ /* 0x000fe40003f44270 */
[----:B-1----:R-:W-:Y:S02]  /*b5f0*/  PRMT R126, RZ, 0x7610, R126 ;  /* 0x00007610ff7e7816 */ /* 0x002fe4000000007e */
[----:B------:R-:W-:Y:S02]  /*b600*/  PRMT R127, RZ, 0x7610, R127 ;  /* 0x00007610ff7f7816 */ /* 0x000fe4000000007f */
[----:B0-----:R-:W-:Y:S02]  /*b610*/  LOP3.LUT R133, R133, 0x7f, RZ, 0xc0, !PT ;  /* 0x0000007f85857812 */ /* 0x001fe400078ec0ff */
[----:B---3--:R0:W3:Y:S03]  /*b620*/  @P0 LDG.E.U16 R126, desc[UR6][R128.64] ;  /* 0x00000006807e0981 */ /* 0x0080e6000c1e1500 */
[----:B0-----:R-:W-:-:S02]  /*b630*/  @P1 IMAD.MOV.U32 R128, RZ, RZ, R134 ;  /* 0x000000ffff801224 */ /* 0x001fc400078e0086 */
[----:B------:R-:W-:Y:S01]  /*b640*/  @P1 IMAD.MOV.U32 R129, RZ, RZ, R135 ;  /* 0x000000ffff811224 */ /* 0x000fe200078e0087 */
[----:B------:R-:W-:Y:S01]  /*b650*/  ISETP.GE.AND P0, PT, R133, R130, PT ;  /* 0x000000828500720c */ /* 0x000fe20003f06270 */
[----:B------:R-:W3:Y:S04]  /*b660*/  LDL R135, [R1+0xd4] ;  /* 0x0000d40001877983 */ /* 0x000ee80000100800 */
[----:B------:R0:W3:Y:S01]  /*b670*/  @P1 LDG.E.U16 R127, desc[UR6][R128.64] ;  /* 0x00000006807f1981 */ /* 0x0000e2000c1e1500 */
[----:B------:R-:W-:Y:S01]  /*b680*/  ISETP.GT.AND P1, PT, R130, 0x7f, PT ;  /* 0x0000007f8200780c */ /* 0x000fe20003f24270 */
[----:B------:R-:W-:Y:S02]  /*b690*/  @P2 IMAD.MOV.U32 R130, RZ, RZ, R131 ;  /* 0x000000ffff822224 */ /* 0x000fe400078e0083 */
[----:B------:R-:W3:Y:S01]  /*b6a0*/  LDL R134, [R1+0xd8] ;  /* 0x0000d80001867983 */ /* 0x000ee20000100800 */
[----:B------:R-:W-:Y:S01]  /*b6b0*/  @P2 IMAD.MOV.U32 R131, RZ, RZ, R132 ;  /* 0x000000ffff832224 */ /* 0x000fe200078e0084 */
[----:B0-----:R-:W-:-:S06]  /*b6c0*/  PRMT R128, RZ, 0x7610, R128 ;  /* 0x00007610ff807816 */ /* 0x001fcc0000000080 */
[----:B------:R4:W3:Y:S02]  /*b6d0*/  @P2 LDG.E.U16 R128, desc[UR6][R130.64] ;  /* 0x0000000682802981 */ /* 0x0008e4000c1e1500 */
[----:B----4-:R-:W-:Y:S02]  /*b6e0*/  @P1 IMAD.MOV.U32 R130, RZ, RZ, R0 ;  /* 0x000000ffff821224 */ /* 0x010fe400078e0000 */
[----:B------:R-:W4:Y:S01]  /*b6f0*/  LDL R0, [R1+0x58] ;  /* 0x0000580001007983 */ /* 0x000f220000100800 */
[----:B--2---:R-:W-:-:S03]  /*b700*/  @P1 IMAD.MOV.U32 R131, RZ, RZ, R113 ;  /* 0x000000ffff831224 */ /* 0x004fc600078e0071 */
[----:B------:R-:W2:Y:S01]  /*b710*/  LDL R113, [R1+0x48] ;  /* 0x0000480001717983 */ /* 0x000ea20000100800 */
[----:B------:R-:W-:-:S06]  /*b720*/  PRMT R129, RZ, 0x7610, R129 ;  /* 0x00007610ff817816 */ /* 0x000fcc0000000081 */
[----:B------:R0:W2:Y:S01]  /*b730*/  @P1 LDG.E.U16 R129, desc[UR6][R130.64] ;  /* 0x0000000682811981 */ /* 0x0000a2000c1e1500 */
[----:B------:R-:W-:Y:S01]  /*b740*/  BAR.SYNC.DEFER_BLOCKING 0x0 ;  /* 0x0000000000007b1d */ /* 0x000fe20000010000 */
[----:B------:R-:W-:Y:S02]  /*b750*/  @!P0 IMAD.MOV.U32 R132, RZ, RZ, R22 ;  /* 0x000000ffff848224 */ /* 0x000fe400078e0016 */
[----:B------:R-:W-:Y:S01]  /*b760*/  @!P0 IMAD.MOV.U32 R133, RZ, RZ, R12 ;  /* 0x000000ffff858224 */ /* 0x000fe200078e000c */
[----:B0-----:R-:W-:Y:S02]  /*b770*/  PRMT R130, RZ, 0x7610, R130 ;  /* 0x00007610ff827816 */ /* 0x001fe40000000082 */
[----:B------:R-:W-:-:S04]  /*b780*/  PRMT R131, RZ, 0x7610, R131 ;  /* 0x00007610ff837816 */ /* 0x000fc80000000083 */
[----:B------:R0:W2:Y:S02]  /*b790*/  @!P0 LDG.E.U16 R130, desc[UR6][R132.64] ;  /* 0x0000000684828981 */ /* 0x0000a4000c1e1500 */
[----:B0-----:R-:W-:Y:S02]  /*b7a0*/  @!P0 IMAD.MOV.U32 R132, RZ, RZ, R138 ;  /* 0x000000ffff848224 */ /* 0x001fe400078e008a */
[----:B------:R-:W-:-:S05]  /*b7b0*/  @!P0 IMAD.MOV.U32 R133, RZ, RZ, R139 ;  /* 0x000000ffff858224 */ /* 0x000fca00078e008b */
[----:B------:R0:W2:Y:S02]  /*b7c0*/  @!P0 LDG.E.U16 R131, desc[UR6][R132.64] ;  /* 0x0000000684838981 */ /* 0x0000a4000c1e1500 */
[----:B0-----:R-:W-:Y:S02]  /*b7d0*/  PRMT R132, RZ, 0x7610, R132 ;  /* 0x00007610ff847816 */ /* 0x001fe40000000084 */
[----:B------:R-:W-:-:S04]  /*b7e0*/  PRMT R133, RZ, 0x7610, R133 ;  /* 0x00007610ff857816 */ /* 0x000fc80000000085 */
[----:B---3--:R0:W3:Y:S02]  /*b7f0*/  @!P0 LDG.E.U16 R132, desc[UR6][R134.64] ;  /* 0x0000000686848981 */ /* 0x0080e4000c1e1500 */
[----:B0-----:R-:W-:Y:S02]  /*b800*/  @!P0 IMAD.MOV.U32 R134, RZ, RZ, R136 ;  /* 0x000000ffff868224 */ /* 0x001fe400078e0088 */
[----:B------:R-:W-:-:S05]  /*b810*/  @!P0 IMAD.MOV.U32 R135, RZ, RZ, R137 ;  /* 0x000000ffff878224 */ /* 0x000fca00078e0089 */
[----:B------:R0:W3:Y:S02]  /*b820*/  @!P0 LDG.E.U16 R133, desc[UR6][R134.64] ;  /* 0x0000000686858981 */ /* 0x0000e4000c1e1500 */
[----:B0-----:R-:W-:Y:S02]  /*b830*/  PRMT R134, RZ, 0x7610, R134 ;  /* 0x00007610ff867816 */ /* 0x001fe40000000086 */
[----:B------:R-:W-:Y:S01]  /*b840*/  PRMT R135, RZ, 0x7610, R135 ;  /* 0x00007610ff877816 */ /* 0x000fe20000000087 */
[----:B------:R0:W-:Y:S04]  /*b850*/  STL [R1+0x584], R22 ;  /* 0x0005841601007387 */ /* 0x0001e80000100800 */
[----:B------:R1:W-:Y:S01]  /*b860*/  STL [R1+0x580], R12 ;  /* 0x0005800c01007387 */ /* 0x0003e20000100800 */
[----:B------:R-:W-:-:S02]  /*b870*/  @!P0 IMAD.MOV.U32 R138, RZ, RZ, R209 ;  /* 0x000000ffff8a8224 */ /* 0x000fc400078e00d1 */
[----:B------:R-:W-:Y:S01]  /*b880*/  @!P0 IMAD.MOV.U32 R139, RZ, RZ, R204 ;  /* 0x000000ffff8b8224 */ /* 0x000fe200078e00cc */
[----:B0-----:R-:W3:Y:S04]  /*b890*/  LDL R22, [R1+0x8c] ;  /* 0x00008c0001167983 */ /* 0x001ee80000100800 */
[----:B-1----:R-:W3:Y:S04]  /*b8a0*/  LDL R12, [R1+0x90] ;  /* 0x00009000010c7983 */ /* 0x002ee80000100800 */
[----:B------:R0:W-:Y:S02]  /*b8b0*/  STS.U16 [R2+UR4], R140 ;  /* 0x0000008c02007988 */ /* 0x0001e40008000404 */
[----:B0-----:R-:W-:-:S02]  /*b8c0*/  @!P0 IMAD.MOV.U32 R140, RZ, RZ, R96 ;  /* 0x000000ffff8c8224 */ /* 0x001fc400078e0060 */
[----:B----4-:R-:W-:Y:S02]  /*b8d0*/  @!P0 IMAD.MOV.U32 R136, RZ, RZ, R0 ;  /* 0x000000ffff888224 */ /* 0x010fe400078e0000 */
[----:B------:R-:W4:Y:S01]  /*b8e0*/  LDL R0, [R1+0x44] ;  /* 0x0000440001007983 */ /* 0x000f220000100800 */
[----:B--2---:R-:W-:-:S03]  /*b8f0*/  @!P0 IMAD.MOV.U32 R137, RZ, RZ, R113 ;  /* 0x000000ffff898224 */ /* 0x004fc600078e0071 */
[----:B------:R-:W2:Y:S04]  /*b900*/  LDL R113, [R1+0xd0] ;  /* 0x0000d00001717983 */ /* 0x000ea80000100800 */
[----:B------:R0:W3:Y:S04]  /*b910*/  @!P0 LDG.E.U16 R134, desc[UR6][R136.64] ;  /* 0x0000000688868981 */ /* 0x0000e8000c1e1500 */
[----:B------:R1:W-:Y:S01]  /*b920*/  STL [R1+0x5a0], R252 ;  /* 0x0005a0fc01007387 */ /* 0x0003e20000100800 */
[----:B0-----:R-:W-:Y:S02]  /*b930*/  @!P0 IMAD.MOV.U32 R136, RZ, RZ, R252 ;  /* 0x000000ffff888224 */ /* 0x001fe400078e00fc */
[----:B------:R-:W-:Y:S01]  /*b940*/  @!P0 IMAD.MOV.U32 R137, RZ, RZ, R249 ;  /* 0x000000ffff898224 */ /* 0x000fe200078e00f9 */
[----:B-1----:R-:W4:Y:S04]  /*b950*/  LDL R252, [R1+0xcc] ;  /* 0x0000cc0001fc7983 */ /* 0x002f280000100800 */
[----:B------:R0:W3:Y:S04]  /*b960*/  @!P0 LDG.E.U16 R135, desc[UR6][R136.64] ;  /* 0x0000000688878981 */ /* 0x0000e8000c1e1500 */
[----:B------:R1:W-:Y:S01]  /*b970*/  STL [R1+0x588], R249 ;  /* 0x000588f901007387 */ /* 0x0003e20000100800 */
[----:B0-----:R-:W-:-:S03]  /*b980*/  PRMT R136, RZ, 0x7610, R136 ;  /* 0x00007610ff887816 */ /* 0x001fc60000000088 */
[----:B-1----:R-:W3:Y:S04]  /*b990*/  LDL.LU R249, [R1+0x18] ;  /* 0x0000180001f97983 */ /* 0x002ee80000300800 */
[----:B------:R0:W-:Y:S04]  /*b9a0*/  STL [R1+0x590], R209 ;  /* 0x000590d101007387 */ /* 0x0001e80000100800 */
[----:B------:R1:W3:Y:S04]  /*b9b0*/  @!P0 LDG.E.U16 R136, desc[UR6][R138.64] ;  /* 0x000000068a888981 */ /* 0x0002e8000c1e1500 */
[----:B0-----:R-:W3:Y:S04]  /*b9c0*/  LDL.LU R209, [R1+0x30] ;  /* 0x0000300001d17983 */ /* 0x001ee80000300800 */
[----:B------:R0:W-:Y:S01]  /*b9d0*/  STL [R1+0x58c], R204 ;  /* 0x00058ccc01007387 */ /* 0x0001e20000100800 */
[----:B-1----:R-:W-:-:S02]  /*b9e0*/  @!P0 IMAD.MOV.U32 R138, RZ, RZ, R104 ;  /* 0x000000ffff8a8224 */ /* 0x002fc400078e0068 */
[----:B------:R-:W-:Y:S01]  /*b9f0*/  @!P0 IMAD.MOV.U32 R139, RZ, RZ, R17 ;  /* 0x000000ffff8b8224 */ /* 0x000fe200078e0011 */
[----:B0-----:R-:W3:Y:S04]  /*ba00*/  LDL.LU R204, [R1+0x28] ;  /* 0x0000280001cc7983 */ /* 0x001ee80000300800 */
[----:B------:R0:W-:Y:S04]  /*ba10*/  STL [R1+0x598], R104 ;  /* 0x0005986801007387 */ /* 0x0001e80000100800 */
[----:B0-----:R-:W3:Y:S04]  /*ba20*/  LDL.LU R104, [R1+0x40] ;  /* 0x0000400001687983 */ /* 0x001ee80000300800 */
[----:B------:R0:W-:Y:S04]  /*ba30*/  STL [R1+0x594], R17 ;  /* 0x0005941101007387 */ /* 0x0001e80000100800 */
[----:B0-----:R-:W3:Y:S04]  /*ba40*/  LDL R17, [R1+0x110] ;  /* 0x0001100001117983 */ /* 0x001ee80000100800 */
[----:B------:R0:W-:Y:S04]  /*ba50*/  STL [R1+0x5a4], R96 ;  /* 0x0005a46001007387 */ /* 0x0001e80000100800 */
[----:B0-----:R-:W3:Y:S01]  /*ba60*/  LDL R96, [R1+0x10c] ;  /* 0x00010c0001607983 */ /* 0x001ee20000100800 */
[----:B------:R-:W-:Y:S01]  /*ba70*/  PRMT R137, RZ, 0x7610, R137 ;  /* 0x00007610ff897816 */ /* 0x000fe20000000089 */
[----:B------:R-:W-:-:S05]  /*ba80*/  @!P0 IMAD.MOV.U32 R141, RZ, RZ, R6 ;  /* 0x000000ffff8d8224 */ /* 0x000fca00078e0006 */
[----:B------:R0:W3:Y:S02]  /*ba90*/  @!P0 LDG.E.U16 R137, desc[UR6][R138.64] ;  /* 0x000000068a898981 */ /* 0x0000e4000c1e1500 */
[----:B0-----:R-:W-:Y:S02]  /*baa0*/  PRMT R138, RZ, 0x7610, R138 ;  /* 0x00007610ff8a7816 */ /* 0x001fe4000000008a */
[----:B------:R-:W-:-:S04]  /*bab0*/  PRMT R139, RZ, 0x7610, R139 ;  /* 0x00007610ff8b7816 */ /* 0x000fc8000000008b */
[----:B------:R3:W3:Y:S04]  /*bac0*/  @!P0 LDG.E.U16 R138, desc[UR6][R140.64] ;  /* 0x000000068c8a8981 */ /* 0x0006e8000c1e1500 */
[----:B------:R-:W-:Y:S04]  /*bad0*/  STS.U16 [R2+UR4+0x400], R143 ;  /* 0x0004008f02007988 */ /* 0x000fe80008000404 */
[----:B------:R-:W-:Y:S04]  /*bae0*/  STS.U16 [R2+UR4+0x800], R142 ;  /* 0x0008008e02007988 */ /* 0x000fe80008000404 */
[----:B------:R0:W-:Y:S04]  /*baf0*/  STL [R1+0x59c], R6 ;  /* 0x00059c0601007387 */ /* 0x0001e80000100800 */
[----:B------:R1:W-:Y:S04]  /*bb00*/  STS.U16 [R2+UR4+0x1000], R144 ;  /* 0x0010009002007988 */ /* 0x0003e80008000404 */
[----:B0-----:R-:W3:Y:S01]  /*bb10*/  LDL R6, [R1+0xc8] ;  /* 0x0000c80001067983 */ /* 0x001ee20000100800 */
[----:B--2---:R-:W-:-:S02]  /*bb20*/  @!P0 IMAD.MOV.U32 R142, RZ, RZ, R113 ;  /* 0x000000ffff8e8224 */ /* 0x004fc400078e0071 */
[----:B----4-:R-:W-:Y:S02]  /*bb30*/  @!P0 IMAD.MOV.U32 R143, RZ, RZ, R252 ;  /* 0x000000ffff8f8224 */ /* 0x010fe400078e00fc */
[----:B-1----:R-:W-:Y:S02]  /*bb40*/  @!P0 IMAD.MOV.U32 R144, RZ, RZ, R0 ;  /* 0x000000ffff908224 */ /* 0x002fe400078e0000 */
[----:B------:R-:W2:Y:S01]  /*bb50*/  LDL R0, [R1+0x88] ;  /* 0x0000880001007983 */ /* 0x000ea20000100800 */
[----:B---3--:R-:W-:-:S03]  /*bb60*/  @!P0 IMAD.MOV.U32 R140, RZ, RZ, R17 ;  /* 0x000000ffff8c8224 */ /* 0x008fc600078e0011 */
[----:B------:R-:W3:Y:S01]  /*bb70*/  LDL R17, [R1+0x108] ;  /* 0x0001080001117983 */ /* 0x000ee20000100800 */
[----:B------:R-:W-:-:S05]  /*bb80*/  @!P0 IMAD.MOV.U32 R141, RZ, RZ, R96 ;  /* 0x000000ffff8d8224 */ /* 0x000fca00078e0060 */
[----:B------:R0:W4:Y:S02]  /*bb90*/  @!P0 LDG.E.U16 R139, desc[UR6][R140.64] ;  /* 0x000000068c8b8981 */ /* 0x000124000c1e1500 */
[----:B0-----:R-:W-:-:S06]  /*bba0*/  PRMT R140, RZ, 0x7610, R140 ;  /* 0x00007610ff8c7816 */ /* 0x001fcc000000008c */
[----:B------:R0:W4:Y:S02]  /*bbb0*/  @!P0 LDG.E.U16 R140, desc[UR6][R142.64] ;  /* 0x000000068e8c8981 */ /* 0x000124000c1e1500 */
[----:B0-----:R-:W-:Y:S02]  /*bbc0*/  @!P0 IMAD.MOV.U32 R143, RZ, RZ, R22 ;  /* 0x000000ffff8f8224 */ /* 0x001fe400078e0016 */
[----:B------:R-:W2:Y:S01]  /*bbd0*/  LDL R22, [R1+0x104] ;  /* 0x0001040001167983 */ /* 0x000ea20000100800 */
[----:B------:R-:W-:-:S03]  /*bbe0*/  @!P0 IMAD.MOV.U32 R142, RZ, RZ, R12 ;  /* 0x000000ffff8e8224 */ /* 0x000fc600078e000c */
[----:B------:R-:W4:Y:S01]  /*bbf0*/  LDL R12, [R1+0xc4] ;  /* 0x0000c400010c7983 */ /* 0x000f220000100800 */
[----:B------:R-:W-:-:S03]  /*bc00*/  PRMT R141, RZ, 0x7610, R141 ;  /* 0x00007610ff8d7816 */ /* 0x000fc6000000008d */
[----:B------:R0:W-:Y:S04]  /*bc10*/  STS.U16 [R2+UR4+0xc00], R145 ;  /* 0x000c009102007988 */ /* 0x0001e80008000404 */
[----:B------:R1:W4:Y:S01]  /*bc20*/  @!P0 LDG.E.U16 R141, desc[UR6][R142.64] ;  /* 0x000000068e8d8981 */ /* 0x000322000c1e1500 */
[----:B0-----:R-:W-:Y:S01]  /*bc30*/  @!P0 IMAD.MOV.U32 R145, RZ, RZ, R104 ;  /* 0x000000ffff918224 */ /* 0x001fe200078e0068 */
[----:B-1----:R-:W-:Y:S02]  /*bc40*/  PRMT R142, RZ, 0x7610, R142 ;  /* 0x00007610ff8e7816 */ /* 0x002fe4000000008e */
[----:B------:R-:W-:-:S04]  /*bc50*/  PRMT R143, RZ, 0x7610, R143 ;  /* 0x00007610ff8f7816 */ /* 0x000fc8000000008f */
[----:B------:R0:W4:Y:S04]  /*bc60*/  @!P0 LDG.E.U16 R142, desc[UR6][R144.64] ;  /* 0x00000006908e8981 */ /* 0x000128000c1e1500 */
[----:B------:R1:W-:Y:S01]  /*bc70*/  STL [R1+0x5a8], R104 ;  /* 0x0005a86801007387 */ /* 0x0003e20000100800 */
[----:B0-----:R-:W-:Y:S02]  /*bc80*/  @!P0 IMAD.MOV.U32 R144, RZ, RZ, R241 ;  /* 0x000000ffff908224 */ /* 0x001fe400078e00f1 */
[----:B------:R-:W-:Y:S01]  /*bc90*/  @!P0 IMAD.MOV.U32 R145, RZ, RZ, R240 ;  /* 0x000000ffff918224 */ /* 0x000fe200078e00f0 */
[----:B------:R0:W-:Y:S04]  /*bca0*/  STS.U16 [R2+UR4+0x1400], R147 ;  /* 0x0014009302007988 */ /* 0x0001e80008000404 */
[----:B------:R0:W4:Y:S04]  /*bcb0*/  @!P0 LDG.E.U16 R143, desc[UR6][R144.64] ;  /* 0x00000006908f8981 */ /* 0x000128000c1e1500 */
[----:B-1----:R-:W4:Y:S01]  /*bcc0*/  LDL.LU R104, [R1+0x24] ;  /* 0x0000240001687983 */ /* 0x002f220000300800 */
[----:B0-----:R-:W-:-:S03]  /*bcd0*/  @!P0 IMAD.MOV.U32 R147, RZ, RZ, R202 ;  /* 0x000000ffff938224 */ /* 0x001fc600078e00ca */
[----:B------:R0:W-:Y:S01]  /*bce0*/  STS.U16 [R2+UR4+0x1800], R146 ;  /* 0x0018009202007988 */ /* 0x0001e20008000404 */
[----:B------:R-:W-:-:S03]  /*bcf0*/  PRMT R144, RZ, 0x7610, R144 ;  /* 0x00007610ff907816 */ /* 0x000fc60000000090 */
[----:B------:R1:W-:Y:S01]  /*bd00*/  STL [R1+0x5b0], R241 ;  /* 0x0005b0f101007387 */ /* 0x0003e20000100800 */
[----:B0-----:R-:W-:-:S03]  /*bd10*/  @!P0 IMAD.MOV.U32 R146, RZ, RZ, R203 ;  /* 0x000000ffff928224 */ /* 0x001fc600078e00cb */
[----:B-1----:R-:W4:Y:S04]  /*bd20*/  LDL.LU R241, [R1+0x2c] ;  /* 0x00002c0001f17983 */ /* 0x002f280000300800 */
[----:B------:R-:W-:Y:S04]  /*bd30*/  STL [R1+0x5ac], R240 ;  /* 0x0005acf001007387 */ /* 0x000fe80000100800 */
[----:B------:R0:W-:Y:S04]  /*bd40*/  STL [R1+0x5b8], R203 ;  /* 0x0005b8cb01007387 */ /* 0x0001e80000100800 */
[----:B------:R1:W4:Y:S04]  /*bd50*/  @!P0 LDG.E.U16 R144, desc[UR6][R146.64] ;  /* 0x0000000692908981 */ /* 0x000328000c1e1500 */
[----:B0-----:R-:W4:Y:S04]  /*bd60*/  LDL.LU R203, [R1+0x38] ;  /* 0x0000380001cb7983 */ /* 0x001f280000300800 */
[----:B------:R-:W-:Y:S01]  /*bd70*/  STL [R1+0x5b4], R202 ;  /* 0x0005b4ca01007387 */ /* 0x000fe20000100800 */
[----:B-1----:R-:W-:-:S03]  /*bd80*/  @!P0 IMAD.MOV.U32 R146, RZ, RZ, R103 ;  /* 0x000000ffff928224 */ /* 0x002fc600078e0067 */
[----:B------:R0:W-:Y:S01]  /*bd90*/  STL [R1+0x5c0], R103 ;  /* 0x0005c06701007387 */ /* 0x0001e20000100800 */
[----:B------:R-:W-:-:S03]  /*bda0*/  @!P0 IMAD.MOV.U32 R147, RZ, RZ, R15 ;  /* 0x000000ffff938224 */ /* 0x000fc600078e000f */
[----:B------:R1:W-:Y:S04]  /*bdb0*/  STS.U16 [R2+UR4+0x1c00], R149 ;  /* 0x001c009502007988 */ /* 0x0003e80008000404 */
[----:B0-----:R-:W4:Y:S04]  /*bdc0*/  LDL.LU R103, [R1+0x7c] ;  /* 0x00007c0001677983 */ /* 0x001f280000300800 */
[----:B------:R0:W-:Y:S01]  /*bdd0*/  STL [R1+0x5bc], R15 ;  /* 0x0005bc0f01007387 */ /* 0x0001e20000100800 */
[----:B-1----:R-:W-:-:S03]  /*bde0*/  @!P0 IMAD.MOV.U32 R149, RZ, RZ, R5 ;  /* 0x000000ffff958224 */ /* 0x002fc600078e0005 */
[----:B0-----:R-:W4:Y:S04]  /*bdf0*/  LDL.LU R15, [R1+0x74] ;  /* 0x00007400010f7983 */ /* 0x001f280000300800 */
[----:B------:R-:W-:Y:S04]  /*be00*/  STL [R1+0x5c8], R95 ;  /* 0x0005c85f01007387 */ /* 0x000fe80000100800 */
[----:B------:R0:W-:Y:S04]  /*be10*/  STL [R1+0x5c4], R5 ;  /* 0x0005c40501007387 */ /* 0x0001e80000100800 */
[----:B0-----:R-:W4:Y:S01]  /*be20*/  LDL.LU R5, [R1+0x84] ;  /* 0x0000840001057983 */ /* 0x001f220000300800 */
[----:B------:R-:W-:-:S03]  /*be30*/  PRMT R145, RZ, 0x7610, R145 ;  /* 0x00007610ff917816 */ /* 0x000fc60000000091 */
[----:B------:R0:W-:Y:S04]  /*be40*/  STS.U16 [R2+UR4+0x2000], R148 ;  /* 0x0020009402007988 */ /* 0x0001e80008000404 */
[----:B------:R1:W4:Y:S01]  /*be50*/  @!P0 LDG.E.U16 R145, desc[UR6][R146.64] ;  /* 0x0000000692918981 */ /* 0x000322000c1e1500 */
[----:B0-----:R-:W-:Y:S01]  /*be60*/  @!P0 IMAD.MOV.U32 R148, RZ, RZ, R95 ;  /* 0x000000ffff948224 */ /* 0x001fe200078e005f */
[----:B-1----:R-:W-:Y:S02]  /*be70*/  PRMT R146, RZ, 0x7610, R146 ;  /* 0x00007610ff927816 */ /* 0x002fe40000000092 */
[----:B------:R-:W-:-:S04]  /*be80*/  PRMT R147, RZ, 0x7610, R147 ;  /* 0x00007610ff937816 */ /* 0x000fc80000000093 */
[----:B------:R3:W4:Y:S04]  /*be90*/  @!P0 LDG.E.U16 R146, desc[UR6][R148.64] ;  /* 0x0000000694928981 */ /* 0x000728000c1e1500 */
[----:B------:R-:W-:Y:S04]  /*bea0*/  STS.U16 [R2+UR4+0x2400], R151 ;  /* 0x0024009702007988 */ /* 0x000fe80008000404 */
[----:B------:R0:W-:Y:S02]  /*beb0*/  STS.U16 [R2+UR4+0x2800], R150 ;  /* 0x0028009602007988 */ /* 0x0001e40008000404 */
[----:B0-----:R-:W-:-:S02]  /*bec0*/  @!P0 IMAD.MOV.U32 R150, RZ, RZ, R6 ;  /* 0x000000ffff968224 */ /* 0x001fc400078e0006 */
[----:B------:R-:W4:Y:S01]  /*bed0*/  LDL R6, [R1+0x558] ;  /* 0x0005580001067983 */ /* 0x000f220000100800 */
[----:B---3--:R-:W-:-:S03]  /*bee0*/  @!P0 IMAD.MOV.U32 R148, RZ, RZ, R17 ;  /* 0x000000ffff948224 */ /* 0x008fc600078e0011 */
[----:B------:R0:W-:Y:S04]  /*bef0*/  STS.U16 [R2+UR4+0x2c00], R153 ;  /* 0x002c009902007988 */ /* 0x0001e80008000404 */
[----:B------:R-:W-:Y:S04]  /*bf00*/  STS.U16 [R2+UR4+0x3000], R152 ;  /* 0x0030009802007988 */ /* 0x000fe80008000404 */
[----:B------:R-:W3:Y:S01]  /*bf10*/  LDL R17, [R1+0xfc] ;  /* 0x0000fc0001117983 */ /* 0x000ee20000100800 */
[----:B--2---:R-:W-:-:S05]  /*bf20*/  @!P0 IMAD.MOV.U32 R149, RZ, RZ, R22 ;  /* 0x000000ffff958224 */ /* 0x004fca00078e0016 */
[----:B------:R1:W2:Y:S01]  /*bf30*/  @!P0 LDG.E.U16 R147, desc[UR6][R148.64] ;  /* 0x0000000694938981 */ /* 0x0002a2000c1e1500 */
[----:B----4-:R-:W-:Y:S02]  /*bf40*/  @!P0 IMAD.MOV.U32 R151, RZ, RZ, R12 ;  /* 0x000000ffff978224 */ /* 0x010fe400078e000c */
[----:B0-----:R-:W-:Y:S01]  /*bf50*/  @!P0 IMAD.MOV.U32 R153, RZ, RZ, R209 ;  /* 0x000000ffff998224 */ /* 0x001fe200078e00d1 */
[----:B------:R-:W4:Y:S01]  /*bf60*/  LDL R12, [R1+0x100] ;  /* 0x00010000010c7983 */ /* 0x000f220000100800 */
[----:B-1----:R-:W-:-:S06]  /*bf70*/  PRMT R148, RZ, 0x7610, R148 ;  /* 0x00007610ff947816 */ /* 0x002fcc0000000094 */
[----:B------:R0:W2:Y:S02]  /*bf80*/  @!P0 LDG.E.U16 R148, desc[UR6][R150.64] ;  /* 0x0000000696948981 */ /* 0x0000a4000c1e1500 */
[----:B0-----:R-:W-:Y:S02]  /*bf90*/  @!P0 IMAD.MOV.U32 R150, RZ, RZ, R0 ;  /* 0x000000ffff968224 */ /* 0x001fe400078e0000 */
[----:B------:R-:W3:Y:S01]  /*bfa0*/  LDL R0, [R1+0xc0] ;  /* 0x0000c00001007983 */ /* 0x000ee20000100800 */
[----:B------:R-:W-:-:S03]  /*bfb0*/  PRMT R149, RZ, 0x7610, R149 ;  /* 0x00007610ff957816 */ /* 0x000fc60000000095 */
[----:B------:R0:W-:Y:S04]  /*bfc0*/  STS.U16 [R2+UR4+0x3400], R155 ;  /* 0x0034009b02007988 */ /* 0x0001e80008000404 */
[----:B------:R1:W-:Y:S01]  /*bfd0*/  STS.U16 [R2+UR4+0x3800], R154 ;  /* 0x0038009a02007988 */ /* 0x0003e20008000404 */
[----:B0-----:R-:W-:-:S03]  /*bfe0*/  @!P0 IMAD.MOV.U32 R155, RZ, RZ, R193 ;  /* 0x000000ffff9b8224 */ /* 0x001fc600078e00c1 */
[----:B------:R-:W-:Y:S01]  /*bff0*/  STS.U16 [R2+UR4+0x3c00], R157 ;  /* 0x003c009d02007988 */ /* 0x000fe20008000404 */
[----:B-1----:R-:W-:Y:S02]  /*c000*/  @!P0 IMAD.MOV.U32 R154, RZ, RZ, R196 ;  /* 0x000000ffff9a8224 */ /* 0x002fe400078e00c4 */
[----:B------:R-:W-:Y:S02]  /*c010*/  @!P0 IMAD.MOV.U32 R152, RZ, RZ, R203 ;  /* 0x000000ffff988224 */ /* 0x000fe400078e00cb */
[----:B------:R-:W-:-:S05]  /*c020*/  @!P0 IMAD.MOV.U32 R151, RZ, RZ, R5 ;  /* 0x000000ffff978224 */ /* 0x000fca00078e0005 */
[----:B------:R0:W2:Y:S02]  /*c030*/  @!P0 LDG.E.U16 R149, desc[UR6][R150.64] ;  /* 0x0000000696958981 */ /* 0x0000a4000c1e1500 */
[----:B0-----:R-:W-:Y:S02]  /*c040*/  PRMT R150, RZ, 0x7610, R150 ;  /* 0x00007610ff967816 */ /* 0x001fe40000000096 */
[----:B------:R-:W-:Y:S01]  /*c050*/  PRMT R151, RZ, 0x7610, R151 ;  /* 0x00007610ff977816 */ /* 0x000fe20000000097 */
[----:B------:R-:W-:Y:S04]  /*c060*/  STL [R1+0x5d0], R5 ;  /* 0x0005d00501007387 */ /* 0x000fe80000100800 */
[----:B------:R0:W2:Y:S04]  /*c070*/  @!P0 LDG.E.U16 R150, desc[UR6][R152.64] ;  /* 0x0000000698968981 */ /* 0x0000a8000c1e1500 */
[----:B------:R-:W-:Y:S01]  /*c080*/  STL [R1+0x5d4], R203 ;  /* 0x0005d4cb01007387 */ /* 0x000fe20000100800 */
[----:B0-----:R-:W-:-:S02]  /*c090*/  @!P0 IMAD.MOV.U32 R152, RZ, RZ, R239 ;  /* 0x000000ffff988224 */ /* 0x001fc400078e00ef */
[----:B------:R-:W-:Y:S01]  /*c0a0*/  @!P0 IMAD.MOV.U32 R153, RZ, RZ, R234 ;  /* 0x000000ffff998224 */ /* 0x000fe200078e00ea */
[----:B------:R-:W-:Y:S04]  /*c0b0*/  STL [R1+0x5cc], R209 ;  /* 0x0005ccd101007387 */ /* 0x000fe80000100800 */
[----:B------:R-:W-:Y:S04]  /*c0c0*/  STL [R1+0x5dc], R239 ;  /* 0x0005dcef01007387 */ /* 0x000fe80000100800 */
[----:B------:R0:W-:Y:S04]  /*c0d0*/  STL [R1+0x5d8], R234 ;  /* 0x0005d8ea01007387 */ /* 0x0001e80000100800 */
[----:B------:R1:W2:Y:S04]  /*c0e0*/  @!P0 LDG.E.U16 R151, desc[UR6][R152.64] ;  /* 0x0000000698978981 */ /* 0x0002a8000c1e1500 */
[----:B0-----:R-:W2:Y:S01]  /*c0f0*/  LDL.LU R234, [R1+0x78] ;  /* 0x0000780001ea7983 */ /* 0x001ea20000300800 */
[----:B-1----:R-:W-:-:S03]  /*c100*/  PRMT R152, RZ, 0x7610, R152 ;  /* 0x00007610ff987816 */ /* 0x002fc60000000098 */
[----:B------:R-:W-:Y:S04]  /*c110*/  STL [R1+0x5e4], R196 ;  /* 0x0005e4c401007387 */ /* 0x000fe80000100800 */
[----:B------:R0:W-:Y:S04]  /*c120*/  STL [R1+0x5e0], R193 ;  /* 0x0005e0c101007387 */ /* 0x0001e80000100800 */
[----:B------:R1:W2:Y:S04]  /*c130*/  @!P0 LDG.E.U16 R152, desc[UR6][R154.64] ;  /* 0x000000069a988981 */ /* 0x0002a8000c1e1500 */
[----:B0-----:R-:W2:Y:S04]  /*c140*/  LDL.LU R193, [R1+0x80] ;  /* 0x0000800001c17983 */ /* 0x001ea80000300800 */
[----:B------:R0:W-:Y:S01]  /*c150*/  STL [R1+0x5e8], R2 ;  /* 0x0005e80201007387 */ /* 0x0001e20000100800 */
[----:B-1----:R-:W-:-:S03]  /*c160*/  @!P0 IMAD.MOV.U32 R155, RZ, RZ, R13 ;  /* 0x000000ffff9b8224 */ /* 0x002fc600078e000d */
[----:B0-----:R-:W2:Y:S04]  /*c170*/  LDL.LU R2, [R1+0xb4] ;  /* 0x0000b40001027983 */ /* 0x001ea80000300800 */
[----:B------:R-:W-:Y:S04]  /*c180*/  STL [R1+0x5f0], R102 ;  /* 0x0005f06601007387 */ /* 0x000fe80000100800 */
[----:B------:R0:W-:Y:S04]  /*c190*/  STL [R1+0x5ec], R13 ;  /* 0x0005ec0d01007387 */ /* 0x0001e80000100800 */
[----:B0-----:R-:W2:Y:S04]  /*c1a0*/  LDL.LU R13, [R1+0xbc] ;  /* 0x0000bc00010d7983 */ /* 0x001ea80000300800 */
[----:B------:R-:W-:Y:S04]  /*c1b0*/  STS.U16 [R6+UR4+0x80], R156 ;  /* 0x0000809c06007988 */ /* 0x000fe80008000404 */
[----:B------:R-:W-:Y:S04]  /*c1c0*/  STS.U16 [R6+UR4+0x480], R159 ;  /* 0x0004809f06007988 */ /* 0x000fe80008000404 */
[----:B------:R-:W-:Y:S04]  /*c1d0*/  STL [R1+0x5f8], R94 ;  /* 0x0005f85e01007387 */ /* 0x000fe80000100800 */
[----:B------:R3:W-:Y:S04]  /*c1e0*/  STS.U16 [R6+UR4+0x880], R158 ;  /* 0x0008809e06007988 */ /* 0x0007e80008000404 */
[----:B------:R0:W-:Y:S01]  /*c1f0*/  STL [R1+0x5f4], R4 ;  /* 0x0005f40401007387 */ /* 0x0001e20000100800 */
[----:B---3--:R-:W-:-:S03]  /*c200*/  @!P0 IMAD.MOV.U32 R158, RZ, RZ, R0 ;  /* 0x000000ffff9e8224 */ /* 0x008fc600078e0000 */
[----:B------:R-:W3:Y:S01]  /*c210*/  LDL R0, [R1+0xf8] ;  /* 0x0000f80001007983 */ /* 0x000ee20000100800 */
[----:B------:R-:W-:-:S03]  /*c220*/  @!P0 IMAD.MOV.U32 R157, RZ, RZ, R4 ;  /* 0x000000ffff9d8224 */ /* 0x000fc600078e0004 */
[----:B0-----:R-:W3:Y:S01]  /*c230*/  LDL R4, [R1+0xf4] ;  /* 0x0000f40001047983 */ /* 0x001ee20000100800 */
[----:B------:R-:W-:Y:S01]  /*c240*/  PRMT R153, RZ, 0x7610, R153 ;  /* 0x00007610ff997816 */ /* 0x000fe20000000099 */
[----:B------:R-:W-:Y:S02]  /*c250*/  @!P0 IMAD.MOV.U32 R154, RZ, RZ, R102 ;  /* 0x000000ffff9a8224 */ /* 0x000fe400078e0066 */
[----:B------:R-:W-:-:S03]  /*c260*/  @!P0 IMAD.MOV.U32 R156, RZ, RZ, R94 ;  /* 0x000000ffff9c8224 */ /* 0x000fc600078e005e */
[----:B------:R0:W3:Y:S02]  /*c270*/  @!P0 LDG.E.U16 R153, desc[UR6][R154.64] ;  /* 0x000000069a998981 */ /* 0x0000e4000c1e1500 */
[----:B0-----:R-:W-:Y:S02]  /*c280*/  PRMT R154, RZ, 0x7610, R154 ;  /* 0x00007610ff9a7816 */ /* 0x001fe4000000009a */
[----:B------:R-:W-:-:S04]  /*c290*/  PRMT R155, RZ, 0x7610, R155 ;  /* 0x00007610ff9b7816 */ /* 0x000fc8000000009b */
[----:B------:R4:W3:Y:S02]  /*c2a0*/  @!P0 LDG.E.U16 R154, desc[UR6][R156.64] ;  /* 0x000000069c9a8981 */ /* 0x0008e4000c1e1500 */
[----:B----4-:R-:W-:Y:S02]  /*c2b0*/  @!P0 IMAD.MOV.U32 R156, RZ, RZ, R12 ;  /* 0x000000ffff9c8224 */ /* 0x010fe400078e000c */
[----:B------:R-:W-:-:S05]  /*c2c0*/  @!P0 IMAD.MOV.U32 R157, RZ, RZ, R17 ;  /* 0x000000ffff9d8224 */ /* 0x000fca00078e0011 */
[----:B------:R0:W4:Y:S02]  /*c2d0*/  @!P0 LDG.E.U16 R155, desc[UR6][R156.64] ;  /* 0x000000069c9b8981 */ /* 0x000124000c1e1500 */
[----:B0-----:R-:W-:Y:S02]  /*c2e0*/  PRMT R156, RZ, 0x7610, R156 ;  /* 0x00007610ff9c7816 */ /* 0x001fe4000000009c */
[----:B------:R-:W-:Y:S01]  /*c2f0*/  PRMT R157, RZ, 0x7610, R157 ;  /* 0x00007610ff9d7816 */ /* 0x000fe2000000009d */
[----:B------:R-:W-:Y:S04]  /*c300*/  STS.U16 [R6+UR4+0xc80], R191 ;  /* 0x000c80bf06007988 */ /* 0x000fe80008000404 */
[----:B------:R0:W-:Y:S04]  /*c310*/  STS.U16 [R6+UR4+0x1080], R160 ;  /* 0x001080a006007988 */ /* 0x0001e80008000404 */
[----:B------:R1:W-:Y:S01]  /*c320*/  STS.U16 [R6+UR4+0x1480], R161 ;  /* 0x001480a106007988 */ /* 0x0003e20008000404 */
[----:B0-----:R-:W-:-:S02]  /*c330*/  PRMT R160, RZ, 0x7610, R160 ;  /* 0x00007610ffa07816 */ /* 0x001fc400000000a0 */
[----:B-1----:R-:W-:Y:S01]  /*c340*/  PRMT R161, RZ, 0x7610, R161 ;  /* 0x00007610ffa17816 */ /* 0x002fe200000000a1 */
[----:B------:R0:W-:Y:S04]  /*c350*/  STS.U16 [R6+UR4+0x1880], R162 ;  /* 0x001880a206007988 */ /* 0x0001e80008000404 */
[----:B------:R1:W-:Y:S01]  /*c360*/  STS.U16 [R6+UR4+0x1c80], R163 ;  /* 0x001c80a306007988 */ /* 0x0003e20008000404 */
[----:B0-----:R-:W-:Y:S02]  /*c370*/  PRMT R162, RZ, 0x7610, R162 ;  /* 0x00007610ffa27816 */ /* 0x001fe400000000a2 */
[----:B-1----:R-:W-:Y:S01]  /*c380*/  PRMT R163, RZ, 0x7610, R163 ;  /* 0x00007610ffa37816 */ /* 0x002fe200000000a3 */
[----:B------:R0:W-:Y:S02]  /*c390*/  STS.U16 [R6+UR4+0x2080], R190 ;  /* 0x002080be06007988 */ /* 0x0001e40008000404 */
[----:B0-----:R-:W-:Y:S01]  /*c3a0*/  PRMT R190, RZ, 0x7610, R190 ;  /* 0x00007610ffbe7816 */ /* 0x001fe200000000be */
[----:B--2---:R-:W-:-:S05]  /*c3b0*/  @!P0 IMAD.MOV.U32 R159, RZ, RZ, R13 ;  /* 0x000000ffff9f8224 */ /* 0x004fca00078e000d */
[----:B------:R0:W2:Y:S02]  /*c3c0*/  @!P0 LDG.E.U16 R156, desc[UR6][R158.64] ;  /* 0x000000069e9c8981 */ /* 0x0000a4000c1e1500 */
[----:B0-----:R-:W-:Y:S02]  /*c3d0*/  @!P0 IMAD.MOV.U32 R158, RZ, RZ, R193 ;  /* 0x000000ffff9e8224 */ /* 0x001fe400078e00c1 */
[----:B------:R-:W-:-:S05]  /*c3e0*/  @!P0 IMAD.MOV.U32 R159, RZ, RZ, R103 ;  /* 0x000000ffff9f8224 */ /* 0x000fca00078e0067 */
        /* <DEDUP_REMOVED lines=9> */
[----:B------:R0:W2:Y:S04]  /*c480*/  @!P0 LDG.E.U16 R162, desc[UR6][R158.64] ;  /* 0x000000069ea28981 */ /* 0x0000a8000c1e1500 */
[----:B------:R-:W-:Y:S01]  /*c490*/  STL [R1+0x5fc], R13 ;  /* 0x0005fc0d01007387 */ /* 0x000fe20000100800 */
[----:B0-----:R-:W-:Y:S02]  /*c4a0*/  @!P0 IMAD.MOV.U32 R158, RZ, RZ, R101 ;  /* 0x000000ffff9e8224 */ /* 0x001fe400078e0065 */
[----:B------:R-:W-:Y:S01]  /*c4b0*/  @!P0 IMAD.MOV.U32 R159, RZ, RZ, R11 ;  /* 0x000000ffff9f8224 */ /* 0x000fe200078e000b */
[----:B------:R-:W-:Y:S04]  /*c4c0*/  STL [R1+0x604], R193 ;  /* 0x000604c101007387 */ /* 0x000fe80000100800 */
[----:B------:R0:W2:Y:S04]  /*c4d0*/  @!P0 LDG.E.U16 R163, desc[UR6][R158.64] ;  /* 0x000000069ea38981 */ /* 0x0000a8000c1e1500 */
[----:B------:R1:W-:Y:S01]  /*c4e0*/  STL [R1+0x600], R103 ;  /* 0x0006006701007387 */ /* 0x0003e20000100800 */
[----:B0-----:R-:W-:-:S02]  /*c4f0*/  @!P0 IMAD.MOV.U32 R158, RZ, RZ, R93 ;  /* 0x000000ffff9e8224 */ /* 0x001fc400078e005d */
[----:B------:R-:W-:Y:S01]  /*c500*/  @!P0 IMAD.MOV.U32 R159, RZ, RZ, R20 ;  /* 0x000000ffff9f8224 */ /* 0x000fe200078e0014 */
[----:B-1----:R-:W4:Y:S04]  /*c510*/  LDL.LU R103, [R1+0xb8] ;  /* 0x0000b80001677983 */ /* 0x002f280000300800 */
[----:B------:R-:W-:Y:S04]  /*c520*/  STL [R1+0x60c], R241 ;  /* 0x00060cf101007387 */ /* 0x000fe80000100800 */
[----:B------:R-:W-:Y:S04]  /*c530*/  STL [R1+0x608], R204 ;  /* 0x000608cc01007387 */ /* 0x000fe80000100800 */
[----:B------:R0:W-:Y:S04]  /*c540*/  STL [R1+0x614], R233 ;  /* 0x000614e901007387 */ /* 0x0001e80000100800 */
[----:B------:R3:W2:Y:S04]  /*c550*/  @!P0 LDG.E.U16 R190, desc[UR6][R158.64] ;  /* 0x000000069ebe8981 */ /* 0x0006a8000c1e1500 */
[----:B------:R1:W-:Y:S04]  /*c560*/  STL [R1+0x610], R231 ;  /* 0x000610e701007387 */ /* 0x0003e80000100800 */
[----:B------:R-:W4:Y:S01]  /*c570*/  LDL R113, [R1+0x550] ;  /* 0x0005500001717983 */ /* 0x000f220000100800 */
[----:B---3--:R-:W-:-:S03]  /*c580*/  @!P0 IMAD.MOV.U32 R158, RZ, RZ, R0 ;  /* 0x000000ffff9e8224 */ /* 0x008fc600078e0000 */
[----:B------:R-:W3:Y:S04]  /*c590*/  LDL R0, [R1+0x554] ;  /* 0x0005540001007983 */ /* 0x000ee80000100800 */
[----:B0-----:R-:W2:Y:S04]  /*c5a0*/  LDL.LU R233, [R1+0xf0] ;  /* 0x0000f00001e97983 */ /* 0x001ea80000300800 */
[----:B-1----:R-:W2:Y:S04]  /*c5b0*/  LDL.LU R231, [R1+0xe8] ;  /* 0x0000e80001e77983 */ /* 0x002ea80000300800 */
[----:B------:R-:W2:Y:S01]  /*c5c0*/  LDL.LU R204, [R1+0xec] ;  /* 0x0000ec0001cc7983 */ /* 0x000ea20000300800 */
[----:B------:R-:W-:-:S03]  /*c5d0*/  @!P0 IMAD.MOV.U32 R159, RZ, RZ, R4 ;  /* 0x000000ffff9f8224 */ /* 0x000fc600078e0004 */
[----:B------:R-:W2:Y:S04]  /*c5e0*/  LDL.LU R193, [R1+0xe4] ;  /* 0x0000e40001c17983 */ /* 0x000ea80000300800 */
[----:B------:R-:W2:Y:S04]  /*c5f0*/  LDL.LU R94, [R1+0xb0] ;  /* 0x0000b000015e7983 */ /* 0x000ea80000300800 */
[----:B------:R-:W2:Y:S04]  /*c600*/  LDL.LU R4, [R1+0xa8] ;  /* 0x0000a80001047983 */ /* 0x000ea80000300800 */
[----:B------:R-:W2:Y:S04]  /*c610*/  LDL.LU R196, [R1+0xac] ;  /* 0x0000ac0001c47983 */ /* 0x000ea80000300800 */
[----:B------:R-:W2:Y:S04]  /*c620*/  LDL.LU R239, [R1+0xa4] ;  /* 0x0000a40001ef7983 */ /* 0x000ea80000300800 */
[----:B------:R-:W-:Y:S04]  /*c630*/  STS.U16 [R6+UR4+0x2480], R189 ;  /* 0x002480bd06007988 */ /* 0x000fe80008000404 */
[----:B------:R-:W2:Y:S04]  /*c640*/  LDL.LU R5, [R1+0x70] ;  /* 0x0000700001057983 */ /* 0x000ea80000300800 */
[----:B------:R-:W-:Y:S04]  /*c650*/  STS.U16 [R6+UR4+0x2880], R188 ;  /* 0x002880bc06007988 */ /* 0x000fe80008000404 */
[----:B------:R-:W2:Y:S04]  /*c660*/  LDL.LU R209, [R1+0x68] ;  /* 0x0000680001d17983 */ /* 0x000ea80000300800 */
[----:B------:R-:W-:Y:S04]  /*c670*/  STS.U16 [R6+UR4+0x2c80], R187 ;  /* 0x002c80bb06007988 */ /* 0x000fe80008000404 */
[----:B------:R-:W2:Y:S04]  /*c680*/  LDL.LU R202, [R1+0x6c] ;  /* 0x00006c0001ca7983 */ /* 0x000ea80000300800 */
[----:B------:R-:W-:Y:S04]  /*c690*/  STS.U16 [R6+UR4+0x3080], R186 ;  /* 0x003080ba06007988 */ /* 0x000fe80008000404 */
[----:B------:R-:W-:Y:S04]  /*c6a0*/  STS.U16 [R6+UR4+0x3480], R185 ;  /* 0x003480b906007988 */ /* 0x000fe80008000404 */
[----:B------:R-:W-:Y:S04]  /*c6b0*/  STS.U16 [R6+UR4+0x3880], R184 ;  /* 0x003880b806007988 */ /* 0x000fe80008000404 */
[----:B------:R-:W2:Y:S04]  /*c6c0*/  LDL.LU R240, [R1+0x64] ;  /* 0x0000640001f07983 */ /* 0x000ea80000300800 */
[----:B------:R0:W-:Y:S04]  /*c6d0*/  STS.U16 [R6+UR4+0x3c80], R183 ;  /* 0x003c80b706007988 */ /* 0x0001e80008000404 */
[----:B------:R-:W2:Y:S04]  /*c6e0*/  LDL.LU R252, [R1+0x14] ;  /* 0x0000140001fc7983 */ /* 0x000ea80000300800 */
[----:B0-----:R-:W2:Y:S04]  /*c6f0*/  LDL.LU R6, [R1+0xc] ;  /* 0x00000c0001067983 */ /* 0x001ea80000300800 */
[----:B------:R-:W2:Y:S04]  /*c700*/  LDL.LU R22, [R1+0x10] ;  /* 0x0000100001167983 */ /* 0x000ea80000300800 */
[----:B------:R-:W2:Y:S04]  /*c710*/  LDL.LU R12, [R1+0x8] ;  /* 0x00000800010c7983 */ /* 0x000ea80000300800 */
[----:B------:R-:W2:Y:S04]  /*c720*/  LDL.LU R241, [R1+0xe0] ;  /* 0x0000e00001f17983 */ /* 0x000ea80000300800 */
[----:B------:R-:W2:Y:S04]  /*c730*/  LDL.LU R13, [R1+0xdc] ;  /* 0x0000dc00010d7983 */ /* 0x000ea80000300800 */
[----:B------:R-:W2:Y:S04]  /*c740*/  LDL.LU R102, [R1+0xa0] ;  /* 0x0000a00001667983 */ /* 0x000ea80000300800 */
[----:B------:R-:W2:Y:S04]  /*c750*/  LDL.LU R203, [R1+0x9c] ;  /* 0x00009c0001cb7983 */ /* 0x000ea80000300800 */
[----:B------:R-:W2:Y:S04]  /*c760*/  LDL.LU R95, [R1+0x60] ;  /* 0x00006000015f7983 */ /* 0x000ea80000300800 */
[----:B------:R-:W2:Y:S04]  /*c770*/  LDL.LU R96, [R1+0x5c] ;  /* 0x00005c0001607983 */ /* 0x000ea80000300800 */
[----:B------:R-:W2:Y:S01]  /*c780*/  LDL.LU R17, [R1+0x4] ;  /* 0x0000040001117983 */ /* 0x000ea20000300800 */
[----:B------:R-:W-:-:S02]  /*c790*/  PRMT R189, RZ, 0x7610, R189 ;  /* 0x00007610ffbd7816 */ /* 0x000fc400000000bd */
[----:B------:R-:W-:-:S04]  /*c7a0*/  PRMT R188, RZ, 0x7610, R188 ;  /* 0x00007610ffbc7816 */ /* 0x000fc800000000bc */
[----:B------:R0:W2:Y:S01]  /*c7b0*/  @!P0 LDG.E.U16 R189, desc[UR6][R158.64] ;  /* 0x000000069ebd8981 */ /* 0x0000a2000c1e1500 */
[----:B------:R-:W-:Y:S01]  /*c7c0*/  PRMT R187, RZ, 0x7610, R187 ;  /* 0x00007610ffbb7816 */ /* 0x000fe200000000bb */
[----:B0-----:R-:W-:Y:S02]  /*c7d0*/  @!P0 IMAD.MOV.U32 R159, RZ, RZ, R2 ;  /* 0x000000ffff9f8224 */ /* 0x001fe400078e0002 */
[----:B---3--:R-:W-:Y:S04]  /*c7e0*/  STS.U16 [R0+UR4+0x100], R182 ;  /* 0x000100b600007988 */ /* 0x008fe80008000404 */
[----:B------:R-:W-:Y:S04]  /*c7f0*/  STS.U16 [R0+UR4+0x500], R181 ;  /* 0x000500b500007988 */ /* 0x000fe80008000404 */
        /* <DEDUP_REMOVED lines=13> */
[----:B------:R0:W-:Y:S04]  /*c8d0*/  STS.U16 [R0+UR4+0x3d00], R167 ;  /* 0x003d00a700007988 */ /* 0x0001e80008000404 */
[----:B0-----:R-:W3:Y:S04]  /*c8e0*/  LDL.LU R0, [R1] ;  /* 0x0000000001007983 */ /* 0x001ee80000300800 */
[----:B----4-:R-:W-:Y:S04]  /*c8f0*/  STS.U16 [R113+UR4+0x180], R166 ;  /* 0x000180a671007988 */ /* 0x010fe80008000404 */
[----:B------:R-:W-:Y:S04]  /*c900*/  STS.U16 [R113+UR4+0x580], R165 ;  /* 0x000580a571007988 */ /* 0x000fe80008000404 */
[----:B------:R-:W-:Y:S04]  /*c910*/  STS.U16 [R113+UR4+0x980], R164 ;  /* 0x000980a471007988 */ /* 0x000fe80008000404 */
[----:B------:R-:W-:Y:S04]  /*c920*/  STS.U16 [R113+UR4+0xd80], R246 ;  /* 0x000d80f671007988 */ /* 0x000fe80008000404 */
[----:B------:R0:W-:Y:S04]  /*c930*/  STS.U16 [R113+UR4+0x1180], R7 ;  /* 0x0011800771007988 */ /* 0x0001e80008000404 */
[----:B0-----:R-:W4:Y:S01]  /*c940*/  LDL.LU R7, [R1+0x650] ;  /* 0x0006500001077983 */ /* 0x001f220000300800 */
[----:B------:R-:W-:-:S05]  /*c950*/  @!P0 IMAD.MOV.U32 R158, RZ, RZ, R103 ;  /* 0x000000ffff9e8224 */ /* 0x000fca00078e0067 */
[----:B------:R0:W4:Y:S01]  /*c960*/  @!P0 LDG.E.U16 R188, desc[UR6][R158.64] ;  /* 0x000000069ebc8981 */ /* 0x000122000c1e1500 */
[----:B------:R-:W-:Y:S01]  /*c970*/  PRMT R186, RZ, 0x7610, R186 ;  /* 0x00007610ffba7816 */ /* 0x000fe200000000ba */
[----:B0-----:R-:W-:Y:S02]  /*c980*/  @!P0 IMAD.MOV.U32 R158, RZ, RZ, R234 ;  /* 0x000000ffff9e8224 */ /* 0x001fe400078e00ea */
        /* <DEDUP_REMOVED lines=23> */
[----:B--2---:R-:W-:Y:S02]  /*cb00*/  @!P0 IMAD.MOV.U32 R158, RZ, RZ, R233 ;  /* 0x000000ffff9e8224 */ /* 0x004fe400078e00e9 */
[----:B------:R-:W-:-:S05]  /*cb10*/  @!P0 IMAD.MOV.U32 R159, RZ, RZ, R204 ;  /* 0x000000ffff9f8224 */ /* 0x000fca00078e00cc */
[----:B------:R0:W2:Y:S01]  /*cb20*/  @!P0 LDG.E.U16 R181, desc[UR6][R158.64] ;  /* 0x000000069eb58981 */ /* 0x0000a2000c1e1500 */
[----:B------:R-:W-:Y:S01]  /*cb30*/  PRMT R179, RZ, 0x7610, R179 ;  /* 0x00007610ffb37816 */ /* 0x000fe200000000b3 */
[----:B0-----:R-:W-:Y:S02]  /*cb40*/  @!P0 IMAD.MOV.U32 R158, RZ, RZ, R94 ;  /* 0x000000ffff9e8224 */ /* 0x001fe400078e005e */
        /* <DEDUP_REMOVED lines=69> */
[----:B------:R0:W2:Y:S04]  /*cfa0*/  @!P0 LDG.E.U16 R191, desc[UR6][R158.64] ;  /* 0x000000069ebf8981 */ /* 0x0000a8000c1e1500 */
[----:B------:R1:W-:Y:S01]  /*cfb0*/  STS.U16 [R113+UR4+0x1580], R248 ;  /* 0x001580f871007988 */ /* 0x0003e20008000404 */
[----:B0-----:R-:W-:Y:S02]  /*cfc0*/  @!P0 IMAD.MOV.U32 R158, RZ, RZ, R17 ;  /* 0x000000ffff9e8224 */ /* 0x001fe400078e0011 */
[----:B---3--:R-:W-:Y:S01]  /*cfd0*/  @!P0 IMAD.MOV.U32 R159, RZ, RZ, R0 ;  /* 0x000000ffff9f8224 */ /* 0x008fe200078e0000 */
[----:B-1----:R-:W-:-:S04]  /*cfe0*/  PRMT R248, RZ, 0x7610, R248 ;  /* 0x00007610fff87816 */ /* 0x002fc800000000f8 */
[----:B------:R0:W3:Y:S04]  /*cff0*/  @!P0 LDG.E.U16 R246, desc[UR6][R158.64] ;  /* 0x000000069ef68981 */ /* 0x0000e8000c1e1500 */
[----:B------:R1:W-:Y:S01]  /*d000*/  STS.U16 [R113+UR4+0x1980], R245 ;  /* 0x001980f571007988 */ /* 0x0003e20008000404 */
[----:B0-----:R-:W-:Y:S02]  /*d010*/  @!P0 IMAD.MOV.U32 R158, RZ, RZ, R214 ;  /* 0x000000ffff9e8224 */ /* 0x001fe400078e00d6 */
[----:B------:R-:W-:Y:S01]  /*d020*/  @!P0 IMAD.MOV.U32 R159, RZ, RZ, R210 ;  /* 0x000000ffff9f8224 */ /* 0x000fe200078e00d2 */
[----:B-1----:R-:W-:-:S04]  /*d030*/  PRMT R245, RZ, 0x7610, R245 ;  /* 0x00007610fff57816 */ /* 0x002fc800000000f5 */
[----:B------:R0:W3:Y:S04]  /*d040*/  @!P0 LDG.E.U16 R248, desc[UR6][R158.64] ;  /* 0x000000069ef88981 */ /* 0x0000e8000c1e1500 */
[----:B------:R1:W-:Y:S01]  /*d050*/  STS.U16 [R113+UR4+0x1d80], R237 ;  /* 0x001d80ed71007988 */ /* 0x0003e20008000404 */
[----:B0-----:R-:W-:Y:S02]  /*d060*/  @!P0 IMAD.MOV.U32 R158, RZ, RZ, R105 ;  /* 0x000000ffff9e8224 */ /* 0x001fe400078e0069 */
[----:B------:R-:W-:Y:S01]  /*d070*/  @!P0 IMAD.MOV.U32 R159, RZ, RZ, R19 ;  /* 0x000000ffff9f8224 */ /* 0x000fe200078e0013 */
[----:B-1----:R-:W-:-:S04]  /*d080*/  PRMT R237, RZ, 0x7610, R237 ;  /* 0x00007610ffed7816 */ /* 0x002fc800000000ed */
[----:B------:R0:W3:Y:S02]  /*d090*/  @!P0 LDG.E.U16 R245, desc[UR6][R158.64] ;  /* 0x000000069ef58981 */ /* 0x0000e4000c1e1500 */
[----:B0-----:R-:W-:Y:S02]  /*d0a0*/  @!P0 IMAD.MOV.U32 R158, RZ, RZ, R97 ;  /* 0x000000ffff9e8224 */ /* 0x001fe400078e0061 */
[----:B----4-:R-:W-:Y:S01]  /*d0b0*/  @!P0 IMAD.MOV.U32 R159, RZ, RZ, R7 ;  /* 0x000000ffff9f8224 */ /* 0x010fe200078e0007 */
[----:B------:R0:W-:Y:S04]  /*d0c0*/  STS.U16 [R113+UR4+0x2180], R230 ;  /* 0x002180e671007988 */ /* 0x0001e80008000404 */
[----:B------:R-:W4:Y:S04]  /*d0d0*/  @!P0 LDG.E.U16 R237, desc[UR6][R158.64] ;  /* 0x000000069eed8981 */ /* 0x000f28000c1e1500 */
[----:B------:R1:W-:Y:S04]  /*d0e0*/  STS.U16 [R113+UR4+0x2580], R222 ;  /* 0x002580de71007988 */ /* 0x0003e80008000404 */
[----:B------:R-:W2:Y:S04]  /*d0f0*/  LDL.LU R158, [R1+0x3c] ;  /* 0x00003c00019e7983 */ /* 0x000ea80000300800 */
[----:B------:R-:W3:Y:S04]  /*d100*/  LDL.LU R159, [R1+0x20] ;  /* 0x00002000019f7983 */ /* 0x000ee80000300800 */
[----:B0-----:R-:W4:Y:S04]  /*d110*/  LDL.LU R230, [R1+0x1c] ;  /* 0x00001c0001e67983 */ /* 0x001f280000300800 */
[----:B-1----:R-:W4:Y:S04]  /*d120*/  LDL.LU R222, [R1+0x34] ;  /* 0x0000340001de7983 */ /* 0x002f280000300800 */
[----:B------:R0:W-:Y:S04]  /*d130*/  STS.U16 [R113+UR4+0x2980], R213 ;  /* 0x002980d571007988 */ /* 0x0001e80008000404 */
[----:B------:R1:W-:Y:S04]  /*d140*/  STS.U16 [R113+UR4+0x2d80], R206 ;  /* 0x002d80ce71007988 */ /* 0x0003e80008000404 */
[----:B------:R1:W-:Y:S04]  /*d150*/  STS.U16 [R113+UR4+0x3180], R198 ;  /* 0x003180c671007988 */ /* 0x0003e80008000404 */
[----:B0-----:R-:W4:Y:S04]  /*d160*/  LDL.LU R213, [R1+0x50] ;  /* 0x0000500001d57983 */ /* 0x001f280000300800 */
[----:B-1----:R-:W4:Y:S04]  /*d170*/  LDL.LU R206, [R1+0x51c] ;  /* 0x00051c0001ce7983 */ /* 0x002f280000300800 */
[----:B------:R-:W2:Y:S04]  /*d180*/  LDL R198, [R1+0x54c] ;  /* 0x00054c0001c67983 */ /* 0x000ea80000100800 */
[----:B------:R0:W-:Y:S04]  /*d190*/  STS.U16 [R113+UR4+0x3580], R115 ;  /* 0x0035807371007988 */ /* 0x0001e80008000404 */
[----:B------:R1:W-:Y:S04]  /*d1a0*/  STS.U16 [R113+UR4+0x3980], R120 ;  /* 0x0039807871007988 */ /* 0x0003e80008000404 */
[----:B0-----:R-:W3:Y:S04]  /*d1b0*/  LDL.LU R115, [R1+0x54] ;  /* 0x0000540001737983 */ /* 0x001ee80000300800 */
[----:B-1----:R-:W2:Y:S04]  /*d1c0*/  LDL.LU R120, [R1+0x520] ;  /* 0x0005200001787983 */ /* 0x002ea80000300800 */
[----:B------:R0:W-:Y:S04]  /*d1d0*/  STS.U16 [R113+UR4+0x3d80], R125 ;  /* 0x003d807d71007988 */ /* 0x0001e80008000404 */
[----:B0-----:R-:W4:Y:S04]  /*d1e0*/  LDL.LU R113, [R1+0x64c] ;  /* 0x00064c0001717983 */ /* 0x001f280000300800 */
[----:B------:R-:W4:Y:S04]  /*d1f0*/  LDL R125, [R1+0x548] ;  /* 0x00054800017d7983 */ /* 0x000f280000100800 */
[----:B--2---:R-:W-:Y:S04]  /*d200*/  STS.U16 [R198+UR4+0x200], R120 ;  /* 0x00020078c6007988 */ /* 0x004fe80008000404 */
[----:B---3--:R-:W-:Y:S04]  /*d210*/  STS.U16 [R198+UR4+0x600], R115 ;  /* 0x00060073c6007988 */ /* 0x008fe80008000404 */
[----:B------:R-:W-:Y:S04]  /*d220*/  STS.U16 [R198+UR4+0xa00], R158 ;  /* 0x000a009ec6007988 */ /* 0x000fe80008000404 */
[----:B------:R-:W-:Y:S04]  /*d230*/  STS.U16 [R198+UR4+0xe00], R159 ;  /* 0x000e009fc6007988 */ /* 0x000fe80008000404 */
[----:B----4-:R0:W-:Y:S04]  /*d240*/  STS.U16 [R198+UR4+0x1200], R113 ;  /* 0x00120071c6007988 */ /* 0x0101e80008000404 */
[----:B------:R1:W-:Y:S04]  /*d250*/  STS.U16 [R198+UR4+0x1600], R114 ;  /* 0x00160072c6007988 */ /* 0x0003e80008000404 */
        /* <DEDUP_REMOVED lines=10> */
[----:B0-----:R-:W2:Y:S04]  /*d300*/  LDL.LU R113, [R1+0x648] ;  /* 0x0006480001717983 */ /* 0x001ea80000300800 */
[----:B------:R-:W-:Y:S04]  /*d310*/  STS.U16 [R125+UR4+0x280], R206 ;  /* 0x000280ce7d007988 */ /* 0x000fe80008000404 */
[----:B------:R-:W3:Y:S04]  /*d320*/  LDL.LU R158, [R1+0x518] ;  /* 0x00051800019e7983 */ /* 0x000ee80000300800 */
[----:B------:R-:W-:Y:S04]  /*d330*/  STS.U16 [R125+UR4+0x680], R213 ;  /* 0x000680d57d007988 */ /* 0x000fe80008000404 */
[----:B------:R-:W4:Y:S04]  /*d340*/  LDL.LU R159, [R1+0x4c] ;  /* 0x00004c00019f7983 */ /* 0x000f280000300800 */
[----:B------:R-:W-:Y:S04]  /*d350*/  STS.U16 [R125+UR4+0xa80], R222 ;  /* 0x000a80de7d007988 */ /* 0x000fe80008000404 */
[----:B-1----:R-:W2:Y:S04]  /*d360*/  LDL.LU R114, [R1+0x644] ;  /* 0x0006440001727983 */ /* 0x002ea80000300800 */
[----:B------:R-:W-:Y:S04]  /*d370*/  STS.U16 [R125+UR4+0xe80], R230 ;  /* 0x000e80e67d007988 */ /* 0x000fe80008000404 */
[----:B------:R-:W3:Y:S04]  /*d380*/  LDL R120, [R1+0x544] ;  /* 0x0005440001787983 */ /* 0x000ee80000100800 */
[----:B------:R-:W2:Y:S04]  /*d390*/  LDL R115, [R1+0x540] ;  /* 0x0005400001737983 */ /* 0x000ea80000100800 */
[----:B------:R0:W-:Y:S04]  /*d3a0*/  STS.U16 [R125+UR4+0x1280], R110 ;  /* 0x0012806e7d007988 */ /* 0x0001e80008000404 */
[----:B------:R1:W-:Y:S04]  /*d3b0*/  STS.U16 [R125+UR4+0x1680], R111 ;  /* 0x0016806f7d007988 */ /* 0x0003e80008000404 */
[----:B0-----:R-:W2:Y:S04]  /*d3c0*/  LDL.LU R110, [R1+0x640] ;  /* 0x00064000016e7983 */ /* 0x001ea80000300800 */
[----:B-1----:R-:W2:Y:S04]  /*d3d0*/  LDL.LU R111, [R1+0x63c] ;  /* 0x00063c00016f7983 */ /* 0x002ea80000300800 */
        /* <DEDUP_REMOVED lines=10> */
[----:B---3--:R-:W-:Y:S04]  /*d480*/  STS.U16 [R120+UR4+0x300], R158 ;  /* 0x0003009e78007988 */ /* 0x008fe80008000404 */
[----:B----4-:R-:W-:Y:S04]  /*d490*/  STS.U16 [R120+UR4+0x700], R159 ;  /* 0x0007009f78007988 */ /* 0x010fe80008000404 */
[----:B--2---:R0:W-:Y:S04]  /*d4a0*/  STS.U16 [R120+UR4+0xb00], R111 ;  /* 0x000b006f78007988 */ /* 0x0041e80008000404 */
[----:B------:R1:W-:Y:S04]  /*d4b0*/  STS.U16 [R120+UR4+0xf00], R114 ;  /* 0x000f007278007988 */ /* 0x0003e80008000404 */
[----:B0-----:R-:W2:Y:S04]  /*d4c0*/  LDL.LU R111, [R1+0x638] ;  /* 0x00063800016f7983 */ /* 0x001ea80000300800 */
[----:B-1----:R-:W3:Y:S04]  /*d4d0*/  LDL.LU R114, [R1+0x634] ;  /* 0x0006340001727983 */ /* 0x002ee80000300800 */
        /* <DEDUP_REMOVED lines=12> */
[----:B0-----:R-:W4:Y:S04]  /*d5a0*/  LDL.LU R112, [R1+0x630] ;  /* 0x0006300001707983 */ /* 0x001f280000300800 */
[----:B---3--:R0:W-:Y:S04]  /*d5b0*/  STS.U16 [R115+UR4+0x380], R114 ;  /* 0x0003807273007988 */ /* 0x0081e80008000404 */
[----:B--2---:R1:W-:Y:S04]  /*d5c0*/  STS.U16 [R115+UR4+0x780], R111 ;  /* 0x0007806f73007988 */ /* 0x0043e80008000404 */
[----:B------:R2:W-:Y:S04]  /*d5d0*/  STS.U16 [R115+UR4+0xb80], R110 ;  /* 0x000b806e73007988 */ /* 0x0005e80008000404 */
[----:B0-----:R-:W3:Y:S04]  /*d5e0*/  LDL.LU R114, [R1+0x62c] ;  /* 0x00062c0001727983 */ /* 0x001ee80000300800 */
[----:B-1----:R-:W3:Y:S04]  /*d5f0*/  LDL.LU R111, [R1+0x628] ;  /* 0x00062800016f7983 */ /* 0x002ee80000300800 */
[----:B--2---:R-:W2:Y:S04]  /*d600*/  LDL.LU R110, [R1+0x624] ;  /* 0x00062400016e7983 */ /* 0x004ea80000300800 */
[----:B------:R0:W-:Y:S04]  /*d610*/  STS.U16 [R115+UR4+0xf80], R113 ;  /* 0x000f807173007988 */ /* 0x0001e80008000404 */
[----:B------:R1:W-:Y:S04]  /*d620*/  STS.U16 [R115+UR4+0x1380], R3 ;  /* 0x0013800373007988 */ /* 0x0003e80008000404 */
[----:B0-----:R-:W4:Y:S04]  /*d630*/  LDL.LU R113, [R1+0x620] ;  /* 0x0006200001717983 */ /* 0x001f280000300800 */
[----:B-1----:R-:W3:Y:S04]  /*d640*/  LDL.LU R3, [R1+0x61c] ;  /* 0x00061c0001037983 */ /* 0x002ee80000300800 */
        /* <DEDUP_REMOVED lines=10> */
[----:B------:R0:W-:Y:S01]  /*d6f0*/  STS.U16 [R115+UR4+0x3f80], R129 ;  /* 0x003f808173007988 */ /* 0x0001e20008000404 */
[----:B------:R-:W-:-:S03]  /*d700*/  UMOV UR37, 0x40000040 ;  /* 0x4000004000257882 */ /* 0x000fc60000000000 */
[----:B------:R-:W2:Y:S04]  /*d710*/  LDL.LU R213, [R1+0x538] ;  /* 0x0005380001d57983 */ /* 0x000ea80000300800 */
[----:B------:R-:W4:Y:S04]  /*d720*/  LDL.LU R222, [R1+0x534] ;  /* 0x0005340001de7983 */ /* 0x000f280000300800 */
[----:B------:R-:W4:Y:S04]  /*d730*/  LDL.LU R230, [R1+0x530] ;  /* 0x0005300001e67983 */ /* 0x000f280000300800 */
[----:B------:R-:W4:Y:S04]  /*d740*/  LDL.LU R158, [R1+0x52c] ;  /* 0x00052c00019e7983 */ /* 0x000f280000300800 */
[----:B------:R-:W4:Y:S01]  /*d750*/  LDL.LU R159, [R1+0x528] ;  /* 0x00052800019f7983 */ /* 0x000f220000300800 */
[----:B---3--:R-:W-:-:S03]  /*d760*/  LOP3.LUT R116, R3, 0x10, RZ, 0x3c, !PT ;  /* 0x0000001003747812 */ /* 0x008fc600078e3cff */
[----:B------:R-:W-:Y:S04]  /*d770*/  STS.U16 [R3+UR4+0x8000], R131 ;  /* 0x0080008303007988 */ /* 0x000fe80008000404 */
[----:B------:R-:W-:Y:S04]  /*d780*/  STS.U16 [R3+UR4+0x8400], R132 ;  /* 0x0084008403007988 */ /* 0x000fe80008000404 */
[----:B------:R-:W-:Y:S04]  /*d790*/  STS.U16 [R3+UR4+0x8800], R133 ;  /* 0x0088008503007988 */ /* 0x000fe80008000404 */
[----:B------:R-:W-:Y:S04]  /*d7a0*/  STS.U16 [R3+UR4+0x8c00], R134 ;  /* 0x008c008603007988 */ /* 0x000fe80008000404 */
[----:B------:R-:W-:Y:S04]  /*d7b0*/  STS.U16 [R3+UR4+0x9000], R135 ;  /* 0x0090008703007988 */ /* 0x000fe80008000404 */
[----:B------:R-:W-:Y:S04]  /*d7c0*/  STS.U16 [R3+UR4+0x9400], R136 ;  /* 0x0094008803007988 */ /* 0x000fe80008000404 */
[----:B------:R-:W-:Y:S04]  /*d7d0*/  STS.U16 [R3+UR4+0x9800], R137 ;  /* 0x0098008903007988 */ /* 0x000fe80008000404 */
[----:B------:R-:W-:Y:S01]  /*d7e0*/  STS.U16 [R3+UR4+0x9c00], R138 ;  /* 0x009c008a03007988 */ /* 0x000fe20008000404 */
[----:B0-----:R-:W-:-:S03]  /*d7f0*/  LOP3.LUT R115, R3, 0x20, RZ, 0x3c, !PT ;  /* 0x0000002003737812 */ /* 0x001fc600078e3cff */
        /* <DEDUP_REMOVED lines=52> */
[----:B------:R-:W-:Y:S01]  /*db40*/  UIADD3.64 UR48, UR8, 0x380, URZ ;  /* 0x0000038008307897 */ /* 0x000fe2000fffe03f */
[----:B------:R-:W-:Y:S01]  /*db50*/  UMOV UR50, UR38 ;  /* 0x0000002600327c82 */ /* 0x000fe20008000000 */
[----:B------:R-:W-:Y:S01]  /*db60*/  UMOV UR51, UR39 ;  /* 0x0000002700337c82 */ /* 0x000fe20008000000 */
[----:B------:R-:W-:Y:S01]  /*db70*/  UIADD3.64 UR52, UR8, 0x400, URZ ;  /* 0x0000040008347897 */ /* 0x000fe2000fffe03f */
[----:B0-----:R-:W3:Y:S01]  /*db80*/  LDL R116, [R1+0x53c] ;  /* 0x00053c0001747983 */ /* 0x001ee20000100800 */
[----:B-1----:R-:W-:Y:S01]  /*db90*/  LOP3.LUT R115, R3, 0x70, RZ, 0x3c, !PT ;  /* 0x0000007003737812 */ /* 0x002fe200078e3cff */
[----:B------:R-:W-:Y:S01]  /*dba0*/  UMOV UR54, UR10 ;  /* 0x0000000a00367c82 */ /* 0x000fe20008000000 */
[----:B------:R-:W-:Y:S01]  /*dbb0*/  UMOV UR55, UR11 ;  /* 0x0000000b00377c82 */ /* 0x000fe20008000000 */
[----:B------:R-:W-:Y:S01]  /*dbc0*/  UIADD3.64 UR56, UR8, 0x480, URZ ;  /* 0x0000048008387897 */ /* 0x000fe2000fffe03f */
[----:B------:R-:W3:Y:S04]  /*dbd0*/  LDL.LU R229, [R1+0x510] ;  /* 0x0005100001e57983 */ /* 0x000ee80000300800 */
        /* <DEDUP_REMOVED lines=8> */
[----:B------:R1:W-:Y:S06]  /*dc60*/  MEMBAR.ALL.CTA ;  /* 0x0000000000007992 */ /* 0x0003ec0000008000 */
[----:B-1----:R-:W1:Y:S02]  /*dc70*/  FENCE.VIEW.ASYNC.S ;  /* 0x00000000000073c6 */ /* 0x002e640000000000 */
[----:B-1----:R-:W-:Y:S06]  /*dc80*/  BAR.SYNC.DEFER_BLOCKING 0x0 ;  /* 0x0000000000007b1d */ /* 0x002fec0000010000 */
[----:B------:R-:W-:-:S06]  /*dc90*/  WARPGROUP.ARRIVE ;  /* 0x00000000000079c5 */ /* 0x000fcc0000000000 */
[----:B------:R-:W-:Y:S04]  /*dca0*/  HGMMA.64x64x16.F32.BF16 R56, gdesc[UR36].tnspA, R56 ;  /* 0x20e00000243879f0 */ /* 0x000fe80008701838 */
[----:B------:R-:W-:Y:S04]  /*dcb0*/  HGMMA.64x64x16.F32.BF16 R56, gdesc[UR8].tnspA, R56 ;  /* 0x20e00000083879f0 */ /* 0x000fe80008701838 */
[----:B------:R-:W-:Y:S04]  /*dcc0*/  HGMMA.64x64x16.F32.BF16 R56, gdesc[UR12].tnspA, R56 ;  /* 0x20e000000c3879f0 */ /* 0x000fe80008701838 */
[----:B------:R-:W-:Y:S04]  /*dcd0*/  HGMMA.64x64x16.F32.BF16 R56, gdesc[UR16].tnspA, R56 ;  /* 0x20e00000103879f0 */ /* 0x000fe80008701838 */
[----:B------:R-:W-:Y:S04]  /*dce0*/  HGMMA.64x64x16.F32.BF16 R56, gdesc[UR20].tnspA, R56 ;  /* 0x20e00000143879f0 */ /* 0x000fe80008701838 */
[----:B------:R-:W-:Y:S04]  /*dcf0*/  HGMMA.64x64x16.F32.BF16 R56, gdesc[UR24].tnspA, R56 ;  /* 0x20e00000183879f0 */ /* 0x000fe80008701838 */
[----:B------:R-:W-:Y:S04]  /*dd00*/  HGMMA.64x64x16.F32.BF16 R56, gdesc[UR28].tnspA, R56 ;  /* 0x20e000001c3879f0 */ /* 0x000fe80008701838 */
[----:B------:R-:W-:Y:S04]  /*dd10*/  HGMMA.64x64x16.F32.BF16 R56, gdesc[UR32].tnspA, R56 ;  /* 0x20e00000203879f0 */ /* 0x000fe80008701838 */
[----:B------:R-:W-:Y:S01]  /*dd20*/  HGMMA.64x64x16.F32.BF16 R24, gdesc[UR48].tnspA, R24 ;  /* 0x20e00000301879f0 */ /* 0x000fe20008701818 */
[----:B------:R-:W-:Y:S01]  /*dd30*/  UMOV UR58, UR14 ;  /* 0x0000000e003a7c82 */ /* 0x000fe20008000000 */
[----:B------:R-:W-:-:S02]  /*dd40*/  UMOV UR59, UR15 ;  /* 0x0000000f003b7c82 */ /* 0x000fc40008000000 */
[----:B------:R-:W-:Y:S01]  /*dd50*/  HGMMA.64x64x16.F32.BF16 R24, gdesc[UR52].tnspA, R24 ;  /* 0x20e00000341879f0 */ /* 0x000fe20008701818 */
[----:B--2---:R-:W-:Y:S02]  /*dd60*/  R2UR UR49, R213 ;  /* 0x00000000d53172ca */ /* 0x004fe400000e0000 */
[----:B----4-:R-:W-:Y:S01]  /*dd70*/  R2UR UR48, R222 ;  /* 0x00000000de3072ca */ /* 0x010fe200000e0000 */
[----:B------:R-:W2:Y:S01]  /*dd80*/  LDL.LU R213, [R1+0x500] ;  /* 0x0005000001d57983 */ /* 0x000ea20000300800 */
[----:B------:R-:W-:-:S03]  /*dd90*/  R2UR UR53, R230 ;  /* 0x00000000e63572ca */ /* 0x000fc600000e0000 */
[----:B------:R-:W4:Y:S01]  /*dda0*/  LDL.LU R222, [R1+0x4f8] ;  /* 0x0004f80001de7983 */ /* 0x000f220000300800 */
[----:B------:R-:W-:-:S03]  /*ddb0*/  R2UR UR52, R158 ;  /* 0x000000009e3472ca */ /* 0x000fc600000e0000 */
[----:B------:R-:W4:Y:S04]  /*ddc0*/  LDL.LU R230, [R1+0x4f0] ;  /* 0x0004f00001e67983 */ /* 0x000f280000300800 */
[----:B------:R-:W4:Y:S04]  /*ddd0*/  LDL.LU R205, [R1+0x4e8] ;  /* 0x0004e80001cd7983 */ /* 0x000f280000300800 */
[----:B------:R-:W4:Y:S04]  /*dde0*/  LDL.LU R212, [R1+0x50c] ;  /* 0x00050c0001d47983 */ /* 0x000f280000300800 */
[----:B------:R-:W4:Y:S04]  /*ddf0*/  LDL.LU R158, [R1+0x4e0] ;  /* 0x0004e000019e7983 */ /* 0x000f280000300800 */
[----:B------:R-:W4:Y:S04]  /*de00*/  LDL.LU R120, [R1+0x504] ;  /* 0x0005040001787983 */ /* 0x000f280000300800 */
[----:B------:R-:W4:Y:S04]  /*de10*/  LDL.LU R238, [R1+0x4d8] ;  /* 0x0004d80001ee7983 */ /* 0x000f280000300800 */
[----:B0-----:R-:W4:Y:S01]  /*de20*/  LDL.LU R115, [R1+0x4fc] ;  /* 0x0004fc0001737983 */ /* 0x001f220000300800 */
[----:B------:R-:W-:Y:S01]  /*de30*/  HGMMA.64x64x16.F32.BF16 R24, gdesc[UR56].tnspA, R24 ;  /* 0x20e00000381879f0 */ /* 0x000fe20008701818 */
[----:B------:R-:W-:-:S02]  /*de40*/  R2UR UR56, R113 ;  /* 0x00000000713872ca */ /* 0x000fc400000e0000 */
[----:B------:R-:W0:Y:S01]  /*de50*/  LDC R113, c[0x0][0x238] ;  /* 0x00008e00ff717b82 */ /* 0x000e220000000800 */
[----:B------:R-:W-:Y:S02]  /*de60*/  R2UR UR57, R159 ;  /* 0x000000009f3972ca */ /* 0x000fe400000e0000 */
[----:B------:R-:W4:Y:S04]  /*de70*/  LDL.LU R159, [R1+0x4d0] ;  /* 0x0004d000019f7983 */ /* 0x000f280000300800 */
[----:B------:R-:W4:Y:S04]  /*de80*/  LDL.LU R198, [R1+0x4f4] ;  /* 0x0004f40001c67983 */ /* 0x000f280000300800 */
[----:B------:R-:W4:Y:S04]  /*de90*/  LDL.LU R206, [R1+0x4c8] ;  /* 0x0004c80001ce7983 */ /* 0x000f280000300800 */
[----:B------:R-:W4:Y:S04]  /*dea0*/  LDL.LU R247, [R1+0x4ec] ;  /* 0x0004ec0001f77983 */ /* 0x000f280000300800 */
[----:B------:R-:W4:Y:S01]  /*deb0*/  LDL.LU R125, [R1+0x4c0] ;  /* 0x0004c000017d7983 */ /* 0x000f220000300800 */
[----:B0-----:R-:W-:-:S04]  /*dec0*/  IMAD.SHL.U32 R113, R113, 0x80, RZ ;  /* 0x0000008071717824 */ /* 0x001fc800078e00ff */
[----:B------:R-:W-:-:S05]  /*ded0*/  IMAD.SHL.U32 R113, R113, 0x2, RZ ;  /* 0x0000000271717824 */ /* 0x000fca00078e00ff */
[----:B------:R-:W-:-:S05]  /*dee0*/  IADD3 R112, P6, R112, R113, RZ ;  /* 0x0000007170707210 */ /* 0x000fca0007fde0ff */
[----:B------:R0:W-:Y:S04]  /*def0*/  STL [R1+0x508], R112 ;  /* 0x0005087001007387 */ /* 0x0001e80000100800 */
[----:B0-----:R-:W4:Y:S01]  /*df00*/  LDL.LU R112, [R1+0x618] ;  /* 0x0006180001707983 */ /* 0x001f220000300800 */
[----:B---3--:R-:W-:-:S05]  /*df10*/  IADD3 R229, P5, R229, R113, RZ ;  /* 0x00000071e5e57210 */ /* 0x008fca0007fbe0ff */
[----:B------:R-:W-:Y:S04]  /*df20*/  STL [R1+0x510], R229 ;  /* 0x000510e501007387 */ /* 0x000fe80000100800 */
[----:B------:R-:W3:Y:S01]  /*df30*/  LDL.LU R221, [R1+0x4e4] ;  /* 0x0004e40001dd7983 */ /* 0x000ee20000300800 */
[-C--:B------:R-:W-:Y:S02]  /*df40*/  IADD3 R114, P4, R114, R113.reuse, RZ ;  /* 0x0000007172727210 */ /* 0x080fe40007f9e0ff */
[-C--:B--2---:R-:W-:Y:S02]  /*df50*/  IADD3 R213, P1, R213, R113.reuse, RZ ;  /* 0x00000071d5d57210 */ /* 0x084fe40007f3e0ff */
[----:B----4-:R-:W-:-:S03]  /*df60*/  IADD3 R222, P2, R222, R113, RZ ;  /* 0x00000071dede7210 */ /* 0x010fc60007f5e0ff */
[----:B------:R0:W-:Y:S01]  /*df70*/  STL [R1+0x500], R213 ;  /* 0x000500d501007387 */ /* 0x0001e20000100800 */
[----:B------:R-:W-:-:S03]  /*df80*/  IADD3 R230, P3, R230, R113, RZ ;  /* 0x00000071e6e67210 */ /* 0x000fc60007f7e0ff */
[----:B0-----:R-:W2:Y:S04]  /*df90*/  LDL.LU R213, [R1+0x4b8] ;  /* 0x0004b80001d57983 */ /* 0x001ea80000300800 */
[----:B------:R-:W4:Y:S04]  /*dfa0*/  LDL.LU R229, [R1+0x4dc] ;  /* 0x0004dc0001e57983 */ /* 0x000f280000300800 */
[----:B------:R0:W-:Y:S04]  /*dfb0*/  STL [R1+0x4f8], R222 ;  /* 0x0004f8de01007387 */ /* 0x0001e80000100800 */
[----:B0-----:R-:W4:Y:S04]  /*dfc0*/  LDL.LU R222, [R1+0x4b0] ;  /* 0x0004b00001de7983 */ /* 0x001f280000300800 */
[----:B------:R0:W-:Y:S04]  /*dfd0*/  STL [R1+0x4f0], R230 ;  /* 0x0004f0e601007387 */ /* 0x0001e80000100800 */
[----:B0-----:R-:W4:Y:S01]  /*dfe0*/  LDL.LU R230, [R1+0x4d4] ;  /* 0x0004d40001e67983 */ /* 0x001f220000300800 */
[--C-:B------:R-:W-:Y:S01]  /*dff0*/  IMAD.X R212, R212, 0x1, R112.reuse, P5 ;  /* 0x00000001d4d47824 */ /* 0x100fe200028e0670 */
[-C--:B------:R-:W-:Y:S01]  /*e000*/  IADD3 R158, P5, R158, R113.reuse, RZ ;  /* 0x000000719e9e7210 */ /* 0x080fe20007fbe0ff */
[----:B------:R-:W-:Y:S01]  /*e010*/  IMAD.X R111, R111, 0x1, R112, P4 ;  /* 0x000000016f6f7824 */ /* 0x000fe200020e0670 */
[----:B------:R-:W-:-:S03]  /*e020*/  IADD3 R205, P4, R205, R113, RZ ;  /* 0x00000071cdcd7210 */ /* 0x000fc60007f9e0ff */
[----:B------:R0:W-:Y:S04]  /*e030*/  STL [R1+0x4e0], R158 ;  /* 0x0004e09e01007387 */ /* 0x0001e80000100800 */
[----:B------:R-:W-:Y:S04]  /*e040*/  STL [R1+0x4e8], R205 ;  /* 0x0004e8cd01007387 */ /* 0x000fe80000100800 */
[----:B0-----:R-:W4:Y:S01]  /*e050*/  LDL.LU R158, [R1+0x4a8] ;  /* 0x0004a800019e7983 */ /* 0x001f220000300800 */
[--C-:B------:R-:W-:Y:S01]  /*e060*/  IMAD.X R120, R120, 0x1, R112.reuse, P6 ;  /* 0x0000000178787824 */ /* 0x100fe200030e0670 */
[----:B------:R-:W-:Y:S01]  /*e070*/  IADD3 R238, P6, R238, R113, RZ ;  /* 0x00000071eeee7210 */ /* 0x000fe20007fde0ff */
[----:B------:R-:W-:Y:S01]  /*e080*/  IMAD.X R115, R115, 0x1, R112, P1 ;  /* 0x0000000173737824 */ /* 0x000fe200008e0670 */
[----:B------:R-:W-:Y:S01]  /*e090*/  STL [R1+0x50c], R212 ;  /* 0x00050cd401007387 */ /* 0x000fe20000100800 */
[----:B------:R-:W-:-:S03]  /*e0a0*/  VIADD R110, R110, 0x1 ;  /* 0x000000016e6e7836 */ /* 0x000fc60000000000 */
[----:B------:R0:W-:Y:S01]  /*e0b0*/  STL [R1+0x504], R120 ;  /* 0x0005047801007387 */ /* 0x0001e20000100800 */
[-C--:B------:R-:W-:Y:S02]  /*e0c0*/  IADD3 R159, P1, R159, R113.reuse, RZ ;  /* 0x000000719f9f7210 */ /* 0x080fe40007f3e0ff */
[----:B------:R-:W-:Y:S01]  /*e0d0*/  ISETP.NE.U32.AND P0, PT, R110, R116, PT ;  /* 0x000000746e00720c */ /* 0x000fe20003f05070 */
[----:B------:R-:W-:Y:S01]  /*e0e0*/  IMAD.X R198, R198, 0x1, R112, P2 ;  /* 0x00000001c6c67824 */ /* 0x000fe200010e0670 */
[----:B0-----:R-:W4:Y:S04]  /*e0f0*/  LDL.LU R120, [R1+0x4cc] ;  /* 0x0004cc0001787983 */ /* 0x001f280000300800 */
[----:B------:R-:W4:Y:S04]  /*e100*/  LDL.LU R121, [R1+0x4a0] ;  /* 0x0004a00001797983 */ /* 0x000f280000300800 */
[----:B------:R0:W-:Y:S04]  /*e110*/  STL [R1+0x4fc], R115 ;  /* 0x0004fc7301007387 */ /* 0x0001e80000100800 */
[----:B------:R1:W-:Y:S01]  /*e120*/  STL [R1+0x4d8], R238 ;  /* 0x0004d8ee01007387 */ /* 0x0003e20000100800 */
[----:B------:R-:W-:-:S03]  /*e130*/  IADD3 R206, P2, R206, R113, RZ ;  /* 0x00000071cece7210 */ /* 0x000fc60007f5e0ff */
[----:B0-----:R-:W4:Y:S04]  /*e140*/  LDL.LU R115, [R1+0x4c4] ;  /* 0x0004c40001737983 */ /* 0x001f280000300800 */
[----:B------:R-:W4:Y:S04]  /*e150*/  LDL.LU R116, [R1+0x498] ;  /* 0x0004980001747983 */ /* 0x000f280000300800 */
[----:B-1----:R-:W4:Y:S04]  /*e160*/  LDL.LU R238, [R1+0x4bc] ;  /* 0x0004bc0001ee7983 */ /* 0x002f280000300800 */
[----:B------:R0:W-:Y:S01]  /*e170*/  STL [R1+0x4d0], R159 ;  /* 0x0004d09f01007387 */ /* 0x0001e20000100800 */
[----:B------:R-:W-:Y:S01]  /*e180*/  IMAD.X R247, R247, 0x1, R112, P3 ;  /* 0x00000001f7f77824 */ /* 0x000fe200018e0670 */
[----:B------:R-:W-:-:S02]  /*e190*/  IADD3 R125, P3, R125, R113, RZ ;  /* 0x000000717d7d7210 */ /* 0x000fc40007f7e0ff */
[----:B0-----:R-:W4:Y:S04]  /*e1a0*/  LDL.LU R159, [R1+0x490] ;  /* 0x00049000019f7983 */ /* 0x001f280000300800 */
[----:B------:R0:W-:Y:S01]  /*e1b0*/  STL [R1+0x4f4], R198 ;  /* 0x0004f4c601007387 */ /* 0x0001e20000100800 */
[----:B---3--:R-:W-:-:S03]  /*e1c0*/  IMAD.X R221, R221, 0x1, R112, P4 ;  /* 0x00000001dddd7824 */ /* 0x008fc600020e0670 */
[----:B0-----:R-:W3:Y:S04]  /*e1d0*/  LDL.LU R198, [R1+0x4b4] ;  /* 0x0004b40001c67983 */ /* 0x001ee80000300800 */
[----:B------:R0:W-:Y:S04]  /*e1e0*/  STL [R1+0x4c8], R206 ;  /* 0x0004c8ce01007387 */ /* 0x0001e80000100800 */
[----:B0-----:R-:W3:Y:S04]  /*e1f0*/  LDL.LU R206, [R1+0x488] ;  /* 0x0004880001ce7983 */ /* 0x001ee80000300800 */
[----:B------:R-:W3:Y:S04]  /*e200*/  LDL.LU R212, [R1+0x4ac] ;  /* 0x0004ac0001d47983 */ /* 0x000ee80000300800 */
[----:B------:R0:W-:Y:S04]  /*e210*/  STL [R1+0x4ec], R247 ;  /* 0x0004ecf701007387 */ /* 0x0001e80000100800 */
[----:B0-----:R-:W3:Y:S04]  /*e220*/  LDL.LU R247, [R1+0x480] ;  /* 0x0004800001f77983 */ /* 0x001ee80000300800 */
[----:B------:R0:W-:Y:S04]  /*e230*/  STL [R1+0x4c0], R125 ;  /* 0x0004c07d01007387 */ /* 0x0001e80000100800 */
[----:B0-----:R-:W3:Y:S01]  /*e240*/  LDL.LU R125, [R1+0x4a4] ;  /* 0x0004a400017d7983 */ /* 0x001ee20000300800 */
[----:B--2---:R-:W-:Y:S01]  /*e250*/  IADD3 R213, P4, R213, R113, RZ ;  /* 0x00000071d5d57210 */ /* 0x004fe20007f9e0ff */
[----:B----4-:R-:W-:-:S04]  /*e260*/  IMAD.X R229, R229, 0x1, R112, P5 ;  /* 0x00000001e5e57824 */ /* 0x010fc800028e0670 */
[----:B------:R0:W-:Y:S04]  /*e270*/  STL [R1+0x4b8], R213 ;  /* 0x0004b8d501007387 */ /* 0x0001e80000100800 */
[----:B0-----:R-:W2:Y:S01]  /*e280*/  LDL.LU R213, [R1+0x478] ;  /* 0x0004780001d57983 */ /* 0x001ea20000300800 */
[----:B------:R-:W-:-:S03]  /*e290*/  IADD3 R222, P5, R222, R113, RZ ;  /* 0x00000071dede7210 */ /* 0x000fc60007fbe0ff */
[----:B------:R-:W-:Y:S04]  /*e2a0*/  STL [R1+0x4e4], R221 ;  /* 0x0004e4dd01007387 */ /* 0x000fe80000100800 */
[----:B------:R0:W-:Y:S01]  /*e2b0*/  STL [R1+0x4b0], R222 ;  /* 0x0004b0de01007387 */ /* 0x0001e20000100800 */
[----:B------:R-:W-:-:S03]  /*e2c0*/  IMAD.X R230, R230, 0x1, R112, P6 ;  /* 0x00000001e6e67824 */ /* 0x000fc600030e0670 */
[----:B0-----:R-:W4:Y:S04]  /*e2d0*/  LDL.LU R222, [R1+0x49c] ;  /* 0x00049c0001de7983 */ /* 0x001f280000300800 */
[----:B------:R-:W-:Y:S04]  /*e2e0*/  STL [R1+0x4dc], R229 ;  /* 0x0004dce501007387 */ /* 0x000fe80000100800 */
[----:B------:R-:W4:Y:S04]  /*e2f0*/  LDL.LU R197, [R1+0x470] ;  /* 0x0004700001c57983 */ /* 0x000f280000300800 */
[----:B------:R-:W4:Y:S04]  /*e300*/  LDL.LU R205, [R1+0x494] ;  /* 0x0004940001cd7983 */ /* 0x000f280000300800 */
[----:B------:R-:W4:Y:S04]  /*e310*/  LDL.LU R221, [R1+0x468] ;  /* 0x0004680001dd7983 */ /* 0x000f280000300800 */
[----:B------:R0:W-:Y:S04]  /*e320*/  STL [R1+0x4d4], R230 ;  /* 0x0004d4e601007387 */ /* 0x0001e80000100800 */
[----:B0-----:R-:W4:Y:S01]  /*e330*/  LDL.LU R230, [R1+0x48c] ;  /* 0x00048c0001e67983 */ /* 0x001f220000300800 */
[----:B------:R-:W-:-:S05]  /*e340*/  IADD3 R158, P6, R158, R113, RZ ;  /* 0x000000719e9e7210 */ /* 0x000fca0007fde0ff */
[----:B------:R0:W-:Y:S04]  /*e350*/  STL [R1+0x4a8], R158 ;  /* 0x0004a89e01007387 */ /* 0x0001e80000100800 */
[----:B0-----:R-:W4:Y:S01]  /*e360*/  LDL.LU R158, [R1+0x460] ;  /* 0x00046000019e7983 */ /* 0x001f220000300800 */
[----:B------:R-:W-:-:S03]  /*e370*/  IMAD.X R120, R120, 0x1, R112, P1 ;  /* 0x0000000178787824 */ /* 0x000fc600008e0670 */
[----:B------:R-:W4:Y:S04]  /*e380*/  LDL.LU R229, [R1+0x484] ;  /* 0x0004840001e57983 */ /* 0x000f280000300800 */
[----:B------:R0:W-:Y:S01]  /*e390*/  STL [R1+0x4cc], R120 ;  /* 0x0004cc7801007387 */ /* 0x0001e20000100800 */
[----:B------:R-:W-:-:S03]  /*e3a0*/  IADD3 R121, P1, R121, R113, RZ ;  /* 0x0000007179797210 */ /* 0x000fc60007f3e0ff */
[----:B0-----:R-:W4:Y:S01]  /*e3b0*/  LDL.LU R120, [R1+0x458] ;  /* 0x0004580001787983 */ /* 0x001f220000300800 */
[----:B------:R-:W-:Y:S01]  /*e3c0*/  IMAD.X R115, R115, 0x1, R112, P2 ;  /* 0x0000000173737824 */ /* 0x000fe200010e0670 */
[----:B------:R-:W-:-:S04]  /*e3d0*/  IADD3 R116, P2, R116, R113, RZ ;  /* 0x0000007174747210 */ /* 0x000fc80007f5e0ff */
[----:B------:R0:W-:Y:S01]  /*e3e0*/  STL [R1+0x4c4], R115 ;  /* 0x0004c47301007387 */ /* 0x0001e20000100800 */
[----:B------:R-:W-:-:S03]  /*e3f0*/  IMAD.X R238, R238, 0x1, R112, P3 ;  /* 0x00000001eeee7824 */ /* 0x000fc600018e0670 */
[----:B0-----:R-:W4:Y:S01]  /*e400*/  LDL.LU R115, [R1+0x47c] ;  /* 0x00047c0001737983 */ /* 0x001f220000300800 */
[----:B------:R-:W-:-:S03]  /*e410*/  IADD3 R159, P3, R159, R113, RZ ;  /* 0x000000719f9f7210 */ /* 0x000fc60007f7e0ff */
[----:B------:R-:W-:Y:S04]  /*e420*/  STL [R1+0x4a0], R121 ;  /* 0x0004a07901007387 */ /* 0x000fe80000100800 */
[----:B------:R0:W-:Y:S04]  /*e430*/  STL [R1+0x490], R159 ;  /* 0x0004909f01007387 */ /* 0x0001e80000100800 */
[----:B------:R-:W-:Y:S01]  /*e440*/  STL [R1+0x498], R116 ;  /* 0x0004987401007387 */ /* 0x000fe20000100800 */
[----:B---3--:R-:W-:-:S03]  /*e450*/  IMAD.X R198, R198, 0x1, R112, P4 ;  /* 0x00000001c6c67824 */ /* 0x008fc600020e0670 */
[----:B0-----:R-:W3:Y:S04]  /*e460*/  LDL.LU R159, [R1+0x450] ;  /* 0x00045000019f7983 */ /* 0x001ee80000300800 */
[----:B------:R-:W-:Y:S04]  /*e470*/  STL [R1+0x4bc], R238 ;  /* 0x0004bcee01007387 */ /* 0x000fe80000100800 */
[----:B------:R0:W-:Y:S01]  /*e480*/  STL [R1+0x4b4], R198 ;  /* 0x0004b4c601007387 */ /* 0x0001e20000100800 */
[----:B------:R-:W-:Y:S01]  /*e490*/  IADD3 R206, P4, R206, R113, RZ ;  /* 0x00000071cece7210 */ /* 0x000fe20007f9e0ff */
[----:B------:R-:W-:-:S02]  /*e4a0*/  IMAD.X R212, R212, 0x1, R112, P5 ;  /* 0x00000001d4d47824 */ /* 0x000fc400028e0670 */
[----:B0-----:R-:W3:Y:S04]  /*e4b0*/  LDL.LU R198, [R1+0x474] ;  /* 0x0004740001c67983 */ /* 0x001ee80000300800 */
[----:B------:R-:W3:Y:S04]  /*e4c0*/  LDL.LU R238, [R1+0x448] ;  /* 0x0004480001ee7983 */ /* 0x000ee80000300800 */
[----:B------:R0:W-:Y:S01]  /*e4d0*/  STL [R1+0x488], R206 ;  /* 0x000488ce01007387 */ /* 0x0001e20000100800 */
[----:B------:R-:W-:-:S03]  /*e4e0*/  IADD3 R247, P5, R247, R113, RZ ;  /* 0x00000071f7f77210 */ /* 0x000fc60007fbe0ff */
[----:B0-----:R-:W3:Y:S04]  /*e4f0*/  LDL.LU R206, [R1+0x46c] ;  /* 0x00046c0001ce7983 */ /* 0x001ee80000300800 */
[----:B------:R0:W-:Y:S01]  /*e500*/  STL [R1+0x4ac], R212 ;  /* 0x0004acd401007387 */ /* 0x0001e20000100800 */
[----:B------:R-:W-:-:S03]  /*e510*/  IMAD.X R125, R125, 0x1, R112, P6 ;  /* 0x000000017d7d7824 */ /* 0x000fc600030e0670 */
[----:B0-----:R-:W3:Y:S04]  /*e520*/  LDL.LU R212, [R1+0x440] ;  /* 0x0004400001d47983 */ /* 0x001ee80000300800 */
[----:B------:R0:W-:Y:S04]  /*e530*/  STL [R1+0x4a4], R125 ;  /* 0x0004a47d01007387 */ /* 0x0001e80000100800 */
[----:B------:R1:W-:Y:S04]  /*e540*/  STL [R1+0x480], R247 ;  /* 0x000480f701007387 */ /* 0x0003e80000100800 */
[----:B0-----:R-:W3:Y:S04]  /*e550*/  LDL.LU R125, [R1+0x464] ;  /* 0x00046400017d7983 */ /* 0x001ee80000300800 */
[----:B-1----:R-:W3:Y:S01]  /*e560*/  LDL.LU R247, [R1+0x438] ;  /* 0x0004380001f77983 */ /* 0x002ee20000300800 */
[----:B--2---:R-:W-:-:S05]  /*e570*/  IADD3 R213, P6, R213, R113, RZ ;  /* 0x00000071d5d57210 */ /* 0x004fca0007fde0ff */
[----:B------:R0:W-:Y:S04]  /*e580*/  STL [R1+0x478], R213 ;  /* 0x000478d501007387 */ /* 0x0001e80000100800 */
[----:B0-----:R-:W2:Y:S01]  /*e590*/  LDL.LU R213, [R1+0x45c] ;  /* 0x00045c0001d57983 */ /* 0x001ea20000300800 */
[----:B----4-:R-:W-:-:S05]  /*e5a0*/  IMAD.X R222, R222, 0x1, R112, P1 ;  /* 0x00000001dede7824 */ /* 0x010fca00008e0670 */
[----:B------:R0:W-:Y:S01]  /*e5b0*/  STL [R1+0x49c], R222 ;  /* 0x00049cde01007387 */ /* 0x0001e20000100800 */
[-C--:B------:R-:W-:Y:S01]  /*e5c0*/  IADD3 R197, P1, R197, R113.reuse, RZ ;  /* 0x00000071c5c57210 */ /* 0x080fe20007f3e0ff */
[----:B------:R-:W-:Y:S02]  /*e5d0*/  IMAD.X R205, R205, 0x1, R112, P2 ;  /* 0x00000001cdcd7824 */ /* 0x000fe400010e0670 */
[----:B0-----:R-:W4:Y:S01]  /*e5e0*/  LDL.LU R222, [R1+0x430] ;  /* 0x0004300001de7983 */ /* 0x001f220000300800 */
[----:B------:R-:W-:-:S03]  /*e5f0*/  IADD3 R221, P2, R221, R113, RZ ;  /* 0x00000071dddd7210 */ /* 0x000fc60007f5e0ff */
[----:B------:R-:W-:Y:S01]  /*e600*/  STL [R1+0x470], R197 ;  /* 0x000470c501007387 */ /* 0x000fe20000100800 */
[----:B------:R-:W-:-:S05]  /*e610*/  IMAD.X R230, R230, 0x1, R112, P3 ;  /* 0x00000001e6e67824 */ /* 0x000fca00018e0670 */
[----:B------:R0:W-:Y:S04]  /*e620*/  STL [R1+0x48c], R230 ;  /* 0x00048ce601007387 */ /* 0x0001e80000100800 */
[----:B------:R-:W-:Y:S04]  /*e630*/  STL [R1+0x494], R205 ;  /* 0x000494cd01007387 */ /* 0x000fe80000100800 */
[----:B0-----:R-:W4:Y:S04]  /*e640*/  LDL.LU R230, [R1+0x454] ;  /* 0x0004540001e67983 */ /* 0x001f280000300800 */
[----:B------:R-:W-:Y:S01]  /*e650*/  STL [R1+0x468], R221 ;  /* 0x000468dd01007387 */ /* 0x000fe20000100800 */
[----:B------:R-:W-:-:S05]  /*e660*/  IADD3 R158, P3, R158, R113, RZ ;  /* 0x000000719e9e7210 */ /* 0x000fca0007f7e0ff */
[----:B------:R0:W-:Y:S04]  /*e670*/  STL [R1+0x460], R158 ;  /* 0x0004609e01007387 */ /* 0x0001e80000100800 */
[----:B0-----:R-:W4:Y:S01]  /*e680*/  LDL.LU R158, [R1+0x428] ;  /* 0x00042800019e7983 */ /* 0x001f220000300800 */
[--C-:B------:R-:W-:Y:S01]  /*e690*/  IMAD.X R229, R229, 0x1, R112.reuse, P4 ;  /* 0x00000001e5e57824 */ /* 0x100fe200020e0670 */
[----:B------:R-:W-:Y:S02]  /*e6a0*/  IADD3 R120, P4, R120, R113, RZ ;  /* 0x0000007178787210 */ /* 0x000fe40007f9e0ff */
[----:B------:R-:W4:Y:S04]  /*e6b0*/  LDL.LU R121, [R1+0x44c] ;  /* 0x00044c0001797983 */ /* 0x000f280000300800 */
[----:B------:R0:W-:Y:S04]  /*e6c0*/  STL [R1+0x458], R120 ;  /* 0x0004587801007387 */ /* 0x0001e80000100800 */
[----:B------:R1:W-:Y:S04]  /*e6d0*/  STL [R1+0x484], R229 ;  /* 0x000484e501007387 */ /* 0x0003e80000100800 */
[----:B0-----:R-:W4:Y:S01]  /*e6e0*/  LDL.LU R120, [R1+0x420] ;  /* 0x0004200001787983 */ /* 0x001f220000300800 */
[----:B------:R-:W-:-:S03]  /*e6f0*/  IMAD.X R115, R115, 0x1, R112, P5 ;  /* 0x0000000173737824 */ /* 0x000fc600028e0670 */
[----:B------:R-:W4:Y:S04]  /*e700*/  LDL.LU R116, [R1+0x444] ;  /* 0x0004440001747983 */ /* 0x000f280000300800 */
[----:B-1----:R-:W4:Y:S04]  /*e710*/  LDL.LU R229, [R1+0x418] ;  /* 0x0004180001e57983 */ /* 0x002f280000300800 */
[----:B------:R0:W-:Y:S04]  /*e720*/  STL [R1+0x47c], R115 ;  /* 0x00047c7301007387 */ /* 0x0001e80000100800 */
[----:B0-----:R-:W4:Y:S01]  /*e730*/  LDL.LU R115, [R1+0x43c] ;  /* 0x00043c0001737983 */ /* 0x001f220000300800 */
[----:B---3--:R-:W-:-:S05]  /*e740*/  IADD3 R159, P5, R159, R113, RZ ;  /* 0x000000719f9f7210 */ /* 0x008fca0007fbe0ff */
[----:B------:R0:W-:Y:S04]  /*e750*/  STL [R1+0x450], R159 ;  /* 0x0004509f01007387 */ /* 0x0001e80000100800 */
[----:B0-----:R-:W3:Y:S01]  /*e760*/  LDL.LU R159, [R1+0x410] ;  /* 0x00041000019f7983 */ /* 0x001ee20000300800 */
[----:B------:R-:W-:Y:S01]  /*e770*/  IMAD.X R198, R198, 0x1, R112, P6 ;  /* 0x00000001c6c67824 */ /* 0x000fe200030e0670 */
[----:B------:R-:W-:-:S04]  /*e780*/  IADD3 R238, P6, R238, R113, RZ ;  /* 0x00000071eeee7210 */ /* 0x000fc80007fde0ff */
[----:B------:R0:W-:Y:S04]  /*e790*/  STL [R1+0x474], R198 ;  /* 0x000474c601007387 */ /* 0x0001e80000100800 */
[----:B0-----:R-:W3:Y:S01]  /*e7a0*/  LDL.LU R198, [R1+0x434] ;  /* 0x0004340001c67983 */ /* 0x001ee20000300800 */
[----:B------:R-:W-:-:S03]  /*e7b0*/  IMAD.X R206, R206, 0x1, R112, P1 ;  /* 0x00000001cece7824 */ /* 0x000fc600008e0670 */
[----:B------:R-:W3:Y:S04]  /*e7c0*/  LDL.LU R221, [R1+0x408] ;  /* 0x0004080001dd7983 */ /* 0x000ee80000300800 */
[----:B------:R0:W-:Y:S04]  /*e7d0*/  STL [R1+0x448], R238 ;  /* 0x000448ee01007387 */ /* 0x0001e80000100800 */
[----:B0-----:R-:W3:Y:S01]  /*e7e0*/  LDL.LU R238, [R1+0x42c] ;  /* 0x00042c0001ee7983 */ /* 0x001ee20000300800 */
[----:B------:R-:W-:-:S03]  /*e7f0*/  IADD3 R212, P1, R212, R113, RZ ;  /* 0x00000071d4d47210 */ /* 0x000fc60007f3e0ff */
[----:B------:R0:W-:Y:S01]  /*e800*/  STL [R1+0x46c], R206 ;  /* 0x00046cce01007387 */ /* 0x0001e20000100800 */
[----:B------:R-:W-:-:S03]  /*e810*/  IMAD.X R125, R125, 0x1, R112, P2 ;  /* 0x000000017d7d7824 */ /* 0x000fc600010e0670 */
[----:B0-----:R-:W3:Y:S01]  /*e820*/  LDL.LU R206, [R1+0x400] ;  /* 0x0004000001ce7983 */ /* 0x001ee20000300800 */
[----:B------:R-:W-:-:S03]  /*e830*/  IADD3 R247, P2, R247, R113, RZ ;  /* 0x00000071f7f77210 */ /* 0x000fc60007f5e0ff */
[----:B------:R0:W-:Y:S04]  /*e840*/  STL [R1+0x464], R125 ;  /* 0x0004647d01007387 */ /* 0x0001e80000100800 */
[----:B0-----:R-:W3:Y:S04]  /*e850*/  LDL.LU R125, [R1+0x424] ;  /* 0x00042400017d7983 */ /* 0x001ee80000300800 */
[----:B------:R-:W-:Y:S01]  /*e860*/  STL [R1+0x440], R212 ;  /* 0x000440d401007387 */ /* 0x000fe20000100800 */
[----:B--2---:R-:W-:-:S05]  /*e870*/  IMAD.X R213, R213, 0x1, R112, P3 ;  /* 0x00000001d5d57824 */ /* 0x004fca00018e0670 */
[----:B------:R0:W-:Y:S04]  /*e880*/  STL [R1+0x45c], R213 ;  /* 0x00045cd501007387 */ /* 0x0001e80000100800 */
[----:B0-----:R-:W2:Y:S01]  /*e890*/  LDL.LU R213, [R1+0x3f8] ;  /* 0x0003f80001d57983 */ /* 0x001ea20000300800 */
[----:B----4-:R-:W-:-:S03]  /*e8a0*/  IADD3 R222, P3, R222, R113, RZ ;  /* 0x00000071dede7210 */ /* 0x010fc60007f7e0ff */
[----:B------:R-:W-:Y:S04]  /*e8b0*/  STL [R1+0x438], R247 ;  /* 0x000438f701007387 */ /* 0x000fe80000100800 */
[----:B------:R-:W4:Y:S04]  /*e8c0*/  LDL.LU R197, [R1+0x41c] ;  /* 0x00041c0001c57983 */ /* 0x000f280000300800 */
[----:B------:R-:W4:Y:S04]  /*e8d0*/  LDL.LU R205, [R1+0x3f0] ;  /* 0x0003f00001cd7983 */ /* 0x000f280000300800 */
[----:B------:R-:W4:Y:S04]  /*e8e0*/  LDL.LU R212, [R1+0x414] ;  /* 0x0004140001d47983 */ /* 0x000f280000300800 */
[----:B------:R0:W-:Y:S04]  /*e8f0*/  STL [R1+0x430], R222 ;  /* 0x000430de01007387 */ /* 0x0001e80000100800 */
[----:B0-----:R-:W4:Y:S01]  /*e900*/  LDL.LU R222, [R1+0x3e8] ;  /* 0x0003e80001de7983 */ /* 0x001f220000300800 */
[----:B------:R-:W-:-:S05]  /*e910*/  IMAD.X R230, R230, 0x1, R112, P4 ;  /* 0x00000001e6e67824 */ /* 0x000fca00020e0670 */
[----:B------:R0:W-:Y:S04]  /*e920*/  STL [R1+0x454], R230 ;  /* 0x000454e601007387 */ /* 0x0001e80000100800 */
[----:B0-----:R-:W4:Y:S04]  /*e930*/  LDL.LU R230, [R1+0x40c] ;  /* 0x00040c0001e67983 */ /* 0x001f280000300800 */
[----:B------:R-:W4:Y:S01]  /*e940*/  LDL.LU R247, [R1+0x3e0] ;  /* 0x0003e00001f77983 */ /* 0x000f220000300800 */
[----:B------:R-:W-:-:S05]  /*e950*/  IADD3 R158, P4, R158, R113, RZ ;  /* 0x000000719e9e7210 */ /* 0x000fca0007f9e0ff */
[----:B------:R0:W-:Y:S04]  /*e960*/  STL [R1+0x428], R158 ;  /* 0x0004289e01007387 */ /* 0x0001e80000100800 */
[----:B0-----:R-:W4:Y:S01]  /*e970*/  LDL.LU R158, [R1+0x404] ;  /* 0x00040400019e7983 */ /* 0x001f220000300800 */
[--C-:B------:R-:W-:Y:S01]  /*e980*/  IMAD.X R121, R121, 0x1, R112.reuse, P5 ;  /* 0x0000000179797824 */ /* 0x100fe200028e0670 */
[----:B------:R-:W-:Y:S01]  /*e990*/  IADD3 R120, P5, R120, R113, RZ ;  /* 0x0000007178787210 */ /* 0x000fe20007fbe0ff */
[----:B------:R-:W-:-:S04]  /*e9a0*/  IMAD.X R116, R116, 0x1, R112, P6 ;  /* 0x0000000174747824 */ /* 0x000fc800030e0670 */
[----:B------:R0:W-:Y:S01]  /*e9b0*/  STL [R1+0x420], R120 ;  /* 0x0004207801007387 */ /* 0x0001e20000100800 */
[----:B------:R-:W-:-:S03]  /*e9c0*/  IADD3 R229, P6, R229, R113, RZ ;  /* 0x00000071e5e57210 */ /* 0x000fc60007fde0ff */
[----:B0-----:R-:W4:Y:S01]  /*e9d0*/  LDL.LU R120, [R1+0x3d8] ;  /* 0x0003d80001787983 */ /* 0x001f220000300800 */
[----:B------:R-:W-:-:S03]  /*e9e0*/  IMAD.X R115, R115, 0x1, R112, P1 ;  /* 0x0000000173737824 */ /* 0x000fc600008e0670 */
[----:B------:R-:W-:Y:S04]  /*e9f0*/  STL [R1+0x44c], R121 ;  /* 0x00044c7901007387 */ /* 0x000fe80000100800 */
[----:B------:R0:W-:Y:S04]  /*ea00*/  STL [R1+0x43c], R115 ;  /* 0x00043c7301007387 */ /* 0x0001e80000100800 */
[----:B------:R-:W-:Y:S04]  /*ea10*/  STL [R1+0x444], R116 ;  /* 0x0004447401007387 */ /* 0x000fe80000100800 */
[----:B0-----:R-:W4:Y:S01]  /*ea20*/  LDL.LU R115, [R1+0x3fc] ;  /* 0x0003fc0001737983 */ /* 0x001f220000300800 */
[----:B---3--:R-:W-:-:S03]  /*ea30*/  IADD3 R159, P1, R159, R113, RZ ;  /* 0x000000719f9f7210 */ /* 0x008fc60007f3e0ff */
[----:B------:R-:W-:Y:S04]  /*ea40*/  STL [R1+0x418], R229 ;  /* 0x000418e501007387 */ /* 0x000fe80000100800 */
[----:B------:R0:W-:Y:S04]  /*ea50*/  STL [R1+0x410], R159 ;  /* 0x0004109f01007387 */ /* 0x0001e80000100800 */
[----:B0-----:R-:W3:Y:S01]  /*ea60*/  LDL.LU R159, [R1+0x3d0] ;  /* 0x0003d000019f7983 */ /* 0x001ee20000300800 */
[----:B------:R-:W-:-:S03]  /*ea70*/  IMAD.X R198, R198, 0x1, R112, P2 ;  /* 0x00000001c6c67824 */ /* 0x000fc600010e0670 */
[----:B------:R-:W3:Y:S01]  /*ea80*/  LDL.LU R229, [R1+0x3f4] ;  /* 0x0003f40001e57983 */ /* 0x000ee20000300800 */
[----:B------:R-:W-:-:S03]  /*ea90*/  IADD3 R221, P2, R221, R113, RZ ;  /* 0x00000071dddd7210 */ /* 0x000fc60007f5e0ff */
[----:B------:R0:W-:Y:S04]  /*eaa0*/  STL [R1+0x434], R198 ;  /* 0x000434c601007387 */ /* 0x0001e80000100800 */
[----:B0-----:R-:W3:Y:S01]  /*eab0*/  LDL.LU R198, [R1+0x3c8] ;  /* 0x0003c80001c67983 */ /* 0x001ee20000300800 */
[----:B------:R-:W-:-:S03]  /*eac0*/  IMAD.X R238, R238, 0x1, R112, P3 ;  /* 0x00000001eeee7824 */ /* 0x000fc600018e0670 */
[----:B------:R0:W-:Y:S04]  /*ead0*/  STL [R1+0x408], R221 ;  /* 0x000408dd01007387 */ /* 0x0001e80000100800 */
[----:B0-----:R-:W3:Y:S01]  /*eae0*/  LDL.LU R221, [R1+0x3ec] ;  /* 0x0003ec0001dd7983 */ /* 0x001ee20000300800 */
[----:B------:R-:W-:-:S05]  /*eaf0*/  IADD3 R206, P3, R206, R113, RZ ;  /* 0x00000071cece7210 */ /* 0x000fca0007f7e0ff */
[----:B------:R0:W-:Y:S04]  /*eb00*/  STL [R1+0x400], R206 ;  /* 0x000400ce01007387 */ /* 0x0001e80000100800 */
[----:B------:R1:W-:Y:S01]  /*eb10*/  STL [R1+0x42c], R238 ;  /* 0x00042cee01007387 */ /* 0x0003e20000100800 */
[----:B------:R-:W-:-:S03]  /*eb20*/  IMAD.X R125, R125, 0x1, R112, P4 ;  /* 0x000000017d7d7824 */ /* 0x000fc600020e0670 */
[----:B0-----:R-:W3:Y:S04]  /*eb30*/  LDL.LU R206, [R1+0x3c0] ;  /* 0x0003c00001ce7983 */ /* 0x001ee80000300800 */
[----:B-1----:R-:W3:Y:S04]  /*eb40*/  LDL.LU R238, [R1+0x3e4] ;  /* 0x0003e40001ee7983 */ /* 0x002ee80000300800 */
[----:B------:R0:W-:Y:S04]  /*eb50*/  STL [R1+0x424], R125 ;  /* 0x0004247d01007387 */ /* 0x0001e80000100800 */
[----:B0-----:R-:W3:Y:S01]  /*eb60*/  LDL.LU R125, [R1+0x3b8] ;  /* 0x0003b800017d7983 */ /* 0x001ee20000300800 */
[----:B--2---:R-:W-:-:S05]  /*eb70*/  IADD3 R213, P4, R213, R113, RZ ;  /* 0x00000071d5d57210 */ /* 0x004fca0007f9e0ff */
[----:B------:R0:W-:Y:S01]  /*eb80*/  STL [R1+0x3f8], R213 ;  /* 0x0003f8d501007387 */ /* 0x0001e20000100800 */
[--C-:B----4-:R-:W-:Y:S01]  /*eb90*/  IMAD.X R197, R197, 0x1, R112.reuse, P5 ;  /* 0x00000001c5c57824 */ /* 0x110fe200028e0670 */
[----:B------:R-:W-:Y:S02]  /*eba0*/  IADD3 R205, P5, R205, R113, RZ ;  /* 0x00000071cdcd7210 */ /* 0x000fe40007fbe0ff */
[----:B0-----:R-:W2:Y:S01]  /*ebb0*/  LDL.LU R213, [R1+0x3dc] ;  /* 0x0003dc0001d57983 */ /* 0x001ea20000300800 */
[----:B------:R-:W-:-:S03]  /*ebc0*/  IMAD.X R212, R212, 0x1, R112, P6 ;  /* 0x00000001d4d47824 */ /* 0x000fc600030e0670 */
[----:B------:R-:W-:Y:S01]  /*ebd0*/  STL [R1+0x41c], R197 ;  /* 0x00041cc501007387 */ /* 0x000fe20000100800 */
[----:B------:R-:W-:-:S05]  /*ebe0*/  IADD3 R222, P6, R222, R113, RZ ;  /* 0x00000071dede7210 */ /* 0x000fca0007fde0ff */
[----:B------:R0:W-:Y:S04]  /*ebf0*/  STL [R1+0x3e8], R222 ;  /* 0x0003e8de01007387 */ /* 0x0001e80000100800 */
[----:B------:R-:W-:Y:S04]  /*ec00*/  STL [R1+0x3f0], R205 ;  /* 0x0003f0cd01007387 */ /* 0x000fe80000100800 */
[----:B0-----:R-:W4:Y:S01]  /*ec10*/  LDL.LU R222, [R1+0x3b0] ;  /* 0x0003b00001de7983 */ /* 0x001f220000300800 */
[----:B------:R-:W-:-:S03]  /*ec20*/  IMAD.X R230, R230, 0x1, R112, P1 ;  /* 0x00000001e6e67824 */ /* 0x000fc600008e0670 */
[----:B------:R-:W-:Y:S04]  /*ec30*/  STL [R1+0x414], R212 ;  /* 0x000414d401007387 */ /* 0x000fe80000100800 */
[----:B------:R0:W-:Y:S01]  /*ec40*/  STL [R1+0x40c], R230 ;  /* 0x00040ce601007387 */ /* 0x0001e20000100800 */
[----:B------:R-:W-:-:S03]  /*ec50*/  IADD3 R247, P1, R247, R113, RZ ;  /* 0x00000071f7f77210 */ /* 0x000fc60007f3e0ff */
[----:B0-----:R-:W4:Y:S04]  /*ec60*/  LDL.LU R230, [R1+0x3d4] ;  /* 0x0003d40001e67983 */ /* 0x001f280000300800 */
[----:B------:R-:W4:Y:S01]  /*ec70*/  LDL.LU R121, [R1+0x3a8] ;  /* 0x0003a80001797983 */ /* 0x000f220000300800 */
[----:B------:R-:W-:-:S05]  /*ec80*/  IMAD.X R158, R158, 0x1, R112, P2 ;  /* 0x000000019e9e7824 */ /* 0x000fca00010e0670 */
[----:B------:R0:W-:Y:S04]  /*ec90*/  STL [R1+0x404], R158 ;  /* 0x0004049e01007387 */ /* 0x0001e80000100800 */
[----:B------:R1:W-:Y:S04]  /*eca0*/  STL [R1+0x3e0], R247 ;  /* 0x0003e0f701007387 */ /* 0x0003e80000100800 */
[----:B0-----:R-:W4:Y:S01]  /*ecb0*/  LDL.LU R158, [R1+0x3cc] ;  /* 0x0003cc00019e7983 */ /* 0x001f220000300800 */
[----:B------:R-:W-:-:S03]  /*ecc0*/  IADD3 R120, P2, R120, R113, RZ ;  /* 0x0000007178787210 */ /* 0x000fc60007f5e0ff */
[----:B------:R-:W4:Y:S04]  /*ecd0*/  LDL.LU R116, [R1+0x3a0] ;  /* 0x0003a00001747983 */ /* 0x000f280000300800 */
[----:B-1----:R-:W4:Y:S04]  /*ece0*/  LDL.LU R247, [R1+0x3c4] ;  /* 0x0003c40001f77983 */ /* 0x002f280000300800 */
[----:B------:R0:W-:Y:S04]  /*ecf0*/  STL [R1+0x3d8], R120 ;  /* 0x0003d87801007387 */ /* 0x0001e80000100800 */
[----:B0-----:R-:W4:Y:S01]  /*ed00*/  LDL.LU R120, [R1+0x398] ;  /* 0x0003980001787983 */ /* 0x001f220000300800 */
[----:B------:R-:W-:-:S05]  /*ed10*/  IMAD.X R115, R115, 0x1, R112, P3 ;  /* 0x0000000173737824 */ /* 0x000fca00018e0670 */
[----:B------:R0:W-:Y:S04]  /*ed20*/  STL [R1+0x3fc], R115 ;  /* 0x0003fc7301007387 */ /* 0x0001e80000100800 */
[----:B0-----:R-:W4:Y:S01]  /*ed30*/  LDL.LU R115, [R1+0x3bc] ;  /* 0x0003bc0001737983 */ /* 0x001f220000300800 */
[----:B---3--:R-:W-:Y:S01]  /*ed40*/  IADD3 R159, P3, R159, R113, RZ ;  /* 0x000000719f9f7210 */ /* 0x008fe20007f7e0ff */
[----:B------:R-:W-:-:S04]  /*ed50*/  IMAD.X R229, R229, 0x1, R112, P4 ;  /* 0x00000001e5e57824 */ /* 0x000fc800020e0670 */
[----:B------:R0:W-:Y:S04]  /*ed60*/  STL [R1+0x3d0], R159 ;  /* 0x0003d09f01007387 */ /* 0x0001e80000100800 */
[----:B0-----:R-:W3:Y:S01]  /*ed70*/  LDL.LU R159, [R1+0x390] ;  /* 0x00039000019f7983 */ /* 0x001ee20000300800 */
[----:B------:R-:W-:-:S03]  /*ed80*/  IADD3 R198, P4, R198, R113, RZ ;  /* 0x00000071c6c67210 */ /* 0x000fc60007f9e0ff */
[----:B------:R-:W3:Y:S04]  /*ed90*/  LDL.LU R212, [R1+0x3b4] ;  /* 0x0003b40001d47983 */ /* 0x000ee80000300800 */
[----:B------:R0:W-:Y:S01]  /*eda0*/  STL [R1+0x3f4], R229 ;  /* 0x0003f4e501007387 */ /* 0x0001e20000100800 */
[----:B------:R-:W-:-:S03]  /*edb0*/  IMAD.X R221, R221, 0x1, R112, P5 ;  /* 0x00000001dddd7824 */ /* 0x000fc600028e0670 */
[----:B0-----:R-:W3:Y:S04]  /*edc0*/  LDL.LU R229, [R1+0x388] ;  /* 0x0003880001e57983 */ /* 0x001ee80000300800 */
[----:B------:R0:W-:Y:S04]  /*edd0*/  STL [R1+0x3c8], R198 ;  /* 0x0003c8c601007387 */ /* 0x0001e80000100800 */
[----:B0-----:R-:W3:Y:S01]  /*ede0*/  LDL.LU R198, [R1+0x3ac] ;  /* 0x0003ac0001c67983 */ /* 0x001ee20000300800 */
[----:B------:R-:W-:Y:S01]  /*edf0*/  IADD3 R206, P5, R206, R113, RZ ;  /* 0x00000071cece7210 */ /* 0x000fe20007fbe0ff */
[----:B------:R-:W-:-:S04]  /*ee00*/  IMAD.X R238, R238, 0x1, R112, P6 ;  /* 0x00000001eeee7824 */ /* 0x000fc800030e0670 */
[----:B------:R0:W-:Y:S04]  /*ee10*/  STL [R1+0x3c0], R206 ;  /* 0x0003c0ce01007387 */ /* 0x0001e80000100800 */
[----:B0-----:R-:W3:Y:S01]  /*ee20*/  LDL.LU R206, [R1+0x380] ;  /* 0x0003800001ce7983 */ /* 0x001ee20000300800 */
[----:B------:R-:W-:-:S03]  /*ee30*/  IADD3 R125, P6, R125, R113, RZ ;  /* 0x000000717d7d7210 */ /* 0x000fc60007fde0ff */
[----:B------:R-:W-:Y:S04]  /*ee40*/  STL [R1+0x3ec], R221 ;  /* 0x0003ecdd01007387 */ /* 0x000fe80000100800 */
[----:B------:R0:W-:Y:S04]  /*ee50*/  STL [R1+0x3b8], R125 ;  /* 0x0003b87d01007387 */ /* 0x0001e80000100800 */
[----:B0-----:R-:W3:Y:S04]  /*ee60*/  LDL.LU R125, [R1+0x3a4] ;  /* 0x0003a400017d7983 */ /* 0x001ee80000300800 */
[----:B------:R-:W-:Y:S04]  /*ee70*/  STL [R1+0x3e4], R238 ;  /* 0x0003e4ee01007387 */ /* 0x000fe80000100800 */
[----:B------:R-:W3:Y:S04]  /*ee80*/  LDL.LU R197, [R1+0x378] ;  /* 0x0003780001c57983 */ /* 0x000ee80000300800 */
[----:B------:R-:W3:Y:S04]  /*ee90*/  LDL.LU R205, [R1+0x39c] ;  /* 0x00039c0001cd7983 */ /* 0x000ee80000300800 */
[----:B------:R-:W3:Y:S01]  /*eea0*/  LDL.LU R221, [R1+0x370] ;  /* 0x0003700001dd7983 */ /* 0x000ee20000300800 */
[----:B--2---:R-:W-:-:S05]  /*eeb0*/  IMAD.X R213, R213, 0x1, R112, P1 ;  /* 0x00000001d5d57824 */ /* 0x004fca00008e0670 */
[----:B------:R0:W-:Y:S04]  /*eec0*/  STL [R1+0x3dc], R213 ;  /* 0x0003dcd501007387 */ /* 0x0001e80000100800 */
[----:B0-----:R-:W2:Y:S01]  /*eed0*/  LDL.LU R213, [R1+0x394] ;  /* 0x0003940001d57983 */ /* 0x001ea20000300800 */
[----:B----4-:R-:W-:-:S05]  /*eee0*/  IADD3 R222, P1, R222, R113, RZ ;  /* 0x00000071dede7210 */ /* 0x010fca0007f3e0ff */
[----:B------:R0:W-:Y:S04]  /*eef0*/  STL [R1+0x3b0], R222 ;  /* 0x0003b0de01007387 */ /* 0x0001e80000100800 */
[----:B0-----:R-:W4:Y:S01]  /*ef00*/  LDL.LU R222, [R1+0x368] ;  /* 0x0003680001de7983 */ /* 0x001f220000300800 */
[----:B------:R-:W-:-:S03]  /*ef10*/  IMAD.X R230, R230, 0x1, R112, P2 ;  /* 0x00000001e6e67824 */ /* 0x000fc600010e0670 */
[----:B------:R-:W4:Y:S04]  /*ef20*/  LDL.LU R238, [R1+0x38c] ;  /* 0x00038c0001ee7983 */ /* 0x000f280000300800 */
[----:B------:R0:W-:Y:S04]  /*ef30*/  STL [R1+0x3d4], R230 ;  /* 0x0003d4e601007387 */ /* 0x0001e80000100800 */
[----:B0-----:R-:W4:Y:S01]  /*ef40*/  LDL.LU R230, [R1+0x360] ;  /* 0x0003600001e67983 */ /* 0x001f220000300800 */
[----:B------:R-:W-:-:S05]  /*ef50*/  IMAD.X R158, R158, 0x1, R112, P3 ;  /* 0x000000019e9e7824 */ /* 0x000fca00018e0670 */
[----:B------:R0:W-:Y:S04]  /*ef60*/  STL [R1+0x3cc], R158 ;  /* 0x0003cc9e01007387 */ /* 0x0001e80000100800 */
[----:B0-----:R-:W4:Y:S01]  /*ef70*/  LDL.LU R158, [R1+0x384] ;  /* 0x00038400019e7983 */ /* 0x001f220000300800 */
[-C--:B------:R-:W-:Y:S01]  /*ef80*/  IADD3 R121, P2, R121, R113.reuse, RZ ;  /* 0x0000007179797210 */ /* 0x080fe20007f5e0ff */
[--C-:B------:R-:W-:Y:S01]  /*ef90*/  IMAD.X R247, R247, 0x1, R112.reuse, P4 ;  /* 0x00000001f7f77824 */ /* 0x100fe200020e0670 */
[-C--:B------:R-:W-:Y:S02]  /*efa0*/  IADD3 R116, P3, R116, R113.reuse, RZ ;  /* 0x0000007174747210 */ /* 0x080fe40007f7e0ff */
[----:B------:R-:W-:Y:S01]  /*efb0*/  IADD3 R120, P4, R120, R113, RZ ;  /* 0x0000007178787210 */ /* 0x000fe20007f9e0ff */
[----:B------:R-:W-:Y:S04]  /*efc0*/  STL [R1+0x3a8], R121 ;  /* 0x0003a87901007387 */ /* 0x000fe80000100800 */
[----:B------:R0:W-:Y:S04]  /*efd0*/  STL [R1+0x398], R120 ;  /* 0x0003987801007387 */ /* 0x0001e80000100800 */
[----:B------:R-:W-:Y:S04]  /*efe0*/  STL [R1+0x3a0], R116 ;  /* 0x0003a07401007387 */ /* 0x000fe80000100800 */
[----:B0-----:R-:W4:Y:S01]  /*eff0*/  LDL.LU R120, [R1+0x358] ;  /* 0x0003580001787983 */ /* 0x001f220000300800 */
[----:B------:R-:W-:-:S03]  /*f000*/  IMAD.X R115, R115, 0x1, R112, P5 ;  /* 0x0000000173737824 */ /* 0x000fc600028e0670 */
[----:B------:R-:W-:Y:S04]  /*f010*/  STL [R1+0x3c4], R247 ;  /* 0x0003c4f701007387 */ /* 0x000fe80000100800 */
[----:B------:R0:W-:Y:S04]  /*f020*/  STL [R1+0x3bc], R115 ;  /* 0x0003bc7301007387 */ /* 0x0001e80000100800 */
[----:B0-----:R-:W4:Y:S01]  /*f030*/  LDL.LU R115, [R1+0x37c] ;  /* 0x00037c0001737983 */ /* 0x001f220000300800 */
[----:B---3--:R-:W-:-:S03]  /*f040*/  IADD3 R159, P5, R159, R113, RZ ;  /* 0x000000719f9f7210 */ /* 0x008fc60007fbe0ff */
[----:B------:R-:W3:Y:S01]  /*f050*/  LDL.LU R247, [R1+0x350] ;  /* 0x0003500001f77983 */ /* 0x000ee20000300800 */
[----:B------:R-:W-:-:S03]  /*f060*/  IMAD.X R212, R212, 0x1, R112, P6 ;  /* 0x00000001d4d47824 */ /* 0x000fc600030e0670 */
[----:B------:R0:W-:Y:S04]  /*f070*/  STL [R1+0x390], R159 ;  /* 0x0003909f01007387 */ /* 0x0001e80000100800 */
[----:B0-----:R-:W3:Y:S01]  /*f080*/  LDL.LU R159, [R1+0x374] ;  /* 0x00037400019f7983 */ /* 0x001ee20000300800 */
[----:B------:R-:W-:-:S03]  /*f090*/  IADD3 R229, P6, R229, R113, RZ ;  /* 0x00000071e5e57210 */ /* 0x000fc60007fde0ff */
[----:B------:R0:W-:Y:S04]  /*f0a0*/  STL [R1+0x3b4], R212 ;  /* 0x0003b4d401007387 */ /* 0x0001e80000100800 */
[----:B0-----:R-:W3:Y:S01]  /*f0b0*/  LDL.LU R212, [R1+0x348] ;  /* 0x0003480001d47983 */ /* 0x001ee20000300800 */
[----:B------:R-:W-:-:S05]  /*f0c0*/  IMAD.X R198, R198, 0x1, R112, P1 ;  /* 0x00000001c6c67824 */ /* 0x000fca00008e0670 */
[----:B------:R0:W-:Y:S04]  /*f0d0*/  STL [R1+0x3ac], R198 ;  /* 0x0003acc601007387 */ /* 0x0001e80000100800 */
[----:B------:R1:W-:Y:S04]  /*f0e0*/  STL [R1+0x388], R229 ;  /* 0x000388e501007387 */ /* 0x0003e80000100800 */
[----:B0-----:R-:W3:Y:S01]  /*f0f0*/  LDL.LU R198, [R1+0x36c] ;  /* 0x00036c0001c67983 */ /* 0x001ee20000300800 */
[----:B------:R-:W-:-:S03]  /*f100*/  IADD3 R206, P1, R206, R113, RZ ;  /* 0x00000071cece7210 */ /* 0x000fc60007f3e0ff */
[----:B-1----:R-:W3:Y:S04]  /*f110*/  LDL.LU R229, [R1+0x340] ;  /* 0x0003400001e57983 */ /* 0x002ee80000300800 */
[----:B------:R0:W-:Y:S04]  /*f120*/  STL [R1+0x380], R206 ;  /* 0x000380ce01007387 */ /* 0x0001e80000100800 */
[----:B0-----:R-:W3:Y:S01]  /*f130*/  LDL.LU R206, [R1+0x364] ;  /* 0x0003640001ce7983 */ /* 0x001ee20000300800 */
[----:B------:R-:W-:-:S05]  /*f140*/  IMAD.X R125, R125, 0x1, R112, P2 ;  /* 0x000000017d7d7824 */ /* 0x000fca00010e0670 */
[----:B------:R0:W-:Y:S01]  /*f150*/  STL [R1+0x3a4], R125 ;  /* 0x0003a47d01007387 */ /* 0x0001e20000100800 */
[-C--:B------:R-:W-:Y:S01]  /*f160*/  IADD3 R197, P2, R197, R113.reuse, RZ ;  /* 0x00000071c5c57210 */ /* 0x080fe20007f5e0ff */
[----:B------:R-:W-:Y:S02]  /*f170*/  IMAD.X R205, R205, 0x1, R112, P3 ;  /* 0x00000001cdcd7824 */ /* 0x000fe400018e0670 */
[----:B0-----:R-:W3:Y:S01]  /*f180*/  LDL.LU R125, [R1+0x338] ;  /* 0x00033800017d7983 */ /* 0x001ee20000300800 */
[----:B------:R-:W-:-:S03]  /*f190*/  IADD3 R221, P3, R221, R113, RZ ;  /* 0x00000071dddd7210 */ /* 0x000fc60007f7e0ff */
[----:B------:R-:W-:Y:S01]  /*f1a0*/  STL [R1+0x378], R197 ;  /* 0x000378c501007387 */ /* 0x000fe20000100800 */
[----:B--2---:R-:W-:-:S05]  /*f1b0*/  IMAD.X R213, R213, 0x1, R112, P4 ;  /* 0x00000001d5d57824 */ /* 0x004fca00020e0670 */
[----:B------:R0:W-:Y:S04]  /*f1c0*/  STL [R1+0x394], R213 ;  /* 0x000394d501007387 */ /* 0x0001e80000100800 */
[----:B------:R-:W-:Y:S04]  /*f1d0*/  STL [R1+0x39c], R205 ;  /* 0x00039ccd01007387 */ /* 0x000fe80000100800 */
[----:B0-----:R-:W2:Y:S04]  /*f1e0*/  LDL.LU R213, [R1+0x35c] ;  /* 0x00035c0001d57983 */ /* 0x001ea80000300800 */
[----:B------:R-:W-:Y:S01]  /*f1f0*/  STL [R1+0x370], R221 ;  /* 0x000370dd01007387 */ /* 0x000fe20000100800 */
[----:B----4-:R-:W-:Y:S01]  /*f200*/  IADD3 R222, P4, R222, R113, RZ ;  /* 0x00000071dede7210 */ /* 0x010fe20007f9e0ff */
[----:B------:R-:W-:-:S04]  /*f210*/  IMAD.X R238, R238, 0x1, R112, P5 ;  /* 0x00000001eeee7824 */ /* 0x000fc800028e0670 */
[----:B------:R0:W-:Y:S04]  /*f220*/  STL [R1+0x368], R222 ;  /* 0x000368de01007387 */ /* 0x0001e80000100800 */
[----:B0-----:R-:W4:Y:S01]  /*f230*/  LDL.LU R222, [R1+0x330] ;  /* 0x0003300001de7983 */ /* 0x001f220000300800 */
[----:B------:R-:W-:-:S03]  /*f240*/  IADD3 R230, P5, R230, R113, RZ ;  /* 0x00000071e6e67210 */ /* 0x000fc60007fbe0ff */
[----:B------:R-:W4:Y:S04]  /*f250*/  LDL.LU R121, [R1+0x354] ;  /* 0x0003540001797983 */ /* 0x000f280000300800 */
[----:B------:R0:W-:Y:S04]  /*f260*/  STL [R1+0x360], R230 ;  /* 0x000360e601007387 */ /* 0x0001e80000100800 */
[----:B------:R1:W-:Y:S04]  /*f270*/  STL [R1+0x38c], R238 ;  /* 0x00038cee01007387 */ /* 0x0003e80000100800 */
[----:B0-----:R-:W4:Y:S04]  /*f280*/  LDL.LU R230, [R1+0x328] ;  /* 0x0003280001e67983 */ /* 0x001f280000300800 */
[----:B------:R-:W4:Y:S04]  /*f290*/  LDL.LU R116, [R1+0x34c] ;  /* 0x00034c0001747983 */ /* 0x000f280000300800 */
[----:B-1----:R-:W4:Y:S01]  /*f2a0*/  LDL.LU R238, [R1+0x320] ;  /* 0x0003200001ee7983 */ /* 0x002f220000300800 */
[----:B------:R-:W-:-:S05]  /*f2b0*/  IMAD.X R158, R158, 0x1, R112, P6 ;  /* 0x000000019e9e7824 */ /* 0x000fca00030e0670 */
[----:B------:R0:W-:Y:S04]  /*f2c0*/  STL [R1+0x384], R158 ;  /* 0x0003849e01007387 */ /* 0x0001e80000100800 */
[----:B0-----:R-:W4:Y:S01]  /*f2d0*/  LDL.LU R158, [R1+0x344] ;  /* 0x00034400019e7983 */ /* 0x001f220000300800 */
[----:B------:R-:W-:-:S05]  /*f2e0*/  IADD3 R120, P6, R120, R113, RZ ;  /* 0x0000007178787210 */ /* 0x000fca0007fde0ff */
[----:B------:R0:W-:Y:S04]  /*f2f0*/  STL [R1+0x358], R120 ;  /* 0x0003587801007387 */ /* 0x0001e80000100800 */
[----:B0-----:R-:W4:Y:S01]  /*f300*/  LDL.LU R120, [R1+0x318] ;  /* 0x0003180001787983 */ /* 0x001f220000300800 */
[----:B------:R-:W-:Y:S01]  /*f310*/  IMAD.X R115, R115, 0x1, R112, P1 ;  /* 0x0000000173737824 */ /* 0x000fe200008e0670 */
[----:B---3--:R-:W-:-:S04]  /*f320*/  IADD3 R247, P1, R247, R113, RZ ;  /* 0x00000071f7f77210 */ /* 0x008fc80007f3e0ff */
[----:B------:R0:W-:Y:S04]  /*f330*/  STL [R1+0x37c], R115 ;  /* 0x00037c7301007387 */ /* 0x0001e80000100800 */
[----:B0-----:R-:W3:Y:S01]  /*f340*/  LDL.LU R115, [R1+0x33c] ;  /* 0x00033c0001737983 */ /* 0x001ee20000300800 */
[----:B------:R-:W-:-:S03]  /*f350*/  IMAD.X R159, R159, 0x1, R112, P2 ;  /* 0x000000019f9f7824 */ /* 0x000fc600010e0670 */
[----:B------:R-:W3:Y:S04]  /*f360*/  LDL.LU R221, [R1+0x310] ;  /* 0x0003100001dd7983 */ /* 0x000ee80000300800 */
[----:B------:R0:W-:Y:S04]  /*f370*/  STL [R1+0x350], R247 ;  /* 0x000350f701007387 */ /* 0x0001e80000100800 */
[----:B0-----:R-:W3:Y:S01]  /*f380*/  LDL.LU R247, [R1+0x334] ;  /* 0x0003340001f77983 */ /* 0x001ee20000300800 */
[----:B------:R-:W-:-:S03]  /*f390*/  IADD3 R212, P2, R212, R113, RZ ;  /* 0x00000071d4d47210 */ /* 0x000fc60007f5e0ff */
[----:B------:R0:W-:Y:S04]  /*f3a0*/  STL [R1+0x374], R159 ;  /* 0x0003749f01007387 */ /* 0x0001e80000100800 */
[----:B0-----:R-:W3:Y:S01]  /*f3b0*/  LDL.LU R159, [R1+0x308] ;  /* 0x00030800019f7983 */ /* 0x001ee20000300800 */
[----:B------:R-:W-:Y:S01]  /*f3c0*/  IMAD.X R198, R198, 0x1, R112, P3 ;  /* 0x00000001c6c67824 */ /* 0x000fe200018e0670 */
[----:B------:R-:W-:-:S04]  /*f3d0*/  IADD3 R229, P3, R229, R113, RZ ;  /* 0x00000071e5e57210 */ /* 0x000fc80007f7e0ff */
[----:B------:R0:W-:Y:S04]  /*f3e0*/  STL [R1+0x36c], R198 ;  /* 0x00036cc601007387 */ /* 0x0001e80000100800 */
[----:B0-----:R-:W3:Y:S01]  /*f3f0*/  LDL.LU R198, [R1+0x32c] ;  /* 0x00032c0001c67983 */ /* 0x001ee20000300800 */
[----:B------:R-:W-:-:S03]  /*f400*/  IMAD.X R206, R206, 0x1, R112, P4 ;  /* 0x00000001cece7824 */ /* 0x000fc600020e0670 */
[----:B------:R-:W-:Y:S04]  /*f410*/  STL [R1+0x348], R212 ;  /* 0x000348d401007387 */ /* 0x000fe80000100800 */
[----:B------:R0:W-:Y:S04]  /*f420*/  STL [R1+0x364], R206 ;  /* 0x000364ce01007387 */ /* 0x0001e80000100800 */
[----:B0-----:R-:W3:Y:S01]  /*f430*/  LDL.LU R206, [R1+0x300] ;  /* 0x0003000001ce7983 */ /* 0x001ee20000300800 */
[----:B------:R-:W-:-:S03]  /*f440*/  IADD3 R125, P4, R125, R113, RZ ;  /* 0x000000717d7d7210 */ /* 0x000fc60007f9e0ff */
[----:B------:R-:W-:Y:S04]  /*f450*/  STL [R1+0x340], R229 ;  /* 0x000340e501007387 */ /* 0x000fe80000100800 */
[----:B------:R-:W3:Y:S04]  /*f460*/  LDL.LU R197, [R1+0x324] ;  /* 0x0003240001c57983 */ /* 0x000ee80000300800 */
[----:B------:R-:W3:Y:S04]  /*f470*/  LDL.LU R205, [R1+0x2f8] ;  /* 0x0002f80001cd7983 */ /* 0x000ee80000300800 */
[----:B------:R-:W3:Y:S04]  /*f480*/  LDL.LU R212, [R1+0x31c] ;  /* 0x00031c0001d47983 */ /* 0x000ee80000300800 */
[----:B------:R0:W-:Y:S04]  /*f490*/  STL [R1+0x338], R125 ;  /* 0x0003387d01007387 */ /* 0x0001e80000100800 */
[----:B0-----:R-:W3:Y:S01]  /*f4a0*/  LDL.LU R125, [R1+0x2f0] ;  /* 0x0002f000017d7983 */ /* 0x001ee20000300800 */
[----:B--2---:R-:W-:-:S05]  /*f4b0*/  IMAD.X R213, R213, 0x1, R112, P5 ;  /* 0x00000001d5d57824 */ /* 0x004fca00028e0670 */
[----:B------:R0:W-:Y:S04]  /*f4c0*/  STL [R1+0x35c], R213 ;  /* 0x00035cd501007387 */ /* 0x0001e80000100800 */
[----:B0-----:R-:W2:Y:S04]  /*f4d0*/  LDL.LU R213, [R1+0x314] ;  /* 0x0003140001d57983 */ /* 0x001ea80000300800 */
[----:B------:R-:W2:Y:S01]  /*f4e0*/  LDL.LU R229, [R1+0x2e8] ;  /* 0x0002e80001e57983 */ /* 0x000ea20000300800 */
[----:B----4-:R-:W-:Y:S01]  /*f4f0*/  IADD3 R222, P5, R222, R113, RZ ;  /* 0x00000071dede7210 */ /* 0x010fe20007fbe0ff */
[----:B------:R-:W-:-:S04]  /*f500*/  IMAD.X R121, R121, 0x1, R112, P6 ;  /* 0x0000000179797824 */ /* 0x000fc800030e0670 */
[----:B------:R0:W-:Y:S04]  /*f510*/  STL [R1+0x330], R222 ;  /* 0x000330de01007387 */ /* 0x0001e80000100800 */
[----:B0-----:R-:W4:Y:S01]  /*f520*/  LDL.LU R222, [R1+0x30c] ;  /* 0x00030c0001de7983 */ /* 0x001f220000300800 */
[----:B------:R-:W-:-:S05]  /*f530*/  IADD3 R230, P6, R230, R113, RZ ;  /* 0x00000071e6e67210 */ /* 0x000fca0007fde0ff */
[----:B------:R0:W-:Y:S01]  /*f540*/  STL [R1+0x328], R230 ;  /* 0x000328e601007387 */ /* 0x0001e20000100800 */
[----:B------:R-:W-:-:S03]  /*f550*/  IMAD.X R116, R116, 0x1, R112, P1 ;  /* 0x0000000174747824 */ /* 0x000fc600008e0670 */
[----:B0-----:R-:W4:Y:S04]  /*f560*/  LDL.LU R230, [R1+0x2e0] ;  /* 0x0002e00001e67983 */ /* 0x001f280000300800 */
[----:B------:R-:W-:Y:S01]  /*f570*/  STL [R1+0x354], R121 ;  /* 0x0003547901007387 */ /* 0x000fe20000100800 */
[----:B------:R-:W-:-:S05]  /*f580*/  IMAD.X R158, R158, 0x1, R112, P2 ;  /* 0x000000019e9e7824 */ /* 0x000fca00010e0670 */
[----:B------:R0:W-:Y:S04]  /*f590*/  STL [R1+0x344], R158 ;  /* 0x0003449e01007387 */ /* 0x0001e80000100800 */
[----:B------:R-:W-:Y:S04]  /*f5a0*/  STL [R1+0x34c], R116 ;  /* 0x00034c7401007387 */ /* 0x000fe80000100800 */
[----:B0-----:R-:W4:Y:S01]  /*f5b0*/  LDL.LU R158, [R1+0x304] ;  /* 0x00030400019e7983 */ /* 0x001f220000300800 */
[-C--:B------:R-:W-:Y:S02]  /*f5c0*/  IADD3 R238, P1, R238, R113.reuse, RZ ;  /* 0x00000071eeee7210 */ /* 0x080fe40007f3e0ff */
[----:B------:R-:W-:-:S03]  /*f5d0*/  IADD3 R120, P2, R120, R113, RZ ;  /* 0x0000007178787210 */ /* 0x000fc60007f5e0ff */
[----:B------:R-:W-:Y:S04]  /*f5e0*/  STL [R1+0x320], R238 ;  /* 0x000320ee01007387 */ /* 0x000fe80000100800 */
[----:B------:R0:W-:Y:S04]  /*f5f0*/  STL [R1+0x318], R120 ;  /* 0x0003187801007387 */ /* 0x0001e80000100800 */
[----:B0-----:R-:W4:Y:S01]  /*f600*/  LDL.LU R120, [R1+0x2d8] ;  /* 0x0002d80001787983 */ /* 0x001f220000300800 */
[----:B---3--:R-:W-:-:S03]  /*f610*/  IMAD.X R115, R115, 0x1, R112, P3 ;  /* 0x0000000173737824 */ /* 0x008fc600018e0670 */
        /* <DEDUP_REMOVED lines=9> */
[----:B------:R1:W-:Y:S04]  /*f6b0*/  STL [R1+0x334], R247 ;  /* 0x000334f701007387 */ /* 0x0003e80000100800 */
[----:B0-----:R-:W3:Y:S01]  /*f6c0*/  LDL.LU R159, [R1+0x2c8] ;  /* 0x0002c800019f7983 */ /* 0x001ee20000300800 */
[----:B------:R-:W-:-:S03]  /*f6d0*/  IMAD.X R198, R198, 0x1, R112, P5 ;  /* 0x00000001c6c67824 */ /* 0x000fc600028e0670 */
[----:B-1----:R-:W3:Y:S04]  /*f6e0*/  LDL.LU R247, [R1+0x2ec] ;  /* 0x0002ec0001f77983 */ /* 0x002ee80000300800 */
[----:B------:R0:W-:Y:S04]  /*f6f0*/  STL [R1+0x32c], R198 ;  /* 0x00032cc601007387 */ /* 0x0001e80000100800 */
[----:B0-----:R-:W3:Y:S01]  /*f700*/  LDL.LU R198, [R1+0x2c0] ;  /* 0x0002c00001c67983 */ /* 0x001ee20000300800 */
[----:B------:R-:W-:-:S05]  /*f710*/  IADD3 R206, P5, R206, R113, RZ ;  /* 0x00000071cece7210 */ /* 0x000fca0007fbe0ff */
[----:B------:R0:W-:Y:S01]  /*f720*/  STL [R1+0x300], R206 ;  /* 0x000300ce01007387 */ /* 0x0001e20000100800 */
[--C-:B------:R-:W-:Y:S01]  /*f730*/  IMAD.X R197, R197, 0x1, R112.reuse, P6 ;  /* 0x00000001c5c57824 */ /* 0x100fe200030e0670 */
[----:B------:R-:W-:Y:S02]  /*f740*/  IADD3 R205, P6, R205, R113, RZ ;  /* 0x00000071cdcd7210 */ /* 0x000fe40007fde0ff */
[----:B0-----:R-:W3:Y:S01]  /*f750*/  LDL.LU R206, [R1+0x2e4] ;  /* 0x0002e40001ce7983 */ /* 0x001ee20000300800 */
[----:B------:R-:W-:-:S03]  /*f760*/  IMAD.X R212, R212, 0x1, R112, P1 ;  /* 0x00000001d4d47824 */ /* 0x000fc600008e0670 */
[----:B------:R-:W-:Y:S01]  /*f770*/  STL [R1+0x324], R197 ;  /* 0x000324c501007387 */ /* 0x000fe20000100800 */
[----:B------:R-:W-:-:S05]  /*f780*/  IADD3 R125, P1, R125, R113, RZ ;  /* 0x000000717d7d7210 */ /* 0x000fca0007f3e0ff */
[----:B------:R0:W-:Y:S04]  /*f790*/  STL [R1+0x2f0], R125 ;  /* 0x0002f07d01007387 */ /* 0x0001e80000100800 */
[----:B------:R-:W-:Y:S04]  /*f7a0*/  STL [R1+0x2f8], R205 ;  /* 0x0002f8cd01007387 */ /* 0x000fe80000100800 */
[----:B0-----:R-:W3:Y:S04]  /*f7b0*/  LDL.LU R125, [R1+0x2b8] ;  /* 0x0002b800017d7983 */ /* 0x001ee80000300800 */
[----:B------:R-:W-:Y:S01]  /*f7c0*/  STL [R1+0x31c], R212 ;  /* 0x00031cd401007387 */ /* 0x000fe20000100800 */
[----:B--2---:R-:W-:Y:S01]  /*f7d0*/  IMAD.X R213, R213, 0x1, R112, P2 ;  /* 0x00000001d5d57824 */ /* 0x004fe200010e0670 */
[----:B------:R-:W-:-:S04]  /*f7e0*/  IADD3 R229, P2, R229, R113, RZ ;  /* 0x00000071e5e57210 */ /* 0x000fc80007f5e0ff */
[----:B------:R0:W-:Y:S04]  /*f7f0*/  STL [R1+0x314], R213 ;  /* 0x000314d501007387 */ /* 0x0001e80000100800 */
[----:B0-----:R-:W2:Y:S04]  /*f800*/  LDL.LU R213, [R1+0x2dc] ;  /* 0x0002dc0001d57983 */ /* 0x001ea80000300800 */
[----:B------:R-:W2:Y:S01]  /*f810*/  LDL.LU R121, [R1+0x2b0] ;  /* 0x0002b00001797983 */ /* 0x000ea20000300800 */
[----:B----4-:R-:W-:-:S05]  /*f820*/  IMAD.X R222, R222, 0x1, R112, P3 ;  /* 0x00000001dede7824 */ /* 0x010fca00018e0670 */
        /* <DEDUP_REMOVED lines=11> */
[----:B------:R-:W-:Y:S01]  /*f8e0*/  IADD3 R120, P4, R120, R113, RZ ;  /* 0x0000007178787210 */ /* 0x000fe20007f9e0ff */
[----:B---3--:R-:W-:-:S04]  /*f8f0*/  IMAD.X R238, R238, 0x1, R112, P5 ;  /* 0x00000001eeee7824 */ /* 0x008fc800028e0670 */
        /* <DEDUP_REMOVED lines=16> */
[----:B0-----:R-:W3:Y:S01]  /*fa00*/  LDL.LU R198, [R1+0x2ac] ;  /* 0x0002ac0001c67983 */ /* 0x001ee20000300800 */
[----:B------:R-:W-:-:S03]  /*fa10*/  IMAD.X R206, R206, 0x1, R112, P2 ;  /* 0x00000001cece7824 */ /* 0x000fc600010e0670 */
[----:B------:R-:W-:Y:S04]  /*fa20*/  STL [R1+0x2ec], R247 ;  /* 0x0002ecf701007387 */ /* 0x000fe80000100800 */
[----:B------:R-:W3:Y:S04]  /*fa30*/  LDL.LU R205, [R1+0x280] ;  /* 0x0002800001cd7983 */ /* 0x000ee80000300800 */
[----:B------:R-:W3:Y:S04]  /*fa40*/  LDL.LU R212, [R1+0x2a4] ;  /* 0x0002a40001d47983 */ /* 0x000ee80000300800 */
[----:B------:R-:W3:Y:S04]  /*fa50*/  LDL.LU R221, [R1+0x278] ;  /* 0x0002780001dd7983 */ /* 0x000ee80000300800 */
[----:B------:R0:W-:Y:S04]  /*fa60*/  STL [R1+0x2e4], R206 ;  /* 0x0002e4ce01007387 */ /* 0x0001e80000100800 */
[----:B0-----:R-:W3:Y:S01]  /*fa70*/  LDL.LU R206, [R1+0x29c] ;  /* 0x00029c0001ce7983 */ /* 0x001ee20000300800 */
[----:B------:R-:W-:-:S03]  /*fa80*/  IADD3 R125, P2, R125, R113, RZ ;  /* 0x000000717d7d7210 */ /* 0x000fc60007f5e0ff */
[----:B------:R-:W3:Y:S04]  /*fa90*/  LDL.LU R247, [R1+0x270] ;  /* 0x0002700001f77983 */ /* 0x000ee80000300800 */
[----:B------:R0:W-:Y:S04]  /*faa0*/  STL [R1+0x2b8], R125 ;  /* 0x0002b87d01007387 */ /* 0x0001e80000100800 */
[----:B0-----:R-:W3:Y:S01]  /*fab0*/  LDL.LU R125, [R1+0x294] ;  /* 0x00029400017d7983 */ /* 0x001ee20000300800 */
[----:B--2---:R-:W-:-:S05]  /*fac0*/  IMAD.X R213, R213, 0x1, R112, P3 ;  /* 0x00000001d5d57824 */ /* 0x004fca00018e0670 */
[----:B------:R0:W-:Y:S01]  /*fad0*/  STL [R1+0x2dc], R213 ;  /* 0x0002dcd501007387 */ /* 0x0001e20000100800 */
[----:B------:R-:W-:-:S03]  /*fae0*/  IADD3 R121, P3, R121, R113, RZ ;  /* 0x0000007179797210 */ /* 0x000fc60007f7e0ff */
[----:B0-----:R-:W2:Y:S01]  /*faf0*/  LDL.LU R213, [R1+0x268] ;  /* 0x0002680001d57983 */ /* 0x001ea20000300800 */
[----:B----4-:R-:W-:Y:S01]  /*fb00*/  IMAD.X R222, R222, 0x1, R112, P4 ;  /* 0x00000001dede7824 */ /* 0x010fe200020e0670 */
[----:B------:R-:W-:-:S04]  /*fb10*/  IADD3 R116, P4, R116, R113, RZ ;  /* 0x0000007174747210 */ /* 0x000fc80007f9e0ff */
[----:B------:R0:W-:Y:S01]  /*fb20*/  STL [R1+0x2d4], R222 ;  /* 0x0002d4de01007387 */ /* 0x0001e20000100800 */
[----:B------:R-:W-:-:S03]  /*fb30*/  IMAD.X R229, R229, 0x1, R112, P5 ;  /* 0x00000001e5e57824 */ /* 0x000fc600028e0670 */
[----:B0-----:R-:W4:Y:S01]  /*fb40*/  LDL.LU R222, [R1+0x28c] ;  /* 0x00028c0001de7983 */ /* 0x001f220000300800 */
[----:B------:R-:W-:-:S03]  /*fb50*/  IADD3 R230, P5, R230, R113, RZ ;  /* 0x00000071e6e67210 */ /* 0x000fc60007fbe0ff */
[----:B------:R-:W-:Y:S04]  /*fb60*/  STL [R1+0x2b0], R121 ;  /* 0x0002b07901007387 */ /* 0x000fe80000100800 */
[----:B------:R0:W-:Y:S04]  /*fb70*/  STL [R1+0x2a0], R230 ;  /* 0x0002a0e601007387 */ /* 0x0001e80000100800 */
[----:B------:R-:W-:Y:S04]  /*fb80*/  STL [R1+0x2a8], R116 ;  /* 0x0002a87401007387 */ /* 0x000fe80000100800 */
[----:B0-----:R-:W4:Y:S04]  /*fb90*/  LDL.LU R230, [R1+0x260] ;  /* 0x0002600001e67983 */ /* 0x001f280000300800 */
[----:B------:R-:W-:Y:S01]  /*fba0*/  STL [R1+0x2cc], R229 ;  /* 0x0002cce501007387 */ /* 0x000fe20000100800 */
[----:B------:R-:W-:-:S05]  /*fbb0*/  IMAD.X R158, R158, 0x1, R112, P6 ;  /* 0x000000019e9e7824 */ /* 0x000fca00030e0670 */
[----:B------:R0:W-:Y:S04]  /*fbc0*/  STL [R1+0x2c4], R158 ;  /* 0x0002c49e01007387 */ /* 0x0001e80000100800 */
[----:B0-----:R-:W4:Y:S04]  /*fbd0*/  LDL.LU R158, [R1+0x284] ;  /* 0x00028400019e7983 */ /* 0x001f280000300800 */
[----:B------:R-:W4:Y:S01]  /*fbe0*/  LDL.LU R229, [R1+0x258] ;  /* 0x0002580001e57983 */ /* 0x000f220000300800 */
[----:B---3--:R-:W-:Y:S01]  /*fbf0*/  IADD3 R120, P6, R120, R113, RZ ;  /* 0x0000007178787210 */ /* 0x008fe20007fde0ff */
[----:B------:R-:W-:-:S04]  /*fc00*/  IMAD.X R197, R197, 0x1, R112, P1 ;  /* 0x00000001c5c57824 */ /* 0x000fc800008e0670 */
[----:B------:R0:W-:Y:S04]  /*fc10*/  STL [R1+0x298], R120 ;  /* 0x0002987801007387 */ /* 0x0001e80000100800 */
[----:B0-----:R-:W3:Y:S01]  /*fc20*/  LDL.LU R120, [R1+0x27c] ;  /* 0x00027c0001787983 */ /* 0x001ee20000300800 */
[----:B------:R-:W-:-:S05]  /*fc30*/  IADD3 R238, P1, R238, R113, RZ ;  /* 0x00000071eeee7210 */ /* 0x000fca0007f3e0ff */
[----:B------:R0:W-:Y:S04]  /*fc40*/  STL [R1+0x290], R238 ;  /* 0x000290ee01007387 */ /* 0x0001e80000100800 */
[----:B------:R-:W-:Y:S01]  /*fc50*/  STL [R1+0x2bc], R197 ;  /* 0x0002bcc501007387 */ /* 0x000fe20000100800 */
[----:B------:R-:W-:-:S03]  /*fc60*/  IMAD.X R115, R115, 0x1, R112, P2 ;  /* 0x0000000173737824 */ /* 0x000fc600010e0670 */
[----:B0-----:R-:W3:Y:S04]  /*fc70*/  LDL.LU R238, [R1+0x250] ;  /* 0x0002500001ee7983 */ /* 0x001ee80000300800 */
[----:B------:R0:W-:Y:S04]  /*fc80*/  STL [R1+0x2b4], R115 ;  /* 0x0002b47301007387 */ /* 0x0001e80000100800 */
[----:B0-----:R-:W3:Y:S01]  /*fc90*/  LDL.LU R115, [R1+0x274] ;  /* 0x0002740001737983 */ /* 0x001ee20000300800 */
[----:B------:R-:W-:-:S05]  /*fca0*/  IADD3 R159, P2, R159, R113, RZ ;  /* 0x000000719f9f7210 */ /* 0x000fca0007f5e0ff */
        /* <DEDUP_REMOVED lines=9> */
[----:B------:R-:W-:Y:S01]  /*fd40*/  IMAD.X R206, R206, 0x1, R112, P5 ;  /* 0x00000001cece7824 */ /* 0x000fe200028e0670 */
[----:B------:R-:W-:-:S04]  /*fd50*/  IADD3 R247, P5, R247, R113, RZ ;  /* 0x00000071f7f77210 */ /* 0x000fc80007fbe0ff */
[----:B------:R0:W-:Y:S04]  /*fd60*/  STL [R1+0x29c], R206 ;  /* 0x00029cce01007387 */ /* 0x0001e80000100800 */
[----:B------:R-:W-:Y:S04]  /*fd70*/  STL [R1+0x2a4], R212 ;  /* 0x0002a4d401007387 */ /* 0x000fe80000100800 */
[----:B0-----:R-:W3:Y:S01]  /*fd80*/  LDL.LU R206, [R1+0x240] ;  /* 0x0002400001ce7983 */ /* 0x001ee20000300800 */
[----:B------:R-:W-:-:S03]  /*fd90*/  IMAD.X R125, R125, 0x1, R112, P6 ;  /* 0x000000017d7d7824 */ /* 0x000fc600030e0670 */
[----:B------:R-:W-:Y:S04]  /*fda0*/  STL [R1+0x278], R221 ;  /* 0x000278dd01007387 */ /* 0x000fe80000100800 */
[----:B------:R0:W-:Y:S04]  /*fdb0*/  STL [R1+0x270], R247 ;  /* 0x000270f701007387 */ /* 0x0001e80000100800 */
[----:B0-----:R-:W3:Y:S04]  /*fdc0*/  LDL.LU R247, [R1+0x264] ;  /* 0x0002640001f77983 */ /* 0x001ee80000300800 */
[----:B------:R-:W3:Y:S01]  /*fdd0*/  LDL.LU R126, [R1+0x238] ;  /* 0x00023800017e7983 */ /* 0x000ee20000300800 */
[----:B--2---:R-:W-:-:S05]  /*fde0*/  IADD3 R213, P6, R213, R113, RZ ;  /* 0x00000071d5d57210 */ /* 0x004fca0007fde0ff */
[----:B------:R0:W-:Y:S04]  /*fdf0*/  STL [R1+0x268], R213 ;  /* 0x000268d501007387 */ /* 0x0001e80000100800 */
[----:B------:R1:W-:Y:S04]  /*fe00*/  STL [R1+0x294], R125 ;  /* 0x0002947d01007387 */ /* 0x0003e80000100800 */
[----:B0-----:R-:W2:Y:S04]  /*fe10*/  LDL.LU R213, [R1+0x25c] ;  /* 0x00025c0001d57983 */ /* 0x001ea80000300800 */
[----:B------:R-:W2:Y:S04]  /*fe20*/  LDL.LU R121, [R1+0x230] ;  /* 0x0002300001797983 */ /* 0x000ea80000300800 */
[----:B-1----:R-:W2:Y:S01]  /*fe30*/  LDL.LU R125, [R1+0x254] ;  /* 0x00025400017d7983 */ /* 0x002ea20000300800 */
[----:B----4-:R-:W-:-:S05]  /*fe40*/  IMAD.X R222, R222, 0x1, R112, P1 ;  /* 0x00000001dede7824 */ /* 0x010fca00008e0670 */
[----:B------:R0:W-:Y:S04]  /*fe50*/  STL [R1+0x28c], R222 ;  /* 0x00028cde01007387 */ /* 0x0001e80000100800 */
[----:B0-----:R-:W4:Y:S01]  /*fe60*/  LDL.LU R222, [R1+0x228] ;  /* 0x0002280001de7983 */ /* 0x001f220000300800 */
[----:B------:R-:W-:-:S05]  /*fe70*/  IADD3 R230, P1, R230, R113, RZ ;  /* 0x00000071e6e67210 */ /* 0x000fca0007f3e0ff */
[----:B------:R0:W-:Y:S04]  /*fe80*/  STL [R1+0x260], R230 ;  /* 0x000260e601007387 */ /* 0x0001e80000100800 */
[----:B0-----:R-:W4:Y:S01]  /*fe90*/  LDL.LU R230, [R1+0x24c] ;  /* 0x00024c0001e67983 */ /* 0x001f220000300800 */
[----:B------:R-:W-:-:S05]  /*fea0*/  IMAD.X R158, R158, 0x1, R112, P2 ;  /* 0x000000019e9e7824 */ /* 0x000fca00010e0670 */
[----:B------:R0:W-:Y:S04]  /*feb0*/  STL [R1+0x284], R158 ;  /* 0x0002849e01007387 */ /* 0x0001e80000100800 */
[----:B0-----:R-:W4:Y:S01]  /*fec0*/  LDL.LU R158, [R1+0x220] ;  /* 0x00022000019e7983 */ /* 0x001f220000300800 */
[----:B------:R-:W-:-:S03]  /*fed0*/  IADD3 R229, P2, R229, R113, RZ ;  /* 0x00000071e5e57210 */ /* 0x000fc60007f5e0ff */
[----:B------:R-:W4:Y:S01]  /*fee0*/  LDL.LU R116, [R1+0x244] ;  /* 0x0002440001747983 */ /* 0x000f220000300800 */
[----:B---3--:R-:W-:-:S03]  /*fef0*/  IMAD.X R120, R120, 0x1, R112, P3 ;  /* 0x0000000178787824 */ /* 0x008fc600018e0670 */
[----:B------:R0:W-:Y:S04]  /*ff00*/  STL [R1+0x258], R229 ;  /* 0x000258e501007387 */ /* 0x0001e80000100800 */
[----:B0-----:R-:W3:Y:S04]  /*ff10*/  LDL.LU R229, [R1+0x218] ;  /* 0x0002180001e57983 */ /* 0x001ee80000300800 */
[----:B------:R0:W-:Y:S01]  /*ff20*/  STL [R1+0x27c], R120 ;  /* 0x00027c7801007387 */ /* 0x0001e20000100800 */
[----:B------:R-:W-:-:S03]  /*ff30*/  IADD3 R238, P3, R238, R113, RZ ;  /* 0x00000071eeee7210 */ /* 0x000fc60007f7e0ff */
[----:B0-----:R-:W3:Y:S01]  /*ff40*/  LDL.LU R120, [R1+0x23c] ;  /* 0x00023c0001787983 */ /* 0x001ee20000300800 */
[----:B------:R-:W-:-:S05]  /*ff50*/  IMAD.X R115, R115, 0x1, R112, P4 ;  /* 0x0000000173737824 */ /* 0x000fca00020e0670 */
[----:B------:R0:W-:Y:S04]  /*ff60*/  STL [R1+0x274], R115 ;  /* 0x0002747301007387 */ /* 0x0001e80000100800 */
[----:B0-----:R-:W3:Y:S01]  /*ff70*/  LDL.LU R115, [R1+0x210] ;  /* 0x0002100001737983 */ /* 0x001ee20000300800 */
[----:B------:R-:W-:-:S03]  /*ff80*/  IADD3 R159, P4, R159, R113, RZ ;  /* 0x000000719f9f7210 */ /* 0x000fc60007f9e0ff */
[----:B------:R-:W-:Y:S04]  /*ff90*/  STL [R1+0x250], R238 ;  /* 0x000250ee01007387 */ /* 0x000fe80000100800 */
[----:B------:R-:W3:Y:S04]  /*ffa0*/  LDL.LU R197, [R1+0x234] ;  /* 0x0002340001c57983 */ /* 0x000ee80000300800 */
[----:B------:R0:W-:Y:S01]  /*ffb0*/  STL [R1+0x248], R159 ;  /* 0x0002489f01007387 */ /* 0x0001e20000100800 */
[----:B------:R-:W-:-:S03]  /*ffc0*/  IMAD.X R198, R198, 0x1, R112, P5 ;  /* 0x00000001c6c67824 */ /* 0x000fc600028e0670 */
[----:B0-----:R-:W3:Y:S04]  /*ffd0*/  LDL.LU R159, [R1+0x208] ;  /* 0x00020800019f7983 */ /* 0x001ee80000300800 */
[----:B------:R-:W3:Y:S04]  /*ffe0*/  LDL.LU R205, [R1+0x22c] ;  /* 0x00022c0001cd7983 */ /* 0x000ee80000300800 */
[----:B------:R-:W3:Y:S04]  /*fff0*/  LDL.LU R212, [R1+0x200] ;  /* 0x0002000001d47983 */ /* 0x000ee80000300800 */
[----:B------:R-:W3:Y:S04]  /*10000*/  LDL.LU R221, [R1+0x224] ;  /* 0x0002240001dd7983 */ /* 0x000ee80000300800 */
[----:B------:R0:W-:Y:S04]  /*10010*/  STL [R1+0x26c], R198 ;  /* 0x00026cc601007387 */ /* 0x0001e80000100800 */
[----:B0-----:R-:W3:Y:S01]  /*10020*/  LDL.LU R198, [R1+0x1f8] ;  /* 0x0001f80001c67983 */ /* 0x001ee20000300800 */
[----:B------:R-:W-:-:S05]  /*10030*/  IADD3 R206, P5, R206, R113, RZ ;  /* 0x00000071cece7210 */ /* 0x000fca0007fbe0ff */
[----:B------:R0:W-:Y:S04]  /*10040*/  STL [R1+0x240], R206 ;  /* 0x000240ce01007387 */ /* 0x0001e80000100800 */
[----:B0-----:R-:W3:Y:S01]  /*10050*/  LDL.LU R206, [R1+0x21c] ;  /* 0x00021c0001ce7983 */ /* 0x001ee20000300800 */
[----:B------:R-:W-:-:S03]  /*10060*/  IMAD.X R247, R247, 0x1, R112, P6 ;  /* 0x00000001f7f77824 */ /* 0x000fc600030e0670 */
[----:B------:R-:W3:Y:S01]  /*10070*/  LDL.LU R238, [R1+0x1f0] ;  /* 0x0001f00001ee7983 */ /* 0x000ee20000300800 */
[----:B------:R-:W-:-:S03]  /*10080*/  IADD3 R126, P6, R126, R113, RZ ;  /* 0x000000717e7e7210 */ /* 0x000fc60007fde0ff */
[----:B------:R0:W-:Y:S04]  /*10090*/  STL [R1+0x264], R247 ;  /* 0x000264f701007387 */ /* 0x0001e80000100800 */
[----:B0-----:R-:W3:Y:S01]  /*100a0*/  LDL.LU R247, [R1+0x214] ;  /* 0x0002140001f77983 */ /* 0x001ee20000300800 */
[----:B--2---:R-:W-:Y:S01]  /*100b0*/  IMAD.X R213, R213, 0x1, R112, P1 ;  /* 0x00000001d5d57824 */ /* 0x004fe200008e0670 */
[----:B------:R-:W-:-:S04]  /*100c0*/  IADD3 R121, P1, R121, R113, RZ ;  /* 0x0000007179797210 */ /* 0x000fc80007f3e0ff */
[----:B------:R0:W-:Y:S01]  /*100d0*/  STL [R1+0x25c], R213 ;  /* 0x00025cd501007387 */ /* 0x0001e20000100800 */
[----:B------:R-:W-:-:S03]  /*100e0*/  IMAD.X R125, R125, 0x1, R112, P2 ;  /* 0x000000017d7d7824 */ /* 0x000fc600010e0670 */
[----:B0-----:R-:W2:Y:S04]  /*100f0*/  LDL.LU R213, [R1+0x1e8] ;  /* 0x0001e80001d57983 */ /* 0x001ea80000300800 */
[----:B------:R-:W-:Y:S01]  /*10100*/  STL [R1+0x238], R126 ;  /* 0x0002387e01007387 */ /* 0x000fe20000100800 */
[----:B----4-:R-:W-:-:S05]  /*10110*/  IADD3 R222, P2, R222, R113, RZ ;  /* 0x00000071dede7210 */ /* 0x010fca0007f5e0ff */
[----:B------:R0:W-:Y:S04]  /*10120*/  STL [R1+0x228], R222 ;  /* 0x000228de01007387 */ /* 0x0001e80000100800 */
[----:B------:R-:W-:Y:S04]  /*10130*/  STL [R1+0x230], R121 ;  /* 0x0002307901007387 */ /* 0x000fe80000100800 */
[----:B0-----:R-:W4:Y:S01]  /*10140*/  LDL.LU R222, [R1+0x20c] ;  /* 0x00020c0001de7983 */ /* 0x001f220000300800 */
[----:B------:R-:W-:-:S03]  /*10150*/  IMAD.X R230, R230, 0x1, R112, P3 ;  /* 0x00000001e6e67824 */ /* 0x000fc600018e0670 */
[----:B------:R-:W-:Y:S04]  /*10160*/  STL [R1+0x254], R125 ;  /* 0x0002547d01007387 */ /* 0x000fe80000100800 */
[----:B------:R0:W-:Y:S04]  /*10170*/  STL [R1+0x24c], R230 ;  /* 0x00024ce601007387 */ /* 0x0001e80000100800 */
[----:B0-----:R-:W4:Y:S04]  /*10180*/  LDL.LU R230, [R1+0x1e0] ;  /* 0x0001e00001e67983 */ /* 0x001f280000300800 */
[----:B------:R-:W4:Y:S01]  /*10190*/  LDL.LU R125, [R1+0x204] ;  /* 0x00020400017d7983 */ /* 0x000f220000300800 */
[----:B------:R-:W-:-:S05]  /*101a0*/  IADD3 R158, P3, R158, R113, RZ ;  /* 0x000000719e9e7210 */ /* 0x000fca0007f7e0ff */
[----:B------:R0:W-:Y:S04]  /*101b0*/  STL [R1+0x220], R158 ;  /* 0x0002209e01007387 */ /* 0x0001e80000100800 */
[----:B0-----:R-:W4:Y:S01]  /*101c0*/  LDL.LU R158, [R1+0x1d8] ;  /* 0x0001d800019e7983 */ /* 0x001f220000300800 */
[----:B------:R-:W-:Y:S01]  /*101d0*/  IMAD.X R116, R116, 0x1, R112, P4 ;  /* 0x0000000174747824 */ /* 0x000fe200020e0670 */
[----:B---3--:R-:W-:-:S05]  /*101e0*/  IADD3 R229, P4, R229, R113, RZ ;  /* 0x00000071e5e57210 */ /* 0x008fca0007f9e0ff */
[----:B------:R0:W-:Y:S04]  /*101f0*/  STL [R1+0x218], R229 ;  /* 0x000218e501007387 */ /* 0x0001e80000100800 */
[----:B------:R-:W-:Y:S01]  /*10200*/  STL [R1+0x244], R116 ;  /* 0x0002447401007387 */ /* 0x000fe20000100800 */
[----:B------:R-:W-:-:S03]  /*10210*/  IMAD.X R120, R120, 0x1, R112, P5 ;  /* 0x0000000178787824 */ /* 0x000fc600028e0670 */
[----:B0-----:R-:W3:Y:S04]  /*10220*/  LDL.LU R229, [R1+0x1fc] ;  /* 0x0001fc0001e57983 */ /* 0x001ee80000300800 */
[----:B------:R0:W-:Y:S04]  /*10230*/  STL [R1+0x23c], R120 ;  /* 0x00023c7801007387 */ /* 0x0001e80000100800 */
[----:B0-----:R-:W3:Y:S01]  /*10240*/  LDL.LU R120, [R1+0x1d0] ;  /* 0x0001d00001787983 */ /* 0x001ee20000300800 */
[----:B------:R-:W-:-:S05]  /*10250*/  IADD3 R115, P5, R115, R113, RZ ;  /* 0x0000007173737210 */ /* 0x000fca0007fbe0ff */
[----:B------:R0:W-:Y:S01]  /*10260*/  STL [R1+0x210], R115 ;  /* 0x0002107301007387 */ /* 0x0001e20000100800 */
[----:B------:R-:W-:-:S03]  /*10270*/  IMAD.X R197, R197, 0x1, R112, P6 ;  /* 0x00000001c5c57824 */ /* 0x000fc600030e0670 */
[----:B0-----:R-:W3:Y:S01]  /*10280*/  LDL.LU R115, [R1+0x1f4] ;  /* 0x0001f40001737983 */ /* 0x001ee20000300800 */
[----:B------:R-:W-:Y:S01]  /*10290*/  IADD3 R159, P6, R159, R113, RZ ;  /* 0x000000719f9f7210 */ /* 0x000fe20007fde0ff */
[----:B------:R-:W-:-:S04]  /*102a0*/  IMAD.X R205, R205, 0x1, R112, P1 ;  /* 0x00000001cdcd7824 */ /* 0x000fc800008e0670 */
[----:B------:R0:W-:Y:S01]  /*102b0*/  STL [R1+0x208], R159 ;  /* 0x0002089f01007387 */ /* 0x0001e20000100800 */
[-C--:B------:R-:W-:Y:S01]  /*102c0*/  IADD3 R212, P1, R212, R113.reuse, RZ ;  /* 0x00000071d4d47210 */ /* 0x080fe20007f3e0ff */
[----:B------:R-:W-:Y:S02]  /*102d0*/  IMAD.X R221, R221, 0x1, R112, P2 ;  /* 0x00000001dddd7824 */ /* 0x000fe400010e0670 */
[----:B0-----:R-:W3:Y:S04]  /*102e0*/  LDL.LU R159, [R1+0x1c8] ;  /* 0x0001c800019f7983 */ /* 0x001ee80000300800 */
[----:B------:R-:W-:Y:S01]  /*102f0*/  STL [R1+0x234], R197 ;  /* 0x000234c501007387 */ /* 0x000fe20000100800 */
[----:B------:R-:W-:-:S03]  /*10300*/  IADD3 R198, P2, R198, R113, RZ ;  /* 0x00000071c6c67210 */ /* 0x000fc60007f5e0ff */
[----:B------:R-:W-:Y:S04]  /*10310*/  STL [R1+0x22c], R205 ;  /* 0x00022ccd01007387 */ /* 0x000fe80000100800 */
[----:B------:R0:W-:Y:S04]  /*10320*/  STL [R1+0x1f8], R198 ;  /* 0x0001f8c601007387 */ /* 0x0001e80000100800 */
[----:B------:R-:W-:Y:S04]  /*10330*/  STL [R1+0x200], R212 ;  /* 0x000200d401007387 */ /* 0x000fe80000100800 */
[----:B0-----:R-:W3:Y:S01]  /*10340*/  LDL.LU R198, [R1+0x1ec] ;  /* 0x0001ec0001c67983 */ /* 0x001ee20000300800 */
[----:B------:R-:W-:-:S03]  /*10350*/  IMAD.X R206, R206, 0x1, R112, P3 ;  /* 0x00000001cece7824 */ /* 0x000fc600018e0670 */
[----:B------:R-:W-:Y:S01]  /*10360*/  STL [R1+0x224], R221 ;  /* 0x000224dd01007387 */ /* 0x000fe20000100800 */
[----:B------:R-:W-:-:S03]  /*10370*/  IADD3 R238, P3, R238, R113, RZ ;  /* 0x00000071eeee7210 */ /* 0x000fc60007f7e0ff */
[----:B------:R0:W-:Y:S04]  /*10380*/  STL [R1+0x21c], R206 ;  /* 0x00021cce01007387 */ /* 0x0001e80000100800 */
[----:B0-----:R-:W3:Y:S01]  /*10390*/  LDL.LU R206, [R1+0x1c0] ;  /* 0x0001c00001ce7983 */ /* 0x001ee20000300800 */
[----:B------:R-:W-:-:S03]  /*103a0*/  IMAD.X R247, R247, 0x1, R112, P4 ;  /* 0x00000001f7f77824 */ /* 0x000fc600020e0670 */
[----:B------:R-:W3:Y:S04]  /*103b0*/  LDL.LU R126, [R1+0x1e4] ;  /* 0x0001e400017e7983 */ /* 0x000ee80000300800 */
[----:B------:R0:W-:Y:S04]  /*103c0*/  STL [R1+0x1f0], R238 ;  /* 0x0001f0ee01007387 */ /* 0x0001e80000100800 */
[----:B0-----:R-:W3:Y:S04]  /*103d0*/  LDL.LU R238, [R1+0x1b8] ;  /* 0x0001b80001ee7983 */ /* 0x001ee80000300800 */
[----:B------:R0:W-:Y:S04]  /*103e0*/  STL [R1+0x214], R247 ;  /* 0x000214f701007387 */ /* 0x0001e80000100800 */
[----:B------:R-:W3:Y:S04]  /*103f0*/  LDL.LU R121, [R1+0x1dc] ;  /* 0x0001dc0001797983 */ /* 0x000ee80000300800 */
[----:B0-----:R-:W3:Y:S01]  /*10400*/  LDL.LU R247, [R1+0x1b0] ;  /* 0x0001b00001f77983 */ /* 0x001ee20000300800 */
[----:B--2---:R-:W-:-:S05]  /*10410*/  IADD3 R213, P4, R213, R113, RZ ;  /* 0x00000071d5d57210 */ /* 0x004fca0007f9e0ff */
[----:B------:R0:W-:Y:S04]  /*10420*/  STL [R1+0x1e8], R213 ;  /* 0x0001e8d501007387 */ /* 0x0001e80000100800 */
[----:B0-----:R-:W2:Y:S01]  /*10430*/  LDL.LU R213, [R1+0x1d4] ;  /* 0x0001d40001d57983 */ /* 0x001ea20000300800 */
[----:B----4-:R-:W-:-:S05]  /*10440*/  IMAD.X R222, R222, 0x1, R112, P5 ;  /* 0x00000001dede7824 */ /* 0x010fca00028e0670 */
[----:B------:R0:W-:Y:S04]  /*10450*/  STL [R1+0x20c], R222 ;  /* 0x00020cde01007387 */ /* 0x0001e80000100800 */
[----:B0-----:R-:W4:Y:S01]  /*10460*/  LDL.LU R222, [R1+0x1a8] ;  /* 0x0001a80001de7983 */ /* 0x001f220000300800 */
[----:B------:R-:W-:Y:S01]  /*10470*/  IADD3 R230, P5, R230, R113, RZ ;  /* 0x00000071e6e67210 */ /* 0x000fe20007fbe0ff */
[----:B------:R-:W-:-:S04]  /*10480*/  IMAD.X R125, R125, 0x1, R112, P6 ;  /* 0x000000017d7d7824 */ /* 0x000fc800030e0670 */
[----:B------:R0:W-:Y:S04]  /*10490*/  STL [R1+0x1e0], R230 ;  /* 0x0001e0e601007387 */ /* 0x0001e80000100800 */
[----:B0-----:R-:W4:Y:S04]  /*104a0*/  LDL.LU R230, [R1+0x1cc] ;  /* 0x0001cc0001e67983 */ /* 0x001f280000300800 */
[----:B------:R-:W4:Y:S04]  /*104b0*/  LDL.LU R116, [R1+0x1a0] ;  /* 0x0001a00001747983 */ /* 0x000f280000300800 */
[----:B------:R0:W-:Y:S04]  /*104c0*/  STL [R1+0x204], R125 ;  /* 0x0002047d01007387 */ /* 0x0001e80000100800 */
[----:B0-----:R-:W4:Y:S01]  /*104d0*/  LDL.LU R125, [R1+0x1c4] ;  /* 0x0001c400017d7983 */ /* 0x001f220000300800 */
[----:B------:R-:W-:-:S05]  /*104e0*/  IADD3 R158, P6, R158, R113, RZ ;  /* 0x000000719e9e7210 */ /* 0x000fca0007fde0ff */
[----:B------:R0:W-:Y:S04]  /*104f0*/  STL [R1+0x1d8], R158 ;  /* 0x0001d89e01007387 */ /* 0x0001e80000100800 */
[----:B0-----:R-:W4:Y:S01]  /*10500*/  LDL.LU R158, [R1+0x198] ;  /* 0x00019800019e7983 */ /* 0x001f220000300800 */
[----:B---3--:R-:W-:Y:S01]  /*10510*/  IMAD.X R229, R229, 0x1, R112, P1 ;  /* 0x00000001e5e57824 */ /* 0x008fe200008e0670 */
[----:B------:R-:W-:-:S05]  /*10520*/  IADD3 R120, P1, R120, R113, RZ ;  /* 0x0000007178787210 */ /* 0x000fca0007f3e0ff */
[----:B------:R0:W-:Y:S04]  /*10530*/  STL [R1+0x1d0], R120 ;  /* 0x0001d07801007387 */ /* 0x0001e80000100800 */
[----:B0-----:R-:W3:Y:S04]  /*10540*/  LDL.LU R120, [R1+0x1bc] ;  /* 0x0001bc0001787983 */ /* 0x001ee80000300800 */
[----:B------:R-:W-:Y:S01]  /*10550*/  STL [R1+0x1fc], R229 ;  /* 0x0001fce501007387 */ /* 0x000fe20000100800 */
[----:B------:R-:W-:-:S03]  /*10560*/  IMAD.X R115, R115, 0x1, R112, P2 ;  /* 0x0000000173737824 */ /* 0x000fc600010e0670 */
[----:B------:R-:W3:Y:S04]  /*10570*/  LDL.LU R197, [R1+0x190] ;  /* 0x0001900001c57983 */ /* 0x000ee80000300800 */
[----:B------:R0:W-:Y:S04]  /*10580*/  STL [R1+0x1f4], R115 ;  /* 0x0001f47301007387 */ /* 0x0001e80000100800 */
[----:B0-----:R-:W3:Y:S04]  /*10590*/  LDL.LU R115, [R1+0x1b4] ;  /* 0x0001b40001737983 */ /* 0x001ee80000300800 */
[----:B------:R-:W3:Y:S01]  /*105a0*/  LDL.LU R205, [R1+0x188] ;  /* 0x0001880001cd7983 */ /* 0x000ee20000300800 */
[----:B------:R-:W-:-:S03]  /*105b0*/  IADD3 R159, P2, R159, R113, RZ ;  /* 0x000000719f9f7210 */ /* 0x000fc60007f5e0ff */
[----:B------:R-:W3:Y:S04]  /*105c0*/  LDL.LU R212, [R1+0x1ac] ;  /* 0x0001ac0001d47983 */ /* 0x000ee80000300800 */
[----:B------:R-:W3:Y:S04]  /*105d0*/  LDL.LU R221, [R1+0x180] ;  /* 0x0001800001dd7983 */ /* 0x000ee80000300800 */
[----:B------:R0:W-:Y:S04]  /*105e0*/  STL [R1+0x1c8], R159 ;  /* 0x0001c89f01007387 */ /* 0x0001e80000100800 */
[----:B0-----:R-:W3:Y:S01]  /*105f0*/  LDL.LU R159, [R1+0x1a4] ;  /* 0x0001a400019f7983 */ /* 0x001ee20000300800 */
[----:B------:R-:W-:-:S05]  /*10600*/  IMAD.X R198, R198, 0x1, R112, P3 ;  /* 0x00000001c6c67824 */ /* 0x000fca00018e0670 */
[----:B------:R0:W-:Y:S04]  /*10610*/  STL [R1+0x1ec], R198 ;  /* 0x0001ecc601007387 */ /* 0x0001e80000100800 */
[----:B0-----:R-:W3:Y:S01]  /*10620*/  LDL.LU R198, [R1+0x178] ;  /* 0x0001780001c67983 */ /* 0x001ee20000300800 */
[----:B------:R-:W-:-:S03]  /*10630*/  IADD3 R206, P3, R206, R113, RZ ;  /* 0x00000071cece7210 */ /* 0x000fc60007f7e0ff */
[----:B------:R-:W3:Y:S01]  /*10640*/  LDL.LU R229, [R1+0x19c] ;  /* 0x00019c0001e57983 */ /* 0x000ee20000300800 */
[----:B------:R-:W-:-:S03]  /*10650*/  IMAD.X R126, R126, 0x1, R112, P4 ;  /* 0x000000017e7e7824 */ /* 0x000fc600020e0670 */
[----:B------:R0:W-:Y:S04]  /*10660*/  STL [R1+0x1c0], R206 ;  /* 0x0001c0ce01007387 */ /* 0x0001e80000100800 */
[----:B0-----:R-:W3:Y:S01]  /*10670*/  LDL.LU R206, [R1+0x170] ;  /* 0x0001700001ce7983 */ /* 0x001ee20000300800 */
[----:B------:R-:W-:-:S05]  /*10680*/  IADD3 R238, P4, R238, R113, RZ ;  /* 0x00000071eeee7210 */ /* 0x000fca0007f9e0ff */
[----:B------:R0:W-:Y:S01]  /*10690*/  STL [R1+0x1b8], R238 ;  /* 0x0001b8ee01007387 */ /* 0x0001e20000100800 */
[--C-:B------:R-:W-:Y:S01]  /*106a0*/  IMAD.X R121, R121, 0x1, R112.reuse, P5 ;  /* 0x0000000179797824 */ /* 0x100fe200028e0670 */
[----:B------:R-:W-:Y:S02]  /*106b0*/  IADD3 R247, P5, R247, R113, RZ ;  /* 0x00000071f7f77210 */ /* 0x000fe40007fbe0ff */
[----:B0-----:R-:W3:Y:S04]  /*106c0*/  LDL.LU R238, [R1+0x194] ;  /* 0x0001940001ee7983 */ /* 0x001ee80000300800 */
[----:B------:R-:W-:Y:S04]  /*106d0*/  STL [R1+0x1e4], R126 ;  /* 0x0001e47e01007387 */ /* 0x000fe80000100800 */
[----:B------:R0:W-:Y:S04]  /*106e0*/  STL [R1+0x1b0], R247 ;  /* 0x0001b0f701007387 */ /* 0x0001e80000100800 */
[----:B------:R-:W-:Y:S04]  /*106f0*/  STL [R1+0x1dc], R121 ;  /* 0x0001dc7901007387 */ /* 0x000fe80000100800 */
[----:B0-----:R-:W3:Y:S01]  /*10700*/  LDL.LU R247, [R1+0x168] ;  /* 0x0001680001f77983 */ /* 0x001ee20000300800 */
[----:B--2---:R-:W-:-:S05]  /*10710*/  IMAD.X R213, R213, 0x1, R112, P6 ;  /* 0x00000001d5d57824 */ /* 0x004fca00030e0670 */
[----:B------:R0:W-:Y:S04]  /*10720*/  STL [R1+0x1d4], R213 ;  /* 0x0001d4d501007387 */ /* 0x0001e80000100800 */
[----:B0-----:R-:W2:Y:S01]  /*10730*/  LDL.LU R213, [R1+0x18c] ;  /* 0x00018c0001d57983 */ /* 0x001ea20000300800 */
[----:B----4-:R-:W-:-:S05]  /*10740*/  IADD3 R222, P6, R222, R113, RZ ;  /* 0x00000071dede7210 */ /* 0x010fca0007fde0ff */
[----:B------:R0:W-:Y:S04]  /*10750*/  STL [R1+0x1a8], R222 ;  /* 0x0001a8de01007387 */ /* 0x0001e80000100800 */
[----:B0-----:R-:W4:Y:S01]  /*10760*/  LDL.LU R222, [R1+0x160] ;  /* 0x0001600001de7983 */ /* 0x001f220000300800 */
[----:B------:R-:W-:Y:S01]  /*10770*/  IMAD.X R230, R230, 0x1, R112, P1 ;  /* 0x00000001e6e67824 */ /* 0x000fe200008e0670 */
[----:B------:R-:W-:-:S04]  /*10780*/  IADD3 R116, P1, R116, R113, RZ ;  /* 0x0000007174747210 */ /* 0x000fc80007f3e0ff */
[----:B------:R0:W-:Y:S04]  /*10790*/  STL [R1+0x1cc], R230 ;  /* 0x0001cce601007387 */ /* 0x0001e80000100800 */
[----:B0-----:R-:W4:Y:S01]  /*107a0*/  LDL.LU R230, [R1+0x184] ;  /* 0x0001840001e67983 */ /* 0x001f220000300800 */
[----:B------:R-:W-:-:S05]  /*107b0*/  IMAD.X R125, R125, 0x1, R112, P2 ;  /* 0x000000017d7d7824 */ /* 0x000fca00010e0670 */
[----:B------:R0:W-:Y:S04]  /*107c0*/  STL [R1+0x1c4], R125 ;  /* 0x0001c47d01007387 */ /* 0x0001e80000100800 */
[----:B------:R-:W-:Y:S04]  /*107d0*/  STL [R1+0x1a0], R116 ;  /* 0x0001a07401007387 */ /* 0x000fe80000100800 */
[----:B0-----:R-:W4:Y:S01]  /*107e0*/  LDL.LU R125, [R1+0x158] ;  /* 0x00015800017d7983 */ /* 0x001f220000300800 */
[----:B------:R-:W-:-:S05]  /*107f0*/  IADD3 R158, P2, R158, R113, RZ ;  /* 0x000000719e9e7210 */ /* 0x000fca0007f5e0ff */
[----:B------:R0:W-:Y:S04]  /*10800*/  STL [R1+0x198], R158 ;  /* 0x0001989e01007387 */ /* 0x0001e80000100800 */
[----:B0-----:R-:W4:Y:S01]  /*10810*/  LDL.LU R158, [R1+0x17c] ;  /* 0x00017c00019e7983 */ /* 0x001f220000300800 */
[----:B---3--:R-:W-:-:S05]  /*10820*/  IMAD.X R120, R120, 0x1, R112, P3 ;  /* 0x0000000178787824 */ /* 0x008fca00018e0670 */
[----:B------:R0:W-:Y:S01]  /*10830*/  STL [R1+0x1bc], R120 ;  /* 0x0001bc7801007387 */ /* 0x0001e20000100800 */
[----:B------:R-:W-:-:S03]  /*10840*/  IADD3 R197, P3, R197, R113, RZ ;  /* 0x00000071c5c57210 */ /* 0x000fc60007f7e0ff */
[----:B0-----:R-:W3:Y:S01]  /*10850*/  LDL.LU R120, [R1+0x150] ;  /* 0x0001500001787983 */ /* 0x001ee20000300800 */
[----:B------:R-:W-:Y:S01]  /*10860*/  IMAD.X R115, R115, 0x1, R112, P4 ;  /* 0x0000000173737824 */ /* 0x000fe200020e0670 */
[----:B------:R-:W-:-:S04]  /*10870*/  IADD3 R205, P4, R205, R113, RZ ;  /* 0x00000071cdcd7210 */ /* 0x000fc80007f9e0ff */
[----:B------:R0:W-:Y:S01]  /*10880*/  STL [R1+0x1b4], R115 ;  /* 0x0001b47301007387 */ /* 0x0001e20000100800 */
[--C-:B------:R-:W-:Y:S01]  /*10890*/  IMAD.X R212, R212, 0x1, R112.reuse, P5 ;  /* 0x00000001d4d47824 */ /* 0x100fe200028e0670 */
[----:B------:R-:W-:Y:S02]  /*108a0*/  IADD3 R221, P5, R221, R113, RZ ;  /* 0x00000071dddd7210 */ /* 0x000fe40007fbe0ff */
[----:B0-----:R-:W3:Y:S04]  /*108b0*/  LDL.LU R115, [R1+0x174] ;  /* 0x0001740001737983 */ /* 0x001ee80000300800 */
[----:B------:R-:W-:Y:S01]  /*108c0*/  STL [R1+0x190], R197 ;  /* 0x000190c501007387 */ /* 0x000fe20000100800 */
[----:B------:R-:W-:-:S03]  /*108d0*/  IMAD.X R159, R159, 0x1, R112, P6 ;  /* 0x000000019f9f7824 */ /* 0x000fc600030e0670 */
[----:B------:R-:W-:Y:S04]  /*108e0*/  STL [R1+0x188], R205 ;  /* 0x000188cd01007387 */ /* 0x000fe80000100800 */
[----:B------:R0:W-:Y:S04]  /*108f0*/  STL [R1+0x1a4], R159 ;  /* 0x0001a49f01007387 */ /* 0x0001e80000100800 */
[----:B------:R-:W-:Y:S04]  /*10900*/  STL [R1+0x1ac], R212 ;  /* 0x0001acd401007387 */ /* 0x000fe80000100800 */
[----:B0-----:R-:W3:Y:S01]  /*10910*/  LDL.LU R159, [R1+0x148] ;  /* 0x00014800019f7983 */ /* 0x001ee20000300800 */
[----:B------:R-:W-:-:S03]  /*10920*/  IADD3 R198, P6, R198, R113, RZ ;  /* 0x00000071c6c67210 */ /* 0x000fc60007fde0ff */
[----:B------:R-:W-:Y:S01]  /*10930*/  STL [R1+0x180], R221 ;  /* 0x000180dd01007387 */ /* 0x000fe20000100800 */
[----:B------:R-:W-:-:S03]  /*10940*/  IMAD.X R229, R229, 0x1, R112, P1 ;  /* 0x00000001e5e57824 */ /* 0x000fc600008e0670 */
[----:B------:R0:W-:Y:S04]  /*10950*/  STL [R1+0x178], R198 ;  /* 0x000178c601007387 */ /* 0x0001e80000100800 */
[----:B0-----:R-:W3:Y:S01]  /*10960*/  LDL.LU R198, [R1+0x16c] ;  /* 0x00016c0001c67983 */ /* 0x001ee20000300800 */
[----:B------:R-:W-:-:S03]  /*10970*/  IADD3 R206, P1, R206, R113, RZ ;  /* 0x00000071cece7210 */ /* 0x000fc60007f3e0ff */
[----:B------:R-:W3:Y:S04]  /*10980*/  LDL.LU R121, [R1+0x140] ;  /* 0x0001400001797983 */ /* 0x000ee80000300800 */
[----:B------:R0:W-:Y:S04]  /*10990*/  STL [R1+0x170], R206 ;  /* 0x000170ce01007387 */ /* 0x0001e80000100800 */
[----:B------:R1:W-:Y:S04]  /*109a0*/  STL [R1+0x19c], R229 ;  /* 0x00019ce501007387 */ /* 0x0003e80000100800 */
[----:B0-----:R-:W3:Y:S01]  /*109b0*/  LDL.LU R206, [R1+0x164] ;  /* 0x0001640001ce7983 */ /* 0x001ee20000300800 */
[----:B------:R-:W-:-:S03]  /*109c0*/  IMAD.X R238, R238, 0x1, R112, P2 ;  /* 0x00000001eeee7824 */ /* 0x000fc600010e0670 */
[----:B------:R-:W3:Y:S04]  /*109d0*/  LDL.LU R212, [R1+0x138] ;  /* 0x0001380001d47983 */ /* 0x000ee80000300800 */
[----:B------:R-:W3:Y:S04]  /*109e0*/  LDL.LU R221, [R1+0x15c] ;  /* 0x00015c0001dd7983 */ /* 0x000ee80000300800 */
[----:B-1----:R-:W3:Y:S04]  /*109f0*/  LDL.LU R229, [R1+0x130] ;  /* 0x0001300001e57983 */ /* 0x002ee80000300800 */
[----:B------:R0:W-:Y:S01]  /*10a00*/  STL [R1+0x194], R238 ;  /* 0x000194ee01007387 */ /* 0x0001e20000100800 */
[----:B------:R-:W-:-:S03]  /*10a10*/  IADD3 R247, P2, R247, R113, RZ ;  /* 0x00000071f7f77210 */ /* 0x000fc60007f5e0ff */
[----:B0-----:R-:W3:Y:S01]  /*10a20*/  LDL.LU R238, [R1+0x154] ;  /* 0x0001540001ee7983 */ /* 0x001ee20000300800 */
[----:B--2---:R-:W-:-:S05]  /*10a30*/  IMAD.X R213, R213, 0x1, R112, P3 ;  /* 0x00000001d5d57824 */ /* 0x004fca00018e0670 */
[----:B------:R0:W-:Y:S04]  /*10a40*/  STL [R1+0x18c], R213 ;  /* 0x00018cd501007387 */ /* 0x0001e80000100800 */
[----:B------:R-:W-:Y:S04]  /*10a50*/  STL [R1+0x168], R247 ;  /* 0x000168f701007387 */ /* 0x000fe80000100800 */
[----:B0-----:R-:W2:Y:S01]  /*10a60*/  LDL.LU R213, [R1+0x128] ;  /* 0x0001280001d57983 */ /* 0x001ea20000300800 */
[----:B----4-:R-:W-:-:S05]  /*10a70*/  IADD3 R222, P3, R222, R113, RZ ;  /* 0x00000071dede7210 */ /* 0x010fca0007f7e0ff */
[----:B------:R0:W-:Y:S04]  /*10a80*/  STL [R1+0x160], R222 ;  /* 0x000160de01007387 */ /* 0x0001e80000100800 */
[----:B0-----:R-:W4:Y:S01]  /*10a90*/  LDL.LU R222, [R1+0x14c] ;  /* 0x00014c0001de7983 */ /* 0x001f220000300800 */
[----:B------:R-:W-:-:S05]  /*10aa0*/  IMAD.X R230, R230, 0x1, R112, P4 ;  /* 0x00000001e6e67824 */ /* 0x000fca00020e0670 */
[----:B------:R0:W-:Y:S04]  /*10ab0*/  STL [R1+0x184], R230 ;  /* 0x000184e601007387 */ /* 0x0001e80000100800 */
[----:B0-----:R-:W4:Y:S01]  /*10ac0*/  LDL.LU R230, [R1+0x120] ;  /* 0x0001200001e67983 */ /* 0x001f220000300800 */
[----:B------:R-:W-:Y:S01]  /*10ad0*/  IADD3 R125, P4, R125, R113, RZ ;  /* 0x000000717d7d7210 */ /* 0x000fe20007f9e0ff */
[----:B------:R-:W-:-:S05]  /*10ae0*/  IMAD.X R158, R158, 0x1, R112, P5 ;  /* 0x000000019e9e7824 */ /* 0x000fca00028e0670 */
[----:B------:R0:W-:Y:S04]  /*10af0*/  STL [R1+0x17c], R158 ;  /* 0x00017c9e01007387 */ /* 0x0001e80000100800 */
[----:B0-----:R-:W4:Y:S04]  /*10b00*/  LDL.LU R158, [R1+0x144] ;  /* 0x00014400019e7983 */ /* 0x001f280000300800 */
[----:B------:R0:W-:Y:S04]  /*10b10*/  STL [R1+0x158], R125 ;  /* 0x0001587d01007387 */ /* 0x0001e80000100800 */
[----:B------:R-:W4:Y:S04]  /*10b20*/  LDL.LU R116, [R1+0x118] ;  /* 0x0001180001747983 */ /* 0x000f280000300800 */
[----:B------:R-:W4:Y:S01]  /*10b30*/  LDL.LU R247, [R1+0x13c] ;  /* 0x00013c0001f77983 */ /* 0x000f220000300800 */
[----:B---3--:R-:W-:-:S05]  /*10b40*/  IADD3 R120, P5, R120, R113, RZ ;  /* 0x0000007178787210 */ /* 0x008fca0007fbe0ff */
[----:B------:R1:W-:Y:S04]  /*10b50*/  STL [R1+0x150], R120 ;  /* 0x0001507801007387 */ /* 0x0003e80000100800 */
[----:B------:R-:W3:Y:S04]  /*10b60*/  LDL.LU R197, [R1+0x110] ;  /* 0x0001100001c57983 */ /* 0x000ee80000300800 */
[----:B------:R-:W3:Y:S04]  /*10b70*/  LDL.LU R205, [R1+0x134] ;  /* 0x0001340001cd7983 */ /* 0x000ee80000300800 */
[----:B0-----:R-:W3:Y:S01]  /*10b80*/  LDL.LU R125, [R1+0x108] ;  /* 0x00010800017d7983 */ /* 0x001ee20000300800 */
[----:B------:R-:W-:-:S05]  /*10b90*/  IMAD.X R115, R115, 0x1, R112, P6 ;  /* 0x0000000173737824 */ /* 0x000fca00030e0670 */
[----:B------:R-:W-:Y:S04]  /*10ba0*/  STL [R1+0x174], R115 ;  /* 0x0001747301007387 */ /* 0x000fe80000100800 */
[----:B-1----:R-:W3:Y:S01]  /*10bb0*/  LDL.LU R120, [R1+0x12c] ;  /* 0x00012c0001787983 */ /* 0x002ee20000300800 */
[----:B------:R-:W-:-:S05]  /*10bc0*/  IADD3 R159, P6, R159, R113, RZ ;  /* 0x000000719f9f7210 */ /* 0x000fca0007fde0ff */
[----:B------:R0:W-:Y:S04]  /*10bd0*/  STL [R1+0x148], R159 ;  /* 0x0001489f01007387 */ /* 0x0001e80000100800 */
[----:B0-----:R-:W3:Y:S04]  /*10be0*/  LDL.LU R159, [R1+0x100] ;  /* 0x00010000019f7983 */ /* 0x001ee80000300800 */
[----:B------:R-:W3:Y:S01]  /*10bf0*/  LDL.LU R115, [R1+0x124] ;  /* 0x0001240001737983 */ /* 0x000ee20000300800 */
[----:B------:R-:W-:Y:S01]  /*10c00*/  IMAD.X R198, R198, 0x1, R112, P1 ;  /* 0x00000001c6c67824 */ /* 0x000fe200008e0670 */
[----:B------:R-:W-:-:S04]  /*10c10*/  IADD3 R121, P1, R121, R113, RZ ;  /* 0x0000007179797210 */ /* 0x000fc80007f3e0ff */
[----:B------:R0:W-:Y:S04]  /*10c20*/  STL [R1+0x16c], R198 ;  /* 0x00016cc601007387 */ /* 0x0001e80000100800 */
[----:B0-----:R-:W3:Y:S01]  /*10c30*/  LDL.LU R198, [R1+0xf8] ;  /* 0x0000f80001c67983 */ /* 0x001ee20000300800 */
[----:B------:R-:W-:Y:S01]  /*10c40*/  IMAD.X R206, R206, 0x1, R112, P2 ;  /* 0x00000001cece7824 */ /* 0x000fe200010e0670 */
[----:B------:R-:W-:-:S04]  /*10c50*/  IADD3 R212, P2, R212, R113, RZ ;  /* 0x00000071d4d47210 */ /* 0x000fc80007f5e0ff */
[----:B------:R0:W-:Y:S01]  /*10c60*/  STL [R1+0x164], R206 ;  /* 0x000164ce01007387 */ /* 0x0001e20000100800 */
[--C-:B------:R-:W-:Y:S01]  /*10c70*/  IMAD.X R221, R221, 0x1, R112.reuse, P3 ;  /* 0x00000001dddd7824 */ /* 0x100fe200018e0670 */
[----:B------:R-:W-:Y:S02]  /*10c80*/  IADD3 R229, P3, R229, R113, RZ ;  /* 0x00000071e5e57210 */ /* 0x000fe40007f7e0ff */
[----:B0-----:R-:W3:Y:S04]  /*10c90*/  LDL.LU R206, [R1+0x11c] ;  /* 0x00011c0001ce7983 */ /* 0x001ee80000300800 */
[----:B------:R-:W-:Y:S04]  /*10ca0*/  STL [R1+0x140], R121 ;  /* 0x0001407901007387 */ /* 0x000fe80000100800 */
[----:B------:R0:W-:Y:S01]  /*10cb0*/  STL [R1+0x138], R212 ;  /* 0x000138d401007387 */ /* 0x0001e20000100800 */
[----:B------:R-:W-:-:S03]  /*10cc0*/  IMAD.X R238, R238, 0x1, R112, P4 ;  /* 0x00000001eeee7824 */ /* 0x000fc600020e0670 */
[----:B0-----:R-:W3:Y:S04]  /*10cd0*/  LDL.LU R212, [R1+0x114] ;  /* 0x0001140001d47983 */ /* 0x001ee80000300800 */
[----:B------:R0:W-:Y:S04]  /*10ce0*/  STL [R1+0x15c], R221 ;  /* 0x00015cdd01007387 */ /* 0x0001e80000100800 */
[----:B0-----:R-:W3:Y:S04]  /*10cf0*/  LDL.LU R221, [R1+0x10c] ;  /* 0x00010c0001dd7983 */ /* 0x001ee80000300800 */
[----:B------:R0:W-:Y:S04]  /*10d00*/  STL [R1+0x130], R229 ;  /* 0x000130e501007387 */ /* 0x0001e80000100800 */
[----:B0-----:R-:W3:Y:S04]  /*10d10*/  LDL.LU R229, [R1+0x104] ;  /* 0x0001040001e57983 */ /* 0x001ee80000300800 */
[----:B------:R-:W-:Y:S01]  /*10d20*/  STL [R1+0x154], R238 ;  /* 0x000154ee01007387 */ /* 0x000fe20000100800 */
[----:B--2---:R-:W-:-:S05]  /*10d30*/  IADD3 R213, P4, R213, R113, RZ ;  /* 0x00000071d5d57210 */ /* 0x004fca0007f9e0ff */
[----:B------:R0:W-:Y:S04]  /*10d40*/  STL [R1+0x128], R213 ;  /* 0x000128d501007387 */ /* 0x0001e80000100800 */
[----:B0-----:R-:W2:Y:S01]  /*10d50*/  LDL.LU R213, [R1+0xd8] ;  /* 0x0000d80001d57983 */ /* 0x001ea20000300800 */
[----:B----4-:R-:W-:-:S05]  /*10d60*/  IMAD.X R222, R222, 0x1, R112, P5 ;  /* 0x00000001dede7824 */ /* 0x010fca00028e0670 */
[----:B------:R0:W-:Y:S04]  /*10d70*/  STL [R1+0x14c], R222 ;  /* 0x00014cde01007387 */ /* 0x0001e80000100800 */
[----:B0-----:R-:W4:Y:S04]  /*10d80*/  LDL.LU R222, [R1+0xfc] ;  /* 0x0000fc0001de7983 */ /* 0x001f280000300800 */
[----:B------:R-:W4:Y:S01]  /*10d90*/  LDL.LU R238, [R1+0xd0] ;  /* 0x0000d00001ee7983 */ /* 0x000f220000300800 */
[----:B------:R-:W-:-:S05]  /*10da0*/  IADD3 R230, P5, R230, R113, RZ ;  /* 0x00000071e6e67210 */ /* 0x000fca0007fbe0ff */
[----:B------:R0:W-:Y:S04]  /*10db0*/  STL [R1+0x120], R230 ;  /* 0x000120e601007387 */ /* 0x0001e80000100800 */
[----:B0-----:R-:W4:Y:S01]  /*10dc0*/  LDL.LU R230, [R1+0xf4] ;  /* 0x0000f40001e67983 */ /* 0x001f220000300800 */
[----:B------:R-:W-:-:S05]  /*10dd0*/  IMAD.X R158, R158, 0x1, R112, P6 ;  /* 0x000000019e9e7824 */ /* 0x000fca00030e0670 */
[----:B------:R0:W-:Y:S01]  /*10de0*/  STL [R1+0x144], R158 ;  /* 0x0001449e01007387 */ /* 0x0001e20000100800 */
[----:B------:R-:W-:-:S03]  /*10df0*/  IMAD.X R247, R247, 0x1, R112, P1 ;  /* 0x00000001f7f77824 */ /* 0x000fc600008e0670 */
[----:B0-----:R-:W4:Y:S04]  /*10e00*/  LDL.LU R158, [R1+0xc8] ;  /* 0x0000c800019e7983 */ /* 0x001f280000300800 */
[----:B------:R0:W-:Y:S04]  /*10e10*/  STL [R1+0x13c], R247 ;  /* 0x00013cf701007387 */ /* 0x0001e80000100800 */
[----:B0-----:R-:W4:Y:S01]  /*10e20*/  LDL.LU R247, [R1+0xc0] ;  /* 0x0000c00001f77983 */ /* 0x001f220000300800 */
[----:B------:R-:W-:Y:S01]  /*10e30*/  IADD3 R116, P6, R116, UR5, RZ ;  /* 0x0000000574747c10 */ /* 0x000fe2000ffde0ff */
[----:B---3--:R-:W-:Y:S01]  /*10e40*/  IMAD.X R205, R205, 0x1, R112, P2 ;  /* 0x00000001cdcd7824 */ /* 0x008fe200010e0670 */
[----:B------:R-:W-:-:S02]  /*10e50*/  IADD3 R197, P1, R197, UR5, RZ ;  /* 0x00000005c5c57c10 */ /* 0x000fc4000ff3e0ff */
[----:B------:R-:W-:Y:S01]  /*10e60*/  IADD3 R125, P2, R125, UR5, RZ ;  /* 0x000000057d7d7c10 */ /* 0x000fe2000ff5e0ff */
[----:B------:R-:W-:Y:S04]  /*10e70*/  STL [R1+0x118], R116 ;  /* 0x0001187401007387 */ /* 0x000fe80000100800 */
[----:B------:R-:W-:Y:S04]  /*10e80*/  STL [R1+0x110], R197 ;  /* 0x000110c501007387 */ /* 0x000fe80000100800 */
[----:B------:R0:W-:Y:S01]  /*10e90*/  STL [R1+0x108], R125 ;  /* 0x0001087d01007387 */ /* 0x0001e20000100800 */
[----:B------:R-:W-:-:S03]  /*10ea0*/  IMAD.X R120, R120, 0x1, R112, P3 ;  /* 0x0000000178787824 */ /* 0x000fc600018e0670 */
[----:B------:R-:W-:Y:S04]  /*10eb0*/  STL [R1+0x134], R205 ;  /* 0x000134cd01007387 */ /* 0x000fe80000100800 */
[----:B0-----:R-:W3:Y:S01]  /*10ec0*/  LDL.LU R125, [R1+0xd4] ;  /* 0x0000d400017d7983 */ /* 0x001ee20000300800 */
[----:B------:R-:W-:Y:S01]  /*10ed0*/  IADD3 R159, P3, R159, UR5, RZ ;  /* 0x000000059f9f7c10 */ /* 0x000fe2000ff7e0ff */
[----:B------:R-:W-:-:S04]  /*10ee0*/  IMAD.X R115, R115, 0x1, R112, P4 ;  /* 0x0000000173737824 */ /* 0x000fc800020e0670 */
[----:B------:R0:W-:Y:S04]  /*10ef0*/  STL [R1+0x100], R159 ;  /* 0x0001009f01007387 */ /* 0x0001e80000100800 */
[----:B------:R1:W-:Y:S04]  /*10f00*/  STL [R1+0x12c], R120 ;  /* 0x00012c7801007387 */ /* 0x0003e80000100800 */
[----:B0-----:R-:W3:Y:S04]  /*10f10*/  LDL.LU R159, [R1+0xcc] ;  /* 0x0000cc00019f7983 */ /* 0x001ee80000300800 */
[----:B-1----:R-:W3:Y:S01]  /*10f20*/  LDL.LU R120, [R1+0xc4] ;  /* 0x0000c40001787983 */ /* 0x002ee20000300800 */
[----:B------:R-:W-:-:S03]  /*10f30*/  IADD3 R198, P4, R198, UR5, RZ ;  /* 0x00000005c6c67c10 */ /* 0x000fc6000ff9e0ff */
[----:B------:R0:W-:Y:S04]  /*10f40*/  STL [R1+0x124], R115 ;  /* 0x0001247301007387 */ /* 0x0001e80000100800 */
[----:B0-----:R-:W3:Y:S01]  /*10f50*/  LDL.LU R115, [R1+0x98] ;  /* 0x0000980001737983 */ /* 0x001ee20000300800 */
[----:B------:R-:W-:Y:S01]  /*10f60*/  IMAD.X R206, R206, 0x1, R112, P5 ;  /* 0x00000001cece7824 */ /* 0x000fe200028e0670 */
[----:B------:R-:W-:Y:S02]  /*10f70*/  IADD3 R233, P5, R233, UR5, RZ ;  /* 0x00000005e9e97c10 */ /* 0x000fe4000ffbe0ff */
[----:B------:R0:W-:Y:S04]  /*10f80*/  STL [R1+0xf8], R198 ;  /* 0x0000f8c601007387 */ /* 0x0001e80000100800 */
[----:B0-----:R-:W3:Y:S04]  /*10f90*/  LDL.LU R198, [R1+0x90] ;  /* 0x0000900001c67983 */ /* 0x001ee80000300800 */
[----:B------:R0:W-:Y:S01]  /*10fa0*/  STL [R1+0xf0], R233 ;  /* 0x0000f0e901007387 */ /* 0x0001e20000100800 */
[----:B------:R-:W-:-:S02]  /*10fb0*/  IADD3.X R212, R212, UR60, RZ, P6, !PT ;  /* 0x0000003cd4d47c10 */ /* 0x000fc4000b7fe4ff */
[----:B------:R-:W-:Y:S01]  /*10fc0*/  IADD3 R231, P6, R231, UR5, RZ ;  /* 0x00000005e7e77c10 */ /* 0x000fe2000ffde0ff */
[----:B------:R1:W-:Y:S04]  /*10fd0*/  STL [R1+0x11c], R206 ;  /* 0x00011cce01007387 */ /* 0x0003e80000100800 */
[----:B0-----:R-:W3:Y:S04]  /*10fe0*/  LDL.LU R233, [R1+0x614] ;  /* 0x0006140001e97983 */ /* 0x001ee80000300800 */
[----:B-1----:R-:W3:Y:S01]  /*10ff0*/  LDL.LU R206, [R1+0x88] ;  /* 0x0000880001ce7983 */ /* 0x002ee20000300800 */
[----:B------:R-:W-:-:S02]  /*11000*/  IADD3.X R221, R221, UR60, RZ, P1, !PT ;  /* 0x0000003cdddd7c10 */ /* 0x000fc40008ffe4ff */
[----:B------:R-:W-:Y:S01]  /*11010*/  IADD3 R241, P1, R241, UR5, RZ ;  /* 0x00000005f1f17c10 */ /* 0x000fe2000ff3e0ff */
[----:B------:R0:W-:Y:S04]  /*11020*/  STL [R1+0xe8], R231 ;  /* 0x0000e8e701007387 */ /* 0x0001e80000100800 */
[----:B0-----:R-:W3:Y:S01]  /*11030*/  LDL.LU R231, [R1+0x610] ;  /* 0x0006100001e77983 */ /* 0x001ee20000300800 */
[----:B------:R-:W-:-:S03]  /*11040*/  IADD3.X R229, R229, UR60, RZ, P2, !PT ;  /* 0x0000003ce5e57c10 */ /* 0x000fc600097fe4ff */
[----:B------:R-:W-:Y:S04]  /*11050*/  STL [R1+0x114], R212 ;  /* 0x000114d401007387 */ /* 0x000fe80000100800 */
[----:B------:R0:W-:Y:S01]  /*11060*/  STL [R1+0xe0], R241 ;  /* 0x0000e0f101007387 */ /* 0x0001e20000100800 */
[----:B------:R-:W-:-:S03]  /*11070*/  IADD3.X R204, R204, UR60, RZ, P5, !PT ;  /* 0x0000003ccccc7c10 */ /* 0x000fc6000affe4ff */
[----:B0-----:R-:W3:Y:S04]  /*11080*/  LDL.LU R241, [R1+0x60c] ;  /* 0x00060c0001f17983 */ /* 0x001ee80000300800 */
[----:B------:R-:W-:Y:S01]  /*11090*/  STL [R1+0x10c], R221 ;  /* 0x00010cdd01007387 */ /* 0x000fe20000100800 */
[----:B--2---:R-:W-:-:S05]  /*110a0*/  IADD3 R213, P2, R213, UR5, RZ ;  /* 0x00000005d5d57c10 */ /* 0x004fca000ff5e0ff */
[----:B------:R0:W-:Y:S01]  /*110b0*/  STL [R1+0xd8], R213 ;  /* 0x0000d8d501007387 */ /* 0x0001e20000100800 */
[----:B------:R-:W-:-:S03]  /*110c0*/  IADD3.X R193, R193, UR60, RZ, P6, !PT ;  /* 0x0000003cc1c17c10 */ /* 0x000fc6000b7fe4ff */
[----:B0-----:R-:W2:Y:S04]  /*110d0*/  LDL.LU R213, [R1+0x94] ;  /* 0x0000940001d57983 */ /* 0x001ea80000300800 */
[----:B------:R-:W-:Y:S01]  /*110e0*/  STL [R1+0x104], R229 ;  /* 0x000104e501007387 */ /* 0x000fe20000100800 */
[----:B----4-:R-:W-:Y:S02]  /*110f0*/  IADD3.X R222, R222, UR60, RZ, P3, !PT ;  /* 0x0000003cdede7c10 */ /* 0x010fe40009ffe4ff */
[----:B------:R-:W-:-:S03]  /*11100*/  IADD3 R238, P3, R238, UR5, RZ ;  /* 0x00000005eeee7c10 */ /* 0x000fc6000ff7e0ff */
[----:B------:R0:W-:Y:S01]  /*11110*/  STL [R1+0xfc], R222 ;  /* 0x0000fcde01007387 */ /* 0x0001e20000100800 */
[----:B------:R-:W-:-:S03]  /*11120*/  IADD3 R103, P6, R103, UR5, RZ ;  /* 0x0000000567677c10 */ /* 0x000fc6000ffde0ff */
[----:B0-----:R-:W4:Y:S01]  /*11130*/  LDL.LU R222, [R1+0x8c] ;  /* 0x00008c0001de7983 */ /* 0x001f220000300800 */
[----:B------:R-:W-:-:S05]  /*11140*/  IADD3.X R230, R230, UR60, RZ, P4, !PT ;  /* 0x0000003ce6e67c10 */ /* 0x000fca000a7fe4ff */
[----:B------:R0:W-:Y:S01]  /*11150*/  STL [R1+0xf4], R230 ;  /* 0x0000f4e601007387 */ /* 0x0001e20000100800 */
[----:B------:R-:W-:-:S03]  /*11160*/  IADD3.X R13, R13, UR60, RZ, P1, !PT ;  /* 0x0000003c0d0d7c10 */ /* 0x000fc60008ffe4ff */
[----:B0-----:R-:W4:Y:S04]  /*11170*/  LDL.LU R230, [R1+0x58] ;  /* 0x0000580001e67983 */ /* 0x001f280000300800 */
[----:B------:R-:W-:Y:S01]  /*11180*/  STL [R1+0xd0], R238 ;  /* 0x0000d0ee01007387 */ /* 0x000fe20000100800 */
[----:B------:R-:W-:-:S05]  /*11190*/  IADD3 R158, P4, R158, UR5, RZ ;  /* 0x000000059e9e7c10 */ /* 0x000fca000ff9e0ff */
[----:B------:R0:W-:Y:S01]  /*111a0*/  STL [R1+0xc8], R158 ;  /* 0x0000c89e01007387 */ /* 0x0001e20000100800 */
[----:B------:R-:W-:-:S03]  /*111b0*/  IADD3 R247, P5, R247, UR5, RZ ;  /* 0x00000005f7f77c10 */ /* 0x000fc6000ffbe0ff */
[----:B0-----:R-:W4:Y:S04]  /*111c0*/  LDL.LU R158, [R1+0x44] ;  /* 0x00004400019e7983 */ /* 0x001f280000300800 */
[----:B------:R0:W-:Y:S04]  /*111d0*/  STL [R1+0xec], R204 ;  /* 0x0000eccc01007387 */ /* 0x0001e80000100800 */
[----:B0-----:R-:W4:Y:S04]  /*111e0*/  LDL.LU R204, [R1+0x608] ;  /* 0x0006080001cc7983 */ /* 0x001f280000300800 */
[----:B------:R0:W-:Y:S04]  /*111f0*/  STL [R1+0xe4], R193 ;  /* 0x0000e4c101007387 */ /* 0x0001e80000100800 */
[----:B0-----:R-:W2:Y:S04]  /*11200*/  LDL.LU R193, [R1+0x604] ;  /* 0x0006040001c17983 */ /* 0x001ea80000300800 */
[----:B------:R-:W-:Y:S04]  /*11210*/  STL [R1+0xc0], R247 ;  /* 0x0000c0f701007387 */ /* 0x000fe80000100800 */
[----:B------:R0:W-:Y:S04]  /*11220*/  STL [R1+0xb8], R103 ;  /* 0x0000b86701007387 */ /* 0x0001e80000100800 */
[----:B0-----:R-:W4:Y:S04]  /*11230*/  LDL.LU R103, [R1+0x600] ;  /* 0x0006000001677983 */ /* 0x001f280000300800 */
[----:B------:R0:W-:Y:S04]  /*11240*/  STL [R1+0xdc], R13 ;  /* 0x0000dc0d01007387 */ /* 0x0001e80000100800 */
[----:B0-----:R-:W4:Y:S01]  /*11250*/  LDL.LU R13, [R1+0x5fc] ;  /* 0x0005fc00010d7983 */ /* 0x001f220000300800 */
[----:B------:R-:W-:-:S02]  /*11260*/  IADD3 R94, P1, R94, UR5, RZ ;  /* 0x000000055e5e7c10 */ /* 0x000fc4000ff3e0ff */
[----:B---3--:R-:W-:Y:S02]  /*11270*/  IADD3.X R125, R125, UR60, RZ, P2, !PT ;  /* 0x0000003c7d7d7c10 */ /* 0x008fe400097fe4ff */
[----:B------:R-:W-:Y:S01]  /*11280*/  IADD3 R4, P2, R4, UR5, RZ ;  /* 0x0000000504047c10 */ /* 0x000fe2000ff5e0ff */
[----:B------:R0:W-:Y:S01]  /*11290*/  STL [R1+0xb0], R94 ;  /* 0x0000b05e01007387 */ /* 0x0001e20000100800 */
[----:B------:R-:W-:Y:S02]  /*112a0*/  IADD3.X R159, R159, UR60, RZ, P3, !PT ;  /* 0x0000003c9f9f7c10 */ /* 0x000fe40009ffe4ff */
[----:B------:R-:W-:Y:S02]  /*112b0*/  IADD3 R102, P3, R102, UR5, RZ ;  /* 0x0000000566667c10 */ /* 0x000fe4000ff7e0ff */
[----:B------:R-:W-:Y:S01]  /*112c0*/  IADD3.X R120, R120, UR60, RZ, P4, !PT ;  /* 0x0000003c78787c10 */ /* 0x000fe2000a7fe4ff */
[----:B0-----:R-:W3:Y:S04]  /*112d0*/  LDL.LU R94, [R1+0x5f8] ;  /* 0x0005f800015e7983 */ /* 0x001ee80000300800 */
[----:B------:R0:W-:Y:S01]  /*112e0*/  STL [R1+0xa8], R4 ;  /* 0x0000a80401007387 */ /* 0x0001e20000100800 */
[----:B------:R-:W-:-:S02]  /*112f0*/  IADD3.X R2, R2, UR60, RZ, P6, !PT ;  /* 0x0000003c02027c10 */ /* 0x000fc4000b7fe4ff */
[----:B------:R-:W-:Y:S01]  /*11300*/  IADD3 R115, P4, R115, UR5, RZ ;  /* 0x0000000573737c10 */ /* 0x000fe2000ff9e0ff */
[----:B0-----:R-:W3:Y:S04]  /*11310*/  LDL.LU R4, [R1+0x5f4] ;  /* 0x0005f40001047983 */ /* 0x001ee80000300800 */
[----:B------:R-:W-:Y:S04]  /*11320*/  STL [R1+0xd4], R125 ;  /* 0x0000d47d01007387 */ /* 0x000fe80000100800 */
[----:B------:R0:W-:Y:S01]  /*11330*/  STL [R1+0xcc], R159 ;  /* 0x0000cc9f01007387 */ /* 0x0001e20000100800 */
[----:B------:R-:W-:-:S03]  /*11340*/  IADD3.X R196, R196, UR60, RZ, P1, !PT ;  /* 0x0000003cc4c47c10 */ /* 0x000fc60008ffe4ff */
[----:B0-----:R-:W3:Y:S04]  /*11350*/  LDL.LU R159, [R1+0x48] ;  /* 0x00004800019f7983 */ /* 0x001ee80000300800 */
[----:B------:R0:W-:Y:S01]  /*11360*/  STL [R1+0xa0], R102 ;  /* 0x0000a06601007387 */ /* 0x0001e20000100800 */
[----:B------:R-:W-:-:S03]  /*11370*/  IADD3.X R239, R239, UR60, RZ, P2, !PT ;  /* 0x0000003cefef7c10 */ /* 0x000fc600097fe4ff */
[----:B0-----:R-:W3:Y:S01]  /*11380*/  LDL.LU R102, [R1+0x5f0] ;  /* 0x0005f00001667983 */ /* 0x001ee20000300800 */
[----:B------:R-:W-:Y:S02]  /*11390*/  IADD3 R206, P6, R206, UR5, RZ ;  /* 0x00000005cece7c10 */ /* 0x000fe4000ffde0ff */
[----:B------:R-:W-:Y:S02]  /*113a0*/  IADD3 R234, P2, R234, UR5, RZ ;  /* 0x00000005eaea7c10 */ /* 0x000fe4000ff5e0ff */
[----:B------:R-:W-:Y:S02]  /*113b0*/  IADD3.X R203, R203, UR60, RZ, P3, !PT ;  /* 0x0000003ccbcb7c10 */ /* 0x000fe40009ffe4ff */
[----:B------:R-:W-:Y:S02]  /*113c0*/  IADD3 R5, P3, R5, UR5, RZ ;  /* 0x0000000505057c10 */ /* 0x000fe4000ff7e0ff */
[----:B--2---:R-:W-:Y:S02]  /*113d0*/  IADD3 R193, P1, R193, UR5, RZ ;  /* 0x00000005c1c17c10 */ /* 0x004fe4000ff3e0ff */
[----:B----4-:R-:W-:-:S02]  /*113e0*/  IADD3.X R13, R13, UR60, RZ, P5, !PT ;  /* 0x0000003c0d0d7c10 */ /* 0x010fc4000affe4ff */
[----:B------:R-:W-:-:S03]  /*113f0*/  IADD3 R198, P5, R198, UR5, RZ ;  /* 0x00000005c6c67c10 */ /* 0x000fc6000ffbe0ff */
[----:B------:R0:W-:Y:S04]  /*11400*/  STL [R1+0xbc], R13 ;  /* 0x0000bc0d01007387 */ /* 0x0001e80000100800 */
[----:B------:R-:W-:Y:S04]  /*11410*/  STL [R1+0xc4], R120 ;  /* 0x0000c47801007387 */ /* 0x000fe80000100800 */
[----:B0-----:R-:W2:Y:S04]  /*11420*/  LDL.LU R13, [R1+0x5ec] ;  /* 0x0005ec00010d7983 */ /* 0x001ea80000300800 */
[----:B------:R-:W-:Y:S04]  /*11430*/  STL [R1+0x98], R115 ;  /* 0x0000987301007387 */ /* 0x000fe80000100800 */
[----:B------:R0:W-:Y:S04]  /*11440*/  STL [R1+0xb4], R2 ;  /* 0x0000b40201007387 */ /* 0x0001e80000100800 */
[----:B0-----:R0:W5:Y:S04]  /*11450*/  LDL.LU R2, [R1+0x5e8] ;  /* 0x0005e80001027983 */ /* 0x0011680000300800 */
[----:B------:R-:W-:Y:S04]  /*11460*/  STL [R1+0x90], R198 ;  /* 0x000090c601007387 */ /* 0x000fe80000100800 */
[----:B------:R1:W-:Y:S04]  /*11470*/  STL [R1+0xac], R196 ;  /* 0x0000acc401007387 */ /* 0x0003e80000100800 */
[----:B-1----:R-:W4:Y:S04]  /*11480*/  LDL.LU R196, [R1+0x5e4] ;  /* 0x0005e40001c47983 */ /* 0x002f280000300800 */
[----:B------:R-:W-:Y:S04]  /*11490*/  STL [R1+0x88], R206 ;  /* 0x000088ce01007387 */ /* 0x000fe80000100800 */
[----:B------:R1:W-:Y:S04]  /*114a0*/  STL [R1+0x80], R193 ;  /* 0x000080c101007387 */ /* 0x0003e80000100800 */
[----:B-1----:R-:W2:Y:S04]  /*114b0*/  LDL.LU R193, [R1+0x5e0] ;  /* 0x0005e00001c17983 */ /* 0x002ea80000300800 */
[----:B------:R1:W-:Y:S04]  /*114c0*/  STL [R1+0xa4], R239 ;  /* 0x0000a4ef01007387 */ /* 0x0003e80000100800 */
[----:B-1----:R-:W4:Y:S04]  /*114d0*/  LDL.LU R239, [R1+0x5dc] ;  /* 0x0005dc0001ef7983 */ /* 0x002f280000300800 */
[----:B------:R1:W-:Y:S04]  /*114e0*/  STL [R1+0x78], R234 ;  /* 0x000078ea01007387 */ /* 0x0003e80000100800 */
[----:B-1----:R-:W2:Y:S04]  /*114f0*/  LDL.LU R234, [R1+0x5d8] ;  /* 0x0005d80001ea7983 */ /* 0x002ea80000300800 */
[----:B------:R1:W-:Y:S04]  /*11500*/  STL [R1+0x9c], R203 ;  /* 0x00009ccb01007387 */ /* 0x0003e80000100800 */
[----:B-1----:R-:W3:Y:S04]  /*11510*/  LDL.LU R203, [R1+0x5d4] ;  /* 0x0005d40001cb7983 */ /* 0x002ee80000300800 */
[----:B------:R1:W-:Y:S04]  /*11520*/  STL [R1+0x70], R5 ;  /* 0x0000700501007387 */ /* 0x0003e80000100800 */
[----:B-1----:R-:W4:Y:S01]  /*11530*/  LDL.LU R5, [R1+0x5d0] ;  /* 0x0005d00001057983 */ /* 0x002f220000300800 */
[----:B------:R-:W-:-:S02]  /*11540*/  IADD3.X R213, R213, UR60, RZ, P4, !PT ;  /* 0x0000003cd5d57c10 */ /* 0x000fc4000a7fe4ff */
[----:B------:R-:W-:Y:S02]  /*11550*/  IADD3 R209, P4, R209, UR5, RZ ;  /* 0x00000005d1d17c10 */ /* 0x000fe4000ff9e0ff */
[----:B------:R-:W-:Y:S02]  /*11560*/  IADD3.X R222, R222, UR60, RZ, P5, !PT ;  /* 0x0000003cdede7c10 */ /* 0x000fe4000affe4ff */
[----:B------:R-:W-:Y:S01]  /*11570*/  IADD3 R95, P5, R95, UR5, RZ ;  /* 0x000000055f5f7c10 */ /* 0x000fe2000ffbe0ff */
[----:B------:R1:W-:Y:S01]  /*11580*/  STL [R1+0x68], R209 ;  /* 0x000068d101007387 */ /* 0x0003e20000100800 */
[----:B------:R-:W-:Y:S02]  /*11590*/  IADD3.X R103, R103, UR60, RZ, P1, !PT ;  /* 0x0000003c67677c10 */ /* 0x000fe40008ffe4ff */
[----:B------:R-:W-:Y:S01]  /*115a0*/  IADD3.X R15, R15, UR60, RZ, P2, !PT ;  /* 0x0000003c0f0f7c10 */ /* 0x000fe200097fe4ff */
[----:B-1----:R-:W2:Y:S04]  /*115b0*/  LDL.LU R209, [R1+0x5cc] ;  /* 0x0005cc0001d17983 */ /* 0x002ea80000300800 */
[----:B------:R-:W-:Y:S04]  /*115c0*/  STL [R1+0x94], R213 ;  /* 0x000094d501007387 */ /* 0x000fe80000100800 */
[----:B------:R1:W-:Y:S01]  /*115d0*/  STL [R1+0x60], R95 ;  /* 0x0000605f01007387 */ /* 0x0003e20000100800 */
[----:B------:R-:W-:-:S02]  /*115e0*/  IADD3 R158, P1, R158, UR5, RZ ;  /* 0x000000059e9e7c10 */ /* 0x000fc4000ff3e0ff */
[----:B------:R-:W-:Y:S01]  /*115f0*/  IADD3.X R202, R202, UR60, RZ, P3, !PT ;  /* 0x0000003ccaca7c10 */ /* 0x000fe20009ffe4ff */
[----:B-1----:R-:W2:Y:S04]  /*11600*/  LDL.LU R95, [R1+0x5c8] ;  /* 0x0005c800015f7983 */ /* 0x002ea80000300800 */
[----:B------:R-:W-:Y:S01]  /*11610*/  STL [R1+0x8c], R222 ;  /* 0x00008cde01007387 */ /* 0x000fe20000100800 */
[----:B------:R-:W-:Y:S02]  /*11620*/  IADD3 R241, P3, R241, UR5, RZ ;  /* 0x00000005f1f17c10 */ /* 0x000fe4000ff7e0ff */
[----:B------:R-:W-:Y:S02]  /*11630*/  IADD3.X R240, R240, UR60, RZ, P4, !PT ;  /* 0x0000003cf0f07c10 */ /* 0x000fe4000a7fe4ff */
[----:B------:R-:W-:-:S02]  /*11640*/  IADD3 R104, P4, R104, UR5, RZ ;  /* 0x0000000568687c10 */ /* 0x000fc4000ff9e0ff */
[----:B---3--:R-:W-:Y:S02]  /*11650*/  IADD3 R203, P2, R203, UR5, RZ ;  /* 0x00000005cbcb7c10 */ /* 0x008fe4000ff5e0ff */
[----:B----4-:R-:W-:Y:S02]  /*11660*/  IADD3.X R5, R5, UR60, RZ, P6, !PT ;  /* 0x0000003c05057c10 */ /* 0x010fe4000b7fe4ff */
[----:B------:R-:W-:-:S03]  /*11670*/  IADD3 R230, P6, R230, UR5, RZ ;  /* 0x00000005e6e67c10 */ /* 0x000fc6000ffde0ff */
[----:B------:R1:W-:Y:S04]  /*11680*/  STL [R1+0x84], R5 ;  /* 0x0000840501007387 */ /* 0x0003e80000100800 */
[----:B-1----:R-:W3:Y:S04]  /*11690*/  LDL.LU R5, [R1+0x5c4] ;  /* 0x0005c40001057983 */ /* 0x002ee80000300800 */
[----:B------:R1:W-:Y:S04]  /*116a0*/  STL [R1+0x7c], R103 ;  /* 0x00007c6701007387 */ /* 0x0003e80000100800 */
[----:B-1----:R-:W4:Y:S04]  /*116b0*/  LDL.LU R103, [R1+0x5c0] ;  /* 0x0005c00001677983 */ /* 0x002f280000300800 */
[----:B------:R-:W-:Y:S04]  /*116c0*/  STL [R1+0x58], R230 ;  /* 0x000058e601007387 */ /* 0x000fe80000100800 */
[----:B------:R1:W-:Y:S04]  /*116d0*/  STL [R1+0x74], R15 ;  /* 0x0000740f01007387 */ /* 0x0003e80000100800 */
[----:B-1----:R-:W3:Y:S04]  /*116e0*/  LDL.LU R15, [R1+0x5bc] ;  /* 0x0005bc00010f7983 */ /* 0x002ee80000300800 */
[----:B------:R-:W-:Y:S04]  /*116f0*/  STL [R1+0x44], R158 ;  /* 0x0000449e01007387 */ /* 0x000fe80000100800 */
[----:B------:R1:W-:Y:S04]  /*11700*/  STL [R1+0x38], R203 ;  /* 0x000038cb01007387 */ /* 0x0003e80000100800 */
[----:B-1----:R-:W4:Y:S04]  /*11710*/  LDL.LU R203, [R1+0x5b8] ;  /* 0x0005b80001cb7983 */ /* 0x002f280000300800 */
[----:B------:R1:W-:Y:S04]  /*11720*/  STL [R1+0x6c], R202 ;  /* 0x00006cca01007387 */ /* 0x0003e80000100800 */
[----:B-1----:R-:W3:Y:S04]  /*11730*/  LDL.LU R202, [R1+0x5b4] ;  /* 0x0005b40001ca7983 */ /* 0x002ee80000300800 */
[----:B------:R1:W-:Y:S04]  /*11740*/  STL [R1+0x2c], R241 ;  /* 0x00002cf101007387 */ /* 0x0003e80000100800 */
[----:B-1----:R-:W4:Y:S04]  /*11750*/  LDL.LU R241, [R1+0x5b0] ;  /* 0x0005b00001f17983 */ /* 0x002f280000300800 */
[----:B------:R1:W-:Y:S04]  /*11760*/  STL [R1+0x64], R240 ;  /* 0x000064f001007387 */ /* 0x0003e80000100800 */
[----:B-1----:R-:W3:Y:S04]  /*11770*/  LDL.LU R240, [R1+0x5ac] ;  /* 0x0005ac0001f07983 */ /* 0x002ee80000300800 */
[----:B------:R1:W-:Y:S04]  /*11780*/  STL [R1+0x24], R104 ;  /* 0x0000246801007387 */ /* 0x0003e80000100800 */
[----:B-1----:R-:W4:Y:S01]  /*11790*/  LDL.LU R104, [R1+0x5a8] ;  /* 0x0005a80001687983 */ /* 0x002f220000300800 */
[----:B------:R-:W-:Y:S01]  /*117a0*/  UMOV UR42, UR18 ;  /* 0x00000012002a7c82 */ /* 0x000fe20008000000 */
[----:B------:R-:W-:-:S02]  /*117b0*/  UMOV UR43, UR19 ;  /* 0x00000013002b7c82 */ /* 0x000fc40008000000 */
[----:B------:R-:W-:Y:S01]  /*117c0*/  HGMMA.64x64x16.F32.BF16 R24, gdesc[UR40].tnspA, R24 ;  /* 0x20e00000281879f0 */ /* 0x000fe20008701818 */
[----:B------:R-:W-:Y:S02]  /*117d0*/  IADD3.X R96, R96, UR60, RZ, P5, !PT ;  /* 0x0000003c60607c10 */ /* 0x000fe4000affe4ff */
[----:B------:R-:W-:Y:S02]  /*117e0*/  IADD3 R252, P5, R252, UR5, RZ ;  /* 0x00000005fcfc7c10 */ /* 0x000fe4000ffbe0ff */
[----:B------:R-:W-:Y:S01]  /*117f0*/  IADD3.X R159, R159, UR60, RZ, P6, !PT ;  /* 0x0000003c9f9f7c10 */ /* 0x000fe2000b7fe4ff */
[----:B------:R1:W-:Y:S01]  /*11800*/  STL [R1+0x5c], R96 ;  /* 0x00005c6001007387 */ /* 0x0003e20000100800 */
[----:B------:R-:W-:Y:S02]  /*11810*/  IADD3 R6, P6, R6, UR5, RZ ;  /* 0x0000000506067c10 */ /* 0x000fe4000ffde0ff */
[----:B--2---:R-:W-:Y:S01]  /*11820*/  IADD3.X R209, R209, UR60, RZ, P2, !PT ;  /* 0x0000003cd1d17c10 */ /* 0x004fe200097fe4ff */
[----:B-1----:R-:W2:Y:S04]  /*11830*/  LDL.LU R96, [R1+0x5a4] ;  /* 0x0005a40001607983 */ /* 0x002ea80000300800 */
[----:B------:R1:W-:Y:S01]  /*11840*/  STL [R1+0x14], R252 ;  /* 0x000014fc01007387 */ /* 0x0003e20000100800 */
[----:B------:R-:W-:-:S02]  /*11850*/  IADD3.X R204, R204, UR60, RZ, P3, !PT ;  /* 0x0000003ccccc7c10 */ /* 0x000fc40009ffe4ff */
[----:B------:R-:W-:Y:S01]  /*11860*/  IADD3.X R249, R249, UR60, RZ, P4, !PT ;  /* 0x0000003cf9f97c10 */ /* 0x000fe2000a7fe4ff */
[----:B-1----:R-:W3:Y:S04]  /*11870*/  LDL.LU R252, [R1+0x5a0] ;  /* 0x0005a00001fc7983 */ /* 0x002ee80000300800 */
[----:B------:R1:W-:Y:S04]  /*11880*/  STL [R1+0xc], R6 ;  /* 0x00000c0601007387 */ /* 0x0003e80000100800 */
[----:B-1----:R-:W2:Y:S04]  /*11890*/  LDL.LU R6, [R1+0x59c] ;  /* 0x00059c0001067983 */ /* 0x002ea80000300800 */
[----:B------:R-:W-:Y:S01]  /*118a0*/  STL [R1+0x48], R159 ;  /* 0x0000489f01007387 */ /* 0x000fe20000100800 */
[----:B------:R-:W-:Y:S01]  /*118b0*/  IADD3.X R22, R22, UR60, RZ, P5, !PT ;  /* 0x0000003c16167c10 */ /* 0x000fe2000affe4ff */
[----:B------:R-:W-:Y:S01]  /*118c0*/  UMOV UR46, UR22 ;  /* 0x00000016002e7c82 */ /* 0x000fe20008000000 */
[----:B------:R-:W-:Y:S01]  /*118d0*/  UMOV UR47, UR23 ;  /* 0x00000017002f7c82 */ /* 0x000fe20008000000 */
[----:B------:R-:W-:Y:S01]  /*118e0*/  IADD3.X R12, R12, UR60, RZ, P6, !PT ;  /* 0x0000003c0c0c7c10 */ /* 0x000fe2000b7fe4ff */
[----:B------:R-:W-:Y:S01]  /*118f0*/  HGMMA.64x64x16.F32.BF16 R24, gdesc[UR44].tnspA, R24 ;  /* 0x20e000002c1879f0 */ /* 0x000fe20008701818 */
[----:B------:R-:W-:Y:S01]  /*11900*/  UMOV UR50, UR26 ;  /* 0x0000001a00327c82 */ /* 0x000fe20008000000 */
[----:B------:R-:W-:-:S02]  /*11910*/  UMOV UR51, UR27 ;  /* 0x0000001b00337c82 */ /* 0x000fc40008000000 */
[----:B------:R-:W-:Y:S01]  /*11920*/  HGMMA.64x64x16.F32.BF16 R24, gdesc[UR48].tnspA, R24 ;  /* 0x20e00000301879f0 */ /* 0x000fe20008701818 */
[----:B----4-:R-:W-:Y:S02]  /*11930*/  IADD3.X R104, R104, UR60, RZ, P1, !PT ;  /* 0x0000003c68687c10 */ /* 0x010fe40008ffe4ff */
[----:B------:R-:W-:-:S03]  /*11940*/  IADD3 R17, P1, R17, UR5, RZ ;  /* 0x0000000511117c10 */ /* 0x000fc6000ff3e0ff */
[----:B------:R1:W-:Y:S04]  /*11950*/  STL [R1+0x40], R104 ;  /* 0x0000406801007387 */ /* 0x0003e80000100800 */
[----:B-1----:R-:W4:Y:S04]  /*11960*/  LDL.LU R104, [R1+0x598] ;  /* 0x0005980001687983 */ /* 0x002f280000300800 */
[----:B------:R1:W-:Y:S04]  /*11970*/  STL [R1+0x4], R17 ;  /* 0x0000041101007387 */ /* 0x0003e80000100800 */
[----:B-1----:R-:W2:Y:S04]  /*11980*/  LDL.LU R17, [R1+0x594] ;  /* 0x0005940001117983 */ /* 0x002ea80000300800 */
[----:B------:R1:W-:Y:S04]  /*11990*/  STL [R1+0x30], R209 ;  /* 0x000030d101007387 */ /* 0x0003e80000100800 */
[----:B-1----:R-:W2:Y:S04]  /*119a0*/  LDL.LU R209, [R1+0x590] ;  /* 0x0005900001d17983 */ /* 0x002ea80000300800 */
[----:B------:R1:W-:Y:S04]  /*119b0*/  STL [R1+0x28], R204 ;  /* 0x000028cc01007387 */ /* 0x0003e80000100800 */
[----:B-1----:R-:W2:Y:S04]  /*119c0*/  LDL.LU R204, [R1+0x58c] ;  /* 0x00058c0001cc7983 */ /* 0x002ea80000300800 */
[----:B------:R1:W-:Y:S04]  /*119d0*/  STL [R1+0x18], R249 ;  /* 0x000018f901007387 */ /* 0x0003e80000100800 */
[----:B-1----:R-:W2:Y:S04]  /*119e0*/  LDL.LU R249, [R1+0x588] ;  /* 0x0005880001f97983 */ /* 0x002ea80000300800 */
[----:B------:R1:W-:Y:S01]  /*119f0*/  STL [R1+0x10], R22 ;  /* 0x0000101601007387 */ /* 0x0003e20000100800 */
[----:B------:R-:W-:-:S03]  /*11a00*/  IADD3.X R0, R0, UR60, RZ, P1, !PT ;  /* 0x0000003c00007c10 */ /* 0x000fc60008ffe4ff */
[----:B-1----:R-:W2:Y:S04]  /*11a10*/  LDL.LU R22, [R1+0x584] ;  /* 0x0005840001167983 */ /* 0x002ea80000300800 */
[----:B------:R1:W-:Y:S04]  /*11a20*/  STL [R1+0x8], R12 ;  /* 0x0000080c01007387 */ /* 0x0003e80000100800 */
[----:B-1----:R-:W2:Y:S04]  /*11a30*/  LDL.LU R12, [R1+0x580] ;  /* 0x00058000010c7983 */ /* 0x002ea80000300800 */
[----:B------:R1:W-:Y:S04]  /*11a40*/  STL [R1], R0 ;  /* 0x0000000001007387 */ /* 0x0003e80000100800 */
[----:B-1----:R0:W5:Y:S01]  /*11a50*/  LDL.LU R0, [R1+0x57c] ;  /* 0x00057c0001007983 */ /* 0x0021620000300800 */
[----:B------:R-:W-:Y:S01]  /*11a60*/  UMOV UR54, UR30 ;  /* 0x0000001e00367c82 */ /* 0x000fe20008000000 */
[----:B------:R-:W-:-:S02]  /*11a70*/  UMOV UR55, UR31 ;  /* 0x0000001f00377c82 */ /* 0x000fc40008000000 */
[----:B------:R-:W-:Y:S01]  /*11a80*/  HGMMA.64x64x16.F32.BF16 R24, gdesc[UR52].tnspA, R24 ;  /* 0x20e00000341879f0 */ /* 0x000fe20008701818 */
[----:B------:R-:W-:Y:S01]  /*11a90*/  UMOV UR58, UR34 ;  /* 0x00000022003a7c82 */ /* 0x000fe20008000000 */
[----:B------:R-:W-:Y:S01]  /*11aa0*/  UMOV UR59, UR35 ;  /* 0x00000023003b7c82 */ /* 0x000fe20008000000 */
[----:B---3--:R-:W-:Y:S02]  /*11ab0*/  IADD3 R252, P2, R252, UR5, RZ ;  /* 0x00000005fcfc7c10 */ /* 0x008fe4000ff5e0ff */
[----:B------:R-:W-:Y:S02]  /*11ac0*/  IADD3 R241, P3, R241, UR5, RZ ;  /* 0x00000005f1f17c10 */ /* 0x000fe4000ff7e0ff */
[----:B------:R-:W-:Y:S02]  /*11ad0*/  IADD3 R239, P4, R239, UR5, RZ ;  /* 0x00000005efef7c10 */ /* 0x000fe4000ff9e0ff */
[----:B------:R-:W-:Y:S02]  /*11ae0*/  IADD3.X R240, R240, UR60, RZ, P3, !PT ;  /* 0x0000003cf0f07c10 */ /* 0x000fe40009ffe4ff */
[----:B------:R-:W-:-:S02]  /*11af0*/  IADD3 R233, P5, R233, UR5, RZ ;  /* 0x00000005e9e97c10 */ /* 0x000fc4000ffbe0ff */
[----:B------:R-:W-:Y:S02]  /*11b00*/  IADD3 R226, P6, R226, UR5, RZ ;  /* 0x00000005e2e27c10 */ /* 0x000fe4000ffde0ff */
[----:B------:R-:W-:Y:S02]  /*11b10*/  IADD3 R223, P1, R223, UR5, RZ ;  /* 0x00000005dfdf7c10 */ /* 0x000fe4000ff3e0ff */
[----:B------:R-:W-:Y:S02]  /*11b20*/  IADD3 R214, P3, R214, UR5, RZ ;  /* 0x00000005d6d67c10 */ /* 0x000fe4000ff7e0ff */
[----:B------:R-:W-:Y:S01]  /*11b30*/  IADD3.X R234, R234, UR60, RZ, P4, !PT ;  /* 0x0000003ceaea7c10 */ /* 0x000fe2000a7fe4ff */
[----:B------:R-:W-:Y:S01]  /*11b40*/  HGMMA.64x64x16.F32.BF16 R24, gdesc[UR56].tnspA, R24, gsb0 ;  /* 0x20e00000381879f0 */ /* 0x000fe20008001818 */
[----:B------:R-:W-:Y:S02]  /*11b50*/  IADD3.X R231, R231, UR60, RZ, P5, !PT ;  /* 0x0000003ce7e77c10 */ /* 0x000fe4000affe4ff */
[----:B------:R-:W-:-:S02]  /*11b60*/  IADD3.X R225, R225, UR60, RZ, P6, !PT ;  /* 0x0000003ce1e17c10 */ /* 0x000fc4000b7fe4ff */
[----:B------:R-:W-:Y:S02]  /*11b70*/  IADD3.X R219, R219, UR60, RZ, P1, !PT ;  /* 0x0000003cdbdb7c10 */ /* 0x000fe40008ffe4ff */
[----:B------:R-:W-:Y:S02]  /*11b80*/  IADD3.X R210, R210, UR60, RZ, P3, !PT ;  /* 0x0000003cd2d27c10 */ /* 0x000fe40009ffe4ff */
[----:B------:R-:W-:Y:S02]  /*11b90*/  IADD3 R203, P5, R203, UR5, RZ ;  /* 0x00000005cbcb7c10 */ /* 0x000fe4000ffbe0ff */
[----:B------:R-:W-:Y:S02]  /*11ba0*/  IADD3 R196, P6, R196, UR5, RZ ;  /* 0x00000005c4c47c10 */ /* 0x000fe4000ffde0ff */
[----:B------:R-:W-:Y:S02]  /*11bb0*/  IADD3 R109, P1, R109, UR5, RZ ;  /* 0x000000056d6d7c10 */ /* 0x000fe4000ff3e0ff */
[----:B------:R-:W-:-:S02]  /*11bc0*/  IADD3 R107, P3, R107, UR5, RZ ;  /* 0x000000056b6b7c10 */ /* 0x000fc4000ff7e0ff */
[----:B------:R-:W-:Y:S02]  /*11bd0*/  IADD3.X R202, R202, UR60, RZ, P5, !PT ;  /* 0x0000003ccaca7c10 */ /* 0x000fe4000affe4ff */
[----:B------:R-:W-:Y:S02]  /*11be0*/  IADD3.X R193, R193, UR60, RZ, P6, !PT ;  /* 0x0000003cc1c17c10 */ /* 0x000fe4000b7fe4ff */
[----:B------:R-:W-:Y:S02]  /*11bf0*/  IADD3.X R91, R91, UR60, RZ, P1, !PT ;  /* 0x0000003c5b5b7c10 */ /* 0x000fe40008ffe4ff */
[----:B------:R-:W-:Y:S02]  /*11c00*/  IADD3.X R23, R23, UR60, RZ, P3, !PT ;  /* 0x0000003c17177c10 */ /* 0x000fe40009ffe4ff */
[----:B------:R-:W-:Y:S02]  /*11c10*/  IADD3 R105, P5, R105, UR5, RZ ;  /* 0x0000000569697c10 */ /* 0x000fe4000ffbe0ff */
[----:B------:R-:W-:-:S02]  /*11c20*/  IADD3 R103, P1, R103, UR5, RZ ;  /* 0x0000000567677c10 */ /* 0x000fc4000ff3e0ff */
[----:B------:R-:W-:Y:S02]  /*11c30*/  IADD3 R101, P3, R101, UR5, RZ ;  /* 0x0000000565657c10 */ /* 0x000fe4000ff7e0ff */
        /* <DEDUP_REMOVED lines=11> */
[----:B------:R-:W-:Y:S02]  /*11cf0*/  IADD3.X R20, R20, UR60, RZ, P5, !PT ;  /* 0x0000003c14147c10 */ /* 0x000fe4000affe4ff */
[----:B------:R-:W-:Y:S01]  /*11d00*/  IADD3.X R16, R16, UR60, RZ, P1, !PT ;  /* 0x0000003c10107c10 */ /* 0x000fe20008ffe4ff */
[----:B------:R-:W-:Y:S02]  /*11d10*/  WARPGROUP.DEPBAR.LE gsb0, 0x0 ;  /* 0x00008000000079c5 */ /* 0x000fe40000010000 */
[----:B----4-:R-:W-:-:S04]  /*11d20*/  IADD3 R104, P6, R104, UR5, RZ ;  /* 0x0000000568687c10 */ /* 0x010fc8000ffde0ff */
[----:B--2---:R-:W-:Y:S02]  /*11d30*/  IADD3.X R17, R17, UR60, RZ, P6, !PT ;  /* 0x0000003c11117c10 */ /* 0x004fe4000b7fe4ff */
[----:B------:R-:W-:Y:S02]  /*11d40*/  IADD3 R98, P6, R98, UR5, RZ ;  /* 0x0000000562627c10 */ /* 0x000fe4000ffde0ff */
[----:B------:R-:W-:Y:S02]  /*11d50*/  IADD3 R209, P4, R209, UR5, RZ ;  /* 0x00000005d1d17c10 */ /* 0x000fe4000ff9e0ff */
[----:B------:R-:W-:Y:S02]  /*11d60*/  IADD3.X R8, R8, UR60, RZ, P6, !PT ;  /* 0x0000003c08087c10 */ /* 0x000fe4000b7fe4ff */
[----:B------:R-:W-:Y:S02]  /*11d70*/  IADD3.X R204, R204, UR60, RZ, P4, !PT ;  /* 0x0000003ccccc7c10 */ /* 0x000fe4000a7fe4ff */
[----:B------:R-:W-:-:S02]  /*11d80*/  IADD3 R106, P4, R106, UR5, RZ ;  /* 0x000000056a6a7c10 */ /* 0x000fc4000ff9e0ff */
[----:B------:R-:W-:Y:S02]  /*11d90*/  IADD3.X R249, R249, UR60, RZ, P2, !PT ;  /* 0x0000003cf9f97c10 */ /* 0x000fe400097fe4ff */
[----:B------:R-:W-:-:S04]  /*11da0*/  IADD3 R216, P2, R216, UR5, RZ ;  /* 0x00000005d8d87c10 */ /* 0x000fc8000ff5e0ff */
[----:B------:R-:W-:Y:S02]  /*11db0*/  IADD3.X R215, R215, UR60, RZ, P2, !PT ;  /* 0x0000003cd7d77c10 */ /* 0x000fe400097fe4ff */
[----:B------:R-:W-:-:S04]  /*11dc0*/  IADD3 R108, P2, R108, UR5, RZ ;  /* 0x000000056c6c7c10 */ /* 0x000fc8000ff5e0ff */
[----:B------:R-:W-:Y:S02]  /*11dd0*/  IADD3.X R89, R89, UR60, RZ, P2, !PT ;  /* 0x0000003c59597c10 */ /* 0x000fe400097fe4ff */
[----:B------:R-:W-:Y:S02]  /*11de0*/  IADD3 R102, P2, R102, UR5, RZ ;  /* 0x0000000566667c10 */ /* 0x000fe4000ff5e0ff */
[----:B------:R-:W-:Y:S02]  /*11df0*/  IADD3.X R21, R21, UR60, RZ, P4, !PT ;  /* 0x0000003c15157c10 */ /* 0x000fe4000a7fe4ff */
[----:B------:R-:W-:Y:S02]  /*11e00*/  IADD3.X R13, R13, UR60, RZ, P2, !PT ;  /* 0x0000003c0d0d7c10 */ /* 0x000fe400097fe4ff */
[----:B------:R-:W-:Y:S02]  /*11e10*/  IADD3 R100, P4, R100, UR5, RZ ;  /* 0x0000000564647c10 */ /* 0x000fe4000ff9e0ff */
[----:B------:R-:W-:-:S02]  /*11e20*/  IADD3 R96, P2, R96, UR5, RZ ;  /* 0x0000000560607c10 */ /* 0x000fc4000ff5e0ff */
        /* <DEDUP_REMOVED lines=9> */
[----:B------:R-:W-:Y:S01]  /*11ec0*/  IADD3.X R12, R12, UR60, RZ, P3, !PT ;  /* 0x0000003c0c0c7c10 */ /* 0x000fe20009ffe4ff */
[----:B0-----:R-:W-:Y:S06]  /*11ed0*/  @P0 BRA `(.L_x_1) ;  /* 0xffffff5c007c0947 */ /* 0x001fec000383ffff */
[----:B------:R-:W-:Y:S02]  /*11ee0*/  F2FP.BF16.F32.PACK_AB R55, R55, R54 ;  /* 0x000000363737723e */ /* 0x000fe400000010ff */
[----:B------:R-:W-:Y:S02]  /*11ef0*/  F2FP.BF16.F32.PACK_AB R51, R51, R50 ;  /* 0x000000323333723e */ /* 0x000fe400000010ff */
[----:B------:R-:W-:Y:S02]  /*11f00*/  F2FP.BF16.F32.PACK_AB R47, R47, R46 ;  /* 0x0000002e2f2f723e */ /* 0x000fe400000010ff */
[----:B------:R-:W-:Y:S02]  /*11f10*/  F2FP.BF16.F32.PACK_AB R43, R43, R42 ;  /* 0x0000002a2b2b723e */ /* 0x000fe400000010ff */
[----:B------:R-:W-:Y:S02]  /*11f20*/  F2FP.BF16.F32.PACK_AB R39, R39, R38 ;  /* 0x000000262727723e */ /* 0x000fe400000010ff */
[----:B------:R-:W-:-:S02]  /*11f30*/  F2FP.BF16.F32.PACK_AB R35, R35, R34 ;  /* 0x000000222323723e */ /* 0x000fc400000010ff */
        /* <DEDUP_REMOVED lines=25> */
[----:B------:R-:W-:-:S07]  /*120d0*/  F2FP.BF16.F32.PACK_AB R4, R57, R56 ;  /* 0x000000383904723e */ /* 0x000fce00000010ff */
.L_x_0:
[----:B------:R-:W0:Y:S01]  /*120e0*/  S2R R8, SR_TID.X ;  /* 0x0000000000087919 */ /* 0x000e220000002100 */
[----:B------:R-:W-:Y:S01]  /*120f0*/  ULDC.64 UR8, c[0x0][0x228] ;  /* 0x00008a0000087ab9 */ /* 0x000fe20000000a00 */
[----:B------:R-:W2:Y:S01]  /*12100*/  LDL.LU R11, [R1+0x578] ;  /* 0x00057800010b7983 */ /* 0x000ea20000300800 */
[----:B-----5:R-:W-:Y:S01]  /*12110*/  VIADD R10, R0, 0x1 ;  /* 0x00000001000a7836 */ /* 0x020fe20000000000 */
[----:B------:R-:W1:Y:S01]  /*12120*/  S2R R12, SR_TID.X ;  /* 0x00000000000c7919 */ /* 0x000e620000002100 */
[C---:B0-----:R-:W-:Y:S02]  /*12130*/  IMAD.SHL.U32 R3, R8.reuse, 0x40, RZ ;  /* 0x0000004008037824 */ /* 0x041fe400078e00ff */
[----:B------:R-:W-:-:S03]  /*12140*/  IMAD.SHL.U32 R2, R8, 0x10, RZ ;  /* 0x0000001008027824 */ /* 0x000fc600078e00ff */
[----:B------:R-:W-:Y:S01]  /*12150*/  LOP3.LUT R9, R3, 0x400, RZ, 0xc0, !PT ;  /* 0x0000040003097812 */ /* 0x000fe200078ec0ff */
[----:B------:R-:W-:Y:S01]  /*12160*/  IMAD.SHL.U32 R3, R8, 0x8, RZ ;  /* 0x0000000808037824 */ /* 0x000fe200078e00ff */
[----:B------:R-:W-:Y:S01]  /*12170*/  LOP3.LUT R2, R2, 0xf0, RZ, 0xc0, !PT ;  /* 0x000000f002027812 */ /* 0x000fe200078ec0ff */
[----:B------:R-:W-:Y:S01]  /*12180*/  VIADD R8, R0, 0x2 ;  /* 0x0000000200087836 */ /* 0x000fe20000000000 */
[----:B-1----:R-:W-:Y:S02]  /*12190*/  LOP3.LUT R12, R12, 0x7f, RZ, 0xc0, !PT ;  /* 0x0000007f0c0c7812 */ /* 0x002fe400078ec0ff */
[----:B------:R-:W-:Y:S01]  /*121a0*/  IADD3 R2, R9, UR4, R2 ;  /* 0x0000000409027c10 */ /* 0x000fe2000fffe002 */
[----:B------:R-:W-:Y:S01]  /*121b0*/  VIADD R9, R0, 0x3 ;  /* 0x0000000300097836 */ /* 0x000fe20000000000 */
[----:B------:R-:W-:Y:S02]  /*121c0*/  LOP3.LUT R3, R3, 0x300, RZ, 0xc0, !PT ;  /* 0x0000030003037812 */ /* 0x000fe400078ec0ff */
[----:B------:R-:W-:Y:S01]  /*121d0*/  LEA R56, R12, UR4, 0x4 ;  /* 0x000000040c387c11 */ /* 0x000fe2000f8e20ff */
[----:B------:R-:W-:Y:S02]  /*121e0*/  BAR.SYNC.DEFER_BLOCKING 0x0 ;  /* 0x0000000000007b1d */ /* 0x000fe40000010000 */
[----:B------:R-:W-:-:S04]  /*121f0*/  IMAD.IADD R57, R3, 0x1, R2 ;  /* 0x0000000103397824 */ /* 0x000fc800078e0202 */
[----:B------:R-:W-:Y:S01]  /*12200*/  ULDC UR4, c[0x0][0x244] ;  /* 0x0000910000047ab9 */ /* 0x000fe20000000800 */
[----:B------:R-:W-:Y:S01]  /*12210*/  STSM.16.M88.4 [R57], R4 ;  /* 0x0000000439007844 */ /* 0x000fe20000000200 */
[----:B------:R-:W-:Y:S06]  /*12220*/  BAR.SYNC.DEFER_BLOCKING 0x0 ;  /* 0x0000000000007b1d */ /* 0x000fec0000010000 */
[----:B------:R-:W0:Y:S02]  /*12230*/  LDS.128 R60, [R56] ;  /* 0x00000000383c7984 */ /* 0x000e240000000c00 */
[----:B------:R-:W-:Y:S06]  /*12240*/  BAR.SYNC.DEFER_BLOCKING 0x0 ;  /* 0x0000000000007b1d */ /* 0x000fec0000010000 */
[----:B------:R-:W-:Y:S02]  /*12250*/  STSM.16.M88.4 [R57], R28 ;  /* 0x0000001c39007844 */ /* 0x000fe40000000200 */
[----:B------:R-:W-:Y:S06]  /*12260*/  BAR.SYNC.DEFER_BLOCKING 0x0 ;  /* 0x0000000000007b1d */ /* 0x000fec0000010000 */
[----:B------:R-:W1:Y:S02]  /*12270*/  LDS.128 R24, [R56] ;  /* 0x0000000038187984 */ /* 0x000e640000000c00 */
[----:B------:R-:W-:Y:S06]  /*12280*/  BAR.SYNC.DEFER_BLOCKING 0x0 ;  /* 0x0000000000007b1d */ /* 0x000fec0000010000 */
[----:B------:R3:W-:Y:S02]  /*12290*/  STSM.16.M88.4 [R57], R32 ;  /* 0x0000002039007844 */ /* 0x0007e40000000200 */
[----:B------:R-:W-:Y:S01]  /*122a0*/  BAR.SYNC.DEFER_BLOCKING 0x0 ;  /* 0x0000000000007b1d */ /* 0x000fe20000010000 */
[----:B---3--:R-:W-:-:S02]  /*122b0*/  VIADD R32, R0, 0x5 ;  /* 0x0000000500207836 */ /* 0x008fc40000000000 */
[----:B------:R-:W-:-:S03]  /*122c0*/  VIADD R35, R0, 0x6 ;  /* 0x0000000600237836 */ /* 0x000fc60000000000 */
[----:B------:R-:W3:Y:S02]  /*122d0*/  LDS.128 R20, [R56] ;  /* 0x0000000038147984 */ /* 0x000ee40000000c00 */
[----:B------:R-:W-:Y:S06]  /*122e0*/  BAR.SYNC.DEFER_BLOCKING 0x0 ;  /* 0x0000000000007b1d */ /* 0x000fec0000010000 */
[----:B------:R0:W-:Y:S02]  /*122f0*/  STSM.16.M88.4 [R57], R36 ;  /* 0x0000002439007844 */ /* 0x0001e40000000200 */
[----:B------:R-:W-:Y:S01]  /*12300*/  BAR.SYNC.DEFER_BLOCKING 0x0 ;  /* 0x0000000000007b1d */ /* 0x000fe20000010000 */
[----:B0-----:R-:W-:-:S02]  /*12310*/  PRMT R36, R60, 0x7632, R36 ;  /* 0x000076323c247816 */ /* 0x001fc40000000024 */
[----:B------:R-:W-:Y:S02]  /*12320*/  PRMT R37, R61, 0x7632, R37 ;  /* 0x000076323d257816 */ /* 0x000fe40000000025 */
[----:B------:R-:W-:Y:S01]  /*12330*/  PRMT R38, R62, 0x7632, R38 ;  /* 0x000076323e267816 */ /* 0x000fe20000000026 */
[----:B------:R-:W0:Y:S02]  /*12340*/  LDS.128 R16, [R56] ;  /* 0x0000000038107984 */ /* 0x000e240000000c00 */
[----:B------:R-:W-:Y:S06]  /*12350*/  BAR.SYNC.DEFER_BLOCKING 0x0 ;  /* 0x0000000000007b1d */ /* 0x000fec0000010000 */
[----:B------:R-:W-:Y:S02]  /*12360*/  STSM.16.M88.4 [R57], R40 ;  /* 0x0000002839007844 */ /* 0x000fe40000000200 */
[----:B------:R-:W-:Y:S01]  /*12370*/  BAR.SYNC.DEFER_BLOCKING 0x0 ;  /* 0x0000000000007b1d */ /* 0x000fe20000010000 */
[C---:B--2---:R-:W-:Y:S01]  /*12380*/  ISETP.GE.AND P0, PT, R11.reuse, UR8, PT ;  /* 0x000000080b007c0c */ /* 0x044fe2000bf06270 */
[----:B------:R-:W-:-:S04]  /*12390*/  IMAD R3, R11, UR4, RZ ;  /* 0x000000040b037c24 */ /* 0x000fc8000f8e02ff */
[----:B------:R-:W-:Y:S01]  /*123a0*/  ULDC UR8, c[0x0][0x248] ;  /* 0x0000920000087ab9 */ /* 0x000fe20000000800 */
[----:B------:R-:W-:Y:S01]  /*123b0*/  ULDC.64 UR4, c[0x0][0x220] ;  /* 0x0000880000047ab9 */ /* 0x000fe20000000a00 */
[----:B------:R-:W-:Y:S01]  /*123c0*/  ISETP.LT.AND P1, PT, R8, UR9, !P0 ;  /* 0x0000000908007c0c */ /* 0x000fe2000c721270 */
[----:B------:R-:W-:Y:S01]  /*123d0*/  VIADD R8, R0, 0x4 ;  /* 0x0000000400087836 */ /* 0x000fe20000000000 */
[----:B------:R-:W-:Y:S01]  /*123e0*/  ISETP.LT.AND P2, PT, R10, UR9, !P0 ;  /* 0x000000090a007c0c */ /* 0x000fe2000c741270 */
[----:B------:R-:W-:Y:S01]  /*123f0*/  IMAD R4, R0, UR8, RZ ;  /* 0x0000000800047c24 */ /* 0x000fe2000f8e02ff */
[----:B------:R-:W-:Y:S02]  /*12400*/  ISETP.LT.AND P5, PT, R9, UR9, !P0 ;  /* 0x0000000909007c0c */ /* 0x000fe4000c7a1270 */
[----:B------:R-:W-:Y:S01]  /*12410*/  ISETP.LT.AND P4, PT, R8, UR9, !P0 ;  /* 0x0000000908007c0c */ /* 0x000fe2000c781270 */
[----:B------:R-:W-:Y:S01]  /*12420*/  VIADD R31, R4, UR8 ;  /* 0x00000008041f7c36 */ /* 0x000fe20008000000 */
[----:B------:R-:W-:-:S03]  /*12430*/  LEA R2, P3, R3, UR4, 0x1 ;  /* 0x0000000403027c11 */ /* 0x000fc6000f8608ff */
[----:B------:R-:W-:Y:S01]  /*12440*/  VIADD R33, R31, UR8 ;  /* 0x000000081f217c36 */ /* 0x000fe20008000000 */
[----:B------:R-:W-:Y:S02]  /*12450*/  LEA.HI.X.SX32 R3, R3, UR5, 0x1, P3 ;  /* 0x0000000503037c11 */ /* 0x000fe400098f0eff */
[CC--:B------:R-:W-:Y:S01]  /*12460*/  LEA R28, P6, R4.reuse, R2.reuse, 0x1 ;  /* 0x00000002041c7211 */ /* 0x0c0fe200078c08ff */
[----:B------:R-:W-:Y:S01]  /*12470*/  VIADD R34, R33, UR8 ;  /* 0x0000000821227c36 */ /* 0x000fe20008000000 */
[----:B------:R-:W2:Y:S01]  /*12480*/  LDS.128 R12, [R56] ;  /* 0x00000000380c7984 */ /* 0x000ea20000000c00 */
[----:B------:R-:W-:Y:S01]  /*12490*/  BAR.SYNC.DEFER_BLOCKING 0x0 ;  /* 0x0000000000007b1d */ /* 0x000fe20000010000 */
[----:B------:R-:W-:Y:S02]  /*124a0*/  LEA.HI.X.SX32 R29, R4, R3, 0x1, P6 ;  /* 0x00000003041d7211 */ /* 0x000fe400030f0eff */
[----:B------:R-:W-:Y:S02]  /*124b0*/  ISETP.LT.AND P3, PT, R0, UR9, !P0 ;  /* 0x0000000900007c0c */ /* 0x000fe4000c761270 */
[----:B------:R-:W-:-:S04]  /*124c0*/  LEA R30, P6, R31, R2, 0x1 ;  /* 0x000000021f1e7211 */ /* 0x000fc800078c08ff */
[----:B------:R-:W-:Y:S01]  /*124d0*/  LEA.HI.X.SX32 R31, R31, R3, 0x1, P6 ;  /* 0x000000031f1f7211 */ /* 0x000fe200030f0eff */
[----:B------:R-:W-:Y:S01]  /*124e0*/  STSM.16.M88.4 [R57], R44 ;  /* 0x0000002c39007844 */ /* 0x000fe20000000200 */
[----:B------:R-:W-:Y:S06]  /*124f0*/  BAR.SYNC.DEFER_BLOCKING 0x0 ;  /* 0x0000000000007b1d */ /* 0x000fec0000010000 */
[----:B------:R-:W4:Y:S02]  /*12500*/  LDS.128 R8, [R56] ;  /* 0x0000000038087984 */ /* 0x000f240000000c00 */
[----:B------:R-:W-:Y:S06]  /*12510*/  BAR.SYNC.DEFER_BLOCKING 0x0 ;  /* 0x0000000000007b1d */ /* 0x000fec0000010000 */
[----:B------:R-:W-:Y:S02]  /*12520*/  STSM.16.M88.4 [R57], R48 ;  /* 0x0000003039007844 */ /* 0x000fe40000000200 */
[----:B------:R-:W-:Y:S06]  /*12530*/  BAR.SYNC.DEFER_BLOCKING 0x0 ;  /* 0x0000000000007b1d */ /* 0x000fec0000010000 */
[----:B------:R-:W4:Y:S02]  /*12540*/  LDS.128 R4, [R56] ;  /* 0x0000000038047984 */ /* 0x000f240000000c00 */
[----:B------:R-:W-:Y:S06]  /*12550*/  BAR.SYNC.DEFER_BLOCKING 0x0 ;  /* 0x0000000000007b1d */ /* 0x000fec0000010000 */
[----:B------:R-:W-:Y:S02]  /*12560*/  STSM.16.M88.4 [R57], R52 ;  /* 0x0000003439007844 */ /* 0x000fe40000000200 */
[----:B------:R-:W-:Y:S06]  /*12570*/  BAR.SYNC.DEFER_BLOCKING 0x0 ;  /* 0x0000000000007b1d */ /* 0x000fec0000010000 */
[----:B------:R1:W-:Y:S01]  /*12580*/  @P3 STG.E.U16 desc[UR6][R28.64], R60 ;  /* 0x0000003c1c003986 */ /* 0x0003e2000c101506 */
[----:B------:R-:W-:-:S02]  /*12590*/  ISETP.LT.AND P3, PT, R32, UR9, !P0 ;  /* 0x0000000920007c0c */ /* 0x000fc4000c761270 */
[-C--:B------:R-:W-:Y:S01]  /*125a0*/  LEA R32, P6, R33, R2.reuse, 0x1 ;  /* 0x0000000221207211 */ /* 0x080fe200078c08ff */
[----:B------:R3:W-:Y:S01]  /*125b0*/  @P2 STG.E.U16 desc[UR6][R30.64], R36 ;  /* 0x000000241e002986 */ /* 0x0007e2000c101506 */
[----:B------:R-:W-:Y:S01]  /*125c0*/  ISETP.LT.AND P2, PT, R35, UR9, !P0 ;  /* 0x0000000923007c0c */ /* 0x000fe2000c741270 */
[----:B------:R-:W-:Y:S01]  /*125d0*/  VIADD R35, R34, UR8 ;  /* 0x0000000822237c36 */ /* 0x000fe20008000000 */
[-C--:B------:R-:W-:Y:S01]  /*125e0*/  LEA.HI.X.SX32 R33, R33, R3.reuse, 0x1, P6 ;  /* 0x0000000321217211 */ /* 0x080fe200030f0eff */
[----:B------:R-:W4:Y:S01]  /*125f0*/  LDS.128 R56, [R56] ;  /* 0x0000000038387984 */ /* 0x000f220000000c00 */
[----:B-1----:R-:W-:Y:S01]  /*12600*/  VIADD R29, R0, 0x7 ;  /* 0x00000007001d7836 */ /* 0x002fe20000000000 */
[-C--:B------:R-:W-:Y:S02]  /*12610*/  LEA R28, P6, R34, R2.reuse, 0x1 ;  /* 0x00000002221c7211 */ /* 0x080fe400078c08ff */
[----:B------:R1:W-:Y:S01]  /*12620*/  @P1 STG.E.U16 desc[UR6][R32.64], R61 ;  /* 0x0000003d20001986 */ /* 0x0003e2000c101506 */
[----:B---3--:R-:W-:Y:S01]  /*12630*/  VIADD R30, R0, 0x8 ;  /* 0x00000008001e7836 */ /* 0x008fe20000000000 */
[----:B------:R-:W-:Y:S01]  /*12640*/  ISETP.LT.AND P1, PT, R29, UR9, !P0 ;  /* 0x000000091d007c0c */ /* 0x000fe2000c721270 */
[C---:B------:R-:W-:Y:S01]  /*12650*/  VIADD R31, R35.reuse, UR8 ;  /* 0x00000008231f7c36 */ /* 0x040fe20008000000 */
[----:B------:R-:W-:Y:S01]  /*12660*/  LEA.HI.X.SX32 R29, R34, R3, 0x1, P6 ;  /* 0x00000003221d7211 */ /* 0x000fe200030f0eff */
[----:B------:R-:W-:Y:S01]  /*12670*/  VIADD R36, R0, 0xa ;  /* 0x0000000a00247836 */ /* 0x000fe20000000000 */
[----:B------:R-:W-:-:S03]  /*12680*/  LEA R34, P6, R35, R2, 0x1 ;  /* 0x0000000223227211 */ /* 0x000fc600078c08ff */
[----:B------:R3:W-:Y:S01]  /*12690*/  @P5 STG.E.U16 desc[UR6][R28.64], R37 ;  /* 0x000000251c005986 */ /* 0x0007e2000c101506 */
[-C--:B------:R-:W-:Y:S01]  /*126a0*/  LEA.HI.X.SX32 R35, R35, R3.reuse, 0x1, P6 ;  /* 0x0000000323237211 */ /* 0x080fe200030f0eff */
[----:B-1----:R-:W-:Y:S01]  /*126b0*/  VIADD R32, R0, 0x9 ;  /* 0x0000000900207836 */ /* 0x002fe20000000000 */
[----:B------:R-:W-:Y:S01]  /*126c0*/  ISETP.LT.AND P5, PT, R30, UR9, !P0 ;  /* 0x000000091e007c0c */ /* 0x000fe2000c7a1270 */
[C---:B------:R-:W-:Y:S01]  /*126d0*/  VIADD R33, R31.reuse, UR8 ;  /* 0x000000081f217c36 */ /* 0x040fe20008000000 */
[CC--:B------:R-:W-:Y:S01]  /*126e0*/  LEA R30, P6, R31.reuse, R2.reuse, 0x1 ;  /* 0x000000021f1e7211 */ /* 0x0c0fe200078c08ff */
[----:B------:R1:W-:Y:S01]  /*126f0*/  @P4 STG.E.U16 desc[UR6][R34.64], R62 ;  /* 0x0000003e22004986 */ /* 0x0003e2000c101506 */
[----:B------:R-:W-:Y:S02]  /*12700*/  ISETP.LT.AND P4, PT, R32, UR9, !P0 ;  /* 0x0000000920007c0c */ /* 0x000fe4000c781270 */
[-C--:B------:R-:W-:Y:S02]  /*12710*/  LEA.HI.X.SX32 R31, R31, R3.reuse, 0x1, P6 ;  /* 0x000000031f1f7211 */ /* 0x080fe400030f0eff */
[C---:B------:R-:W-:Y:S01]  /*12720*/  LEA R32, P6, R33.reuse, R2, 0x1 ;  /* 0x0000000221207211 */ /* 0x040fe200078c08ff */
[----:B---3--:R-:W-:Y:S01]  /*12730*/  VIADD R29, R33, UR8 ;  /* 0x00000008211d7c36 */ /* 0x008fe20008000000 */
[----:B------:R-:W-:Y:S01]  /*12740*/  PRMT R37, R63, 0x7632, R37 ;  /* 0x000076323f257816 */ /* 0x000fe20000000025 */
[----:B------:R3:W-:Y:S01]  /*12750*/  @P3 STG.E.U16 desc[UR6][R30.64], R38 ;  /* 0x000000261e003986 */ /* 0x0007e2000c101506 */
[----:B------:R-:W-:-:S02]  /*12760*/  LEA.HI.X.SX32 R33, R33, R3, 0x1, P6 ;  /* 0x0000000321217211 */ /* 0x000fc400030f0eff */
[CC--:B------:R-:W-:Y:S01]  /*12770*/  LEA R28, P6, R29.reuse, R2.reuse, 0x1 ;  /* 0x000000021d1c7211 */ /* 0x0c0fe200078c08ff */
[----:B-1----:R-:W-:Y:S01]  /*12780*/  VIADD R34, R0, 0xb ;  /* 0x0000000b00227836 */ /* 0x002fe20000000000 */
[----:B------:R-:W-:Y:S01]  /*12790*/  ISETP.LT.AND P3, PT, R36, UR9, !P0 ;  /* 0x0000000924007c0c */ /* 0x000fe2000c761270 */
[C---:B------:R-:W-:Y:S01]  /*127a0*/  VIADD R35, R29.reuse, UR8 ;  /* 0x000000081d237c36 */ /* 0x040fe20008000000 */
[----:B------:R1:W-:Y:S01]  /*127b0*/  @P2 STG.E.U16 desc[UR6][R32.64], R63 ;  /* 0x0000003f20002986 */ /* 0x0003e2000c101506 */
[-C--:B------:R-:W-:Y:S01]  /*127c0*/  LEA.HI.X.SX32 R29, R29, R3.reuse, 0x1, P6 ;  /* 0x000000031d1d7211 */ /* 0x080fe200030f0eff */
[----:B------:R-:W-:Y:S01]  /*127d0*/  VIADD R36, R0, 0xe ;  /* 0x0000000e00247836 */ /* 0x000fe20000000000 */
[----:B------:R-:W-:Y:S02]  /*127e0*/  ISETP.LT.AND P2, PT, R34, UR9, !P0 ;  /* 0x0000000922007c0c */ /* 0x000fe4000c741270 */
[C---:B------:R-:W-:Y:S01]  /*127f0*/  LEA R34, P6, R35.reuse, R2, 0x1 ;  /* 0x0000000223227211 */ /* 0x040fe200078c08ff */
[----:B---3--:R-:W-:Y:S01]  /*12800*/  VIADD R30, R0, 0xc ;  /* 0x0000000c001e7836 */ /* 0x008fe20000000000 */
[----:B------:R3:W-:Y:S01]  /*12810*/  @P1 STG.E.U16 desc[UR6][R28.64], R37 ;  /* 0x000000251c001986 */ /* 0x0007e2000c101506 */
[C---:B------:R-:W-:Y:S01]  /*12820*/  VIADD R31, R35.reuse, UR8 ;  /* 0x00000008231f7c36 */ /* 0x040fe20008000000 */
[----:B------:R-:W-:-:S02]  /*12830*/  LEA.HI.X.SX32 R35, R35, R3, 0x1, P6 ;  /* 0x0000000323237211 */ /* 0x000fc400030f0eff */
[----:B------:R-:W-:Y:S01]  /*12840*/  ISETP.LT.AND P1, PT, R30, UR9, !P0 ;  /* 0x000000091e007c0c */ /* 0x000fe2000c721270 */
[----:B-1----:R-:W-:Y:S01]  /*12850*/  VIADD R32, R0, 0xd ;  /* 0x0000000d00207836 */ /* 0x002fe20000000000 */
[CC--:B------:R-:W-:Y:S01]  /*12860*/  LEA R30, P6, R31.reuse, R2.reuse, 0x1 ;  /* 0x000000021f1e7211 */ /* 0x0c0fe200078c08ff */
[C---:B------:R-:W-:Y:S01]  /*12870*/  VIADD R33, R31.reuse, UR8 ;  /* 0x000000081f217c36 */ /* 0x040fe20008000000 */
[----:B------:R1:W-:Y:S02]  /*12880*/  @P5 STG.E.U16 desc[UR6][R34.64], R24 ;  /* 0x0000001822005986 */ /* 0x0003e4000c101506 */
[----:B------:R-:W-:Y:S02]  /*12890*/  LEA.HI.X.SX32 R31, R31, R3, 0x1, P6 ;  /* 0x000000031f1f7211 */ /* 0x000fe400030f0eff */
[----:B------:R-:W-:Y:S01]  /*128a0*/  ISETP.LT.AND P5, PT, R32, UR9, !P0 ;  /* 0x0000000920007c0c */ /* 0x000fe2000c7a1270 */
[C---:B---3--:R-:W-:Y:S01]  /*128b0*/  VIADD R29, R33.reuse, UR8 ;  /* 0x00000008211d7c36 */ /* 0x048fe20008000000 */
[----:B------:R-:W-:-:S04]  /*128c0*/  LEA R32, P6, R33, R2, 0x1 ;  /* 0x0000000221207211 */ /* 0x000fc800078c08ff */
[-C--:B------:R-:W-:Y:S02]  /*128d0*/  LEA.HI.X.SX32 R33, R33, R3.reuse, 0x1, P6 ;  /* 0x0000000321217211 */ /* 0x080fe400030f0eff */
[----:B-1----:R-:W-:Y:S01]  /*128e0*/  PRMT R35, R24, 0x7632, R35 ;  /* 0x0000763218237816 */ /* 0x002fe20000000023 */
[----:B------:R-:W-:Y:S01]  /*128f0*/  VIADD R34, R0, 0xf ;  /* 0x0000000f00227836 */ /* 0x000fe20000000000 */
[C---:B------:R-:W-:Y:S01]  /*12900*/  LEA R28, P6, R29.reuse, R2, 0x1 ;  /* 0x000000021d1c7211 */ /* 0x040fe200078c08ff */
[C---:B------:R-:W-:Y:S02]  /*12910*/  VIADD R24, R29.reuse, UR8 ;  /* 0x000000081d187c36 */ /* 0x040fe40008000000 */
[----:B------:R1:W-:Y:S01]  /*12920*/  @P4 STG.E.U16 desc[UR6][R30.64], R35 ;  /* 0x000000231e004986 */ /* 0x0003e2000c101506 */
[----:B------:R-:W-:Y:S02]  /*12930*/  LEA.HI.X.SX32 R29, R29, R3, 0x1, P6 ;  /* 0x000000031d1d7211 */ /* 0x000fe400030f0eff */
[----:B------:R-:W-:Y:S01]  /*12940*/  ISETP.LT.AND P4, PT, R36, UR9, !P0 ;  /* 0x0000000924007c0c */ /* 0x000fe2000c781270 */
[----:B------:R3:W-:Y:S01]  /*12950*/  @P3 STG.E.U16 desc[UR6][R32.64], R25 ;  /* 0x0000001920003986 */ /* 0x0007e2000c101506 */
[----:B------:R-:W-:-:S02]  /*12960*/  ISETP.LT.AND P3, PT, R34, UR9, !P0 ;  /* 0x0000000922007c0c */ /* 0x000fc4000c761270 */
[----:B------:R-:W-:Y:S01]  /*12970*/  LEA R34, P6, R24, R2, 0x1 ;  /* 0x0000000218227211 */ /* 0x000fe200078c08ff */
[----:B-1----:R-:W-:-:S03]  /*12980*/  VIADD R30, R0, 0x10 ;  /* 0x00000010001e7836 */ /* 0x002fc60000000000 */
[C---:B------:R-:W-:Y:S01]  /*12990*/  LEA.HI.X.SX32 R35, R24.reuse, R3, 0x1, P6 ;  /* 0x0000000318237211 */ /* 0x040fe200030f0eff */
[----:B------:R-:W-:Y:S01]  /*129a0*/  VIADD R31, R24, UR8 ;  /* 0x00000008181f7c36 */ /* 0x000fe20008000000 */
[----:B---3--:R-:W-:Y:S01]  /*129b0*/  PRMT R33, R25, 0x7632, R33 ;  /* 0x0000763219217816 */ /* 0x008fe20000000021 */
[----:B------:R-:W-:Y:S02]  /*129c0*/  VIADD R24, R0, 0x11 ;  /* 0x0000001100187836 */ /* 0x000fe40000000000 */
[C---:B------:R-:W-:Y:S02]  /*129d0*/  VIADD R25, R31.reuse, UR8 ;  /* 0x000000081f197c36 */ /* 0x040fe40008000000 */
[----:B------:R1:W-:Y:S01]  /*129e0*/  @P2 STG.E.U16 desc[UR6][R28.64], R33 ;  /* 0x000000211c002986 */ /* 0x0003e2000c101506 */
[----:B------:R-:W-:Y:S01]  /*129f0*/  ISETP.LT.AND P2, PT, R30, UR9, !P0 ;  /* 0x000000091e007c0c */ /* 0x000fe2000c741270 */
[----:B------:R-:W-:Y:S01]  /*12a00*/  VIADD R32, R0, 0x12 ;  /* 0x0000001200207836 */ /* 0x000fe20000000000 */
[----:B------:R-:W-:Y:S01]  /*12a10*/  LEA R30, P6, R31, R2, 0x1 ;  /* 0x000000021f1e7211 */ /* 0x000fe200078c08ff */
[----:B------:R3:W-:Y:S01]  /*12a20*/  @P1 STG.E.U16 desc[UR6][R34.64], R26 ;  /* 0x0000001a22001986 */ /* 0x0007e2000c101506 */
[----:B------:R-:W-:-:S02]  /*12a30*/  ISETP.LT.AND P1, PT, R24, UR9, !P0 ;  /* 0x0000000918007c0c */ /* 0x000fc4000c721270 */
[----:B------:R-:W-:Y:S02]  /*12a40*/  LEA.HI.X.SX32 R31, R31, R3, 0x1, P6 ;  /* 0x000000031f1f7211 */ /* 0x000fe400030f0eff */
[C---:B------:R-:W-:Y:S01]  /*12a50*/  LEA R24, P6, R25.reuse, R2, 0x1 ;  /* 0x0000000219187211 */ /* 0x040fe200078c08ff */
[----:B-1----:R-:W-:-:S03]  /*12a60*/  VIADD R29, R25, UR8 ;  /* 0x00000008191d7c36 */ /* 0x002fc60008000000 */
[-C--:B------:R-:W-:Y:S02]  /*12a70*/  LEA.HI.X.SX32 R25, R25, R3.reuse, 0x1, P6 ;  /* 0x0000000319197211 */ /* 0x080fe400030f0eff */
[----:B---3--:R-:W-:Y:S01]  /*12a80*/  PRMT R35, R26, 0x7632, R35 ;  /* 0x000076321a237816 */ /* 0x008fe20000000023 */
[C---:B------:R-:W-:Y:S01]  /*12a90*/  VIADD R26, R29.reuse, UR8 ;  /* 0x000000081d1a7c36 */ /* 0x040fe20008000000 */
[-C--:B------:R-:W-:Y:S02]  /*12aa0*/  LEA R28, P6, R29, R2.reuse, 0x1 ;  /* 0x000000021d1c7211 */ /* 0x080fe400078c08ff */
[----:B------:R-:W-:Y:S01]  /*12ab0*/  PRMT R34, R27, 0x7632, R34 ;  /* 0x000076321b227816 */ /* 0x000fe20000000022 */
[----:B------:R1:W-:Y:S01]  /*12ac0*/  @P5 STG.E.U16 desc[UR6][R30.64], R35 ;  /* 0x000000231e005986 */ /* 0x0003e2000c101506 */
[----:B------:R-:W-:Y:S01]  /*12ad0*/  ISETP.LT.AND P5, PT, R32, UR9, !P0 ;  /* 0x0000000920007c0c */ /* 0x000fe2000c7a1270 */
[----:B------:R-:W-:Y:S01]  /*12ae0*/  VIADD R32, R0, 0x13 ;  /* 0x0000001300207836 */ /* 0x000fe20000000000 */
[----:B------:R-:W-:Y:S01]  /*12af0*/  LEA.HI.X.SX32 R29, R29, R3, 0x1, P6 ;  /* 0x000000031d1d7211 */ /* 0x000fe200030f0eff */
[----:B------:R3:W-:Y:S03]  /*12b00*/  @P4 STG.E.U16 desc[UR6][R24.64], R27 ;  /* 0x0000001b18004986 */ /* 0x0007e6000c101506 */
[----:B------:R-:W-:Y:S01]  /*12b10*/  ISETP.LT.AND P4, PT, R32, UR9, !P0 ;  /* 0x0000000920007c0c */ /* 0x000fe2000c781270 */
[----:B------:R0:W-:Y:S01]  /*12b20*/  @P3 STG.E.U16 desc[UR6][R28.64], R34 ;  /* 0x000000221c003986 */ /* 0x0001e2000c101506 */
[----:B------:R-:W-:Y:S01]  /*12b30*/  LEA R32, P6, R26, R2, 0x1 ;  /* 0x000000021a207211 */ /* 0x000fe200078c08ff */
[----:B-1----:R-:W-:-:S03]  /*12b40*/  VIADD R30, R0, 0x14 ;  /* 0x00000014001e7836 */ /* 0x002fc60000000000 */
[CC--:B------:R-:W-:Y:S01]  /*12b50*/  LEA.HI.X.SX32 R33, R26.reuse, R3.reuse, 0x1, P6 ;  /* 0x000000031a217211 */ /* 0x0c0fe200030f0eff */
[----:B------:R-:W-:Y:S02]  /*12b60*/  VIADD R31, R26, UR8 ;  /* 0x000000081a1f7c36 */ /* 0x000fe40008000000 */
[----:B---3--:R-:W-:Y:S01]  /*12b70*/  VIADD R24, R0, 0x15 ;  /* 0x0000001500187836 */ /* 0x008fe20000000000 */
[----:B------:R-:W-:Y:S01]  /*12b80*/  ISETP.LT.AND P3, PT, R30, UR9, !P0 ;  /* 0x000000091e007c0c */ /* 0x000fe2000c761270 */
[C---:B------:R-:W-:Y:S01]  /*12b90*/  VIADD R25, R31.reuse, UR8 ;  /* 0x000000081f197c36 */ /* 0x040fe20008000000 */
[CC--:B------:R-:W-:Y:S01]  /*12ba0*/  LEA R30, P6, R31.reuse, R2.reuse, 0x1 ;  /* 0x000000021f1e7211 */ /* 0x0c0fe200078c08ff */
[----:B------:R1:W-:Y:S01]  /*12bb0*/  @P2 STG.E.U16 desc[UR6][R32.64], R20 ;  /* 0x0000001420002986 */ /* 0x0003e2000c101506 */
[----:B0-----:R-:W-:Y:S01]  /*12bc0*/  PRMT R29, R20, 0x7632, R29 ;  /* 0x00007632141d7816 */ /* 0x001fe2000000001d */
[----:B------:R-:W-:Y:S01]  /*12bd0*/  VIADD R26, R0, 0x16 ;  /* 0x00000016001a7836 */ /* 0x000fe20000000000 */
[----:B------:R-:W-:Y:S01]  /*12be0*/  LEA.HI.X.SX32 R31, R31, R3, 0x1, P6 ;  /* 0x000000031f1f7211 */ /* 0x000fe200030f0eff */
[C---:B------:R-:W-:Y:S01]  /*12bf0*/  VIADD R27, R25.reuse, UR8 ;  /* 0x00000008191b7c36 */ /* 0x040fe20008000000 */
[----:B------:R-:W-:Y:S01]  /*12c00*/  ISETP.LT.AND P2, PT, R24, UR9, !P0 ;  /* 0x0000000918007c0c */ /* 0x000fe2000c741270 */
[----:B------:R-:W-:Y:S01]  /*12c10*/  VIADD R28, R0, 0x17 ;  /* 0x00000017001c7836 */ /* 0x000fe20000000000 */
[----:B------:R-:W-:Y:S01]  /*12c20*/  LEA R24, P6, R25, R2, 0x1 ;  /* 0x0000000219187211 */ /* 0x000fe200078c08ff */
[----:B------:R0:W-:Y:S01]  /*12c30*/  @P1 STG.E.U16 desc[UR6][R30.64], R29 ;  /* 0x0000001d1e001986 */ /* 0x0001e2000c101506 */
[----:B------:R-:W-:-:S02]  /*12c40*/  ISETP.LT.AND P1, PT, R26, UR9, !P0 ;  /* 0x000000091a007c0c */ /* 0x000fc4000c721270 */
[----:B------:R-:W-:Y:S01]  /*12c50*/  LEA.HI.X.SX32 R25, R25, R3, 0x1, P6 ;  /* 0x0000000319197211 */ /* 0x000fe200030f0eff */
[C---:B-1----:R-:W-:Y:S01]  /*12c60*/  VIADD R20, R27.reuse, UR8 ;  /* 0x000000081b147c36 */ /* 0x042fe20008000000 */
[----:B------:R-:W-:-:S03]  /*12c70*/  LEA R26, P6, R27, R2, 0x1 ;  /* 0x000000021b1a7211 */ /* 0x000fc600078c08ff */
[----:B------:R1:W-:Y:S01]  /*12c80*/  @P5 STG.E.U16 desc[UR6][R24.64], R21 ;  /* 0x0000001518005986 */ /* 0x0003e2000c101506 */
[----:B------:R-:W-:Y:S02]  /*12c90*/  ISETP.LT.AND P5, PT, R28, UR9, !P0 ;  /* 0x000000091c007c0c */ /* 0x000fe4000c7a1270 */
[----:B------:R-:W-:Y:S01]  /*12ca0*/  LEA.HI.X.SX32 R27, R27, R3, 0x1, P6 ;  /* 0x000000031b1b7211 */ /* 0x000fe200030f0eff */
[----:B0-----:R-:W-:Y:S01]  /*12cb0*/  VIADD R30, R0, 0x18 ;  /* 0x00000018001e7836 */ /* 0x001fe20000000000 */
[C---:B------:R-:W-:Y:S01]  /*12cc0*/  LEA R28, P6, R20.reuse, R2, 0x1 ;  /* 0x00000002141c7211 */ /* 0x040fe200078c08ff */
[----:B------:R-:W-:-:S03]  /*12cd0*/  VIADD R31, R20, UR8 ;  /* 0x00000008141f7c36 */ /* 0x000fc60008000000 */
[----:B------:R-:W-:Y:S01]  /*12ce0*/  LEA.HI.X.SX32 R29, R20, R3, 0x1, P6 ;  /* 0x00000003141d7211 */ /* 0x000fe200030f0eff */
[C---:B------:R-:W-:Y:S01]  /*12cf0*/  VIADD R20, R0.reuse, 0x19 ;  /* 0x0000001900147836 */ /* 0x040fe20000000000 */
[----:B-1----:R-:W-:Y:S01]  /*12d00*/  PRMT R25, R21, 0x7632, R25 ;  /* 0x0000763215197816 */ /* 0x002fe20000000019 */
[C---:B------:R-:W-:Y:S02]  /*12d10*/  VIADD R21, R31.reuse, UR8 ;  /* 0x000000081f157c36 */ /* 0x040fe40008000000 */
[----:B------:R-:W-:Y:S02]  /*12d20*/  VIADD R24, R0, 0x1a ;  /* 0x0000001a00187836 */ /* 0x000fe40000000000 */
[----:B------:R0:W-:Y:S01]  /*12d30*/  @P4 STG.E.U16 desc[UR6][R26.64], R25 ;  /* 0x000000191a004986 */ /* 0x0001e2000c101506 */
[----:B------:R-:W-:Y:S02]  /*12d40*/  ISETP.LT.AND P4, PT, R30, UR9, !P0 ;  /* 0x000000091e007c0c */ /* 0x000fe4000c781270 */
[----:B------:R-:W-:Y:S01]  /*12d50*/  LEA R30, P6, R31, R2, 0x1 ;  /* 0x000000021f1e7211 */ /* 0x000fe200078c08ff */
[----:B------:R1:W-:Y:S01]  /*12d60*/  @P3 STG.E.U16 desc[UR6][R28.64], R22 ;  /* 0x000000161c003986 */ /* 0x0003e2000c101506 */
[----:B------:R-:W-:-:S02]  /*12d70*/  ISETP.LT.AND P3, PT, R20, UR9, !P0 ;  /* 0x0000000914007c0c */ /* 0x000fc4000c761270 */
[-C--:B------:R-:W-:Y:S02]  /*12d80*/  LEA.HI.X.SX32 R31, R31, R3.reuse, 0x1, P6 ;  /* 0x000000031f1f7211 */ /* 0x080fe400030f0eff */
[CC--:B------:R-:W-:Y:S02]  /*12d90*/  LEA R20, P6, R21.reuse, R2.reuse, 0x1 ;  /* 0x0000000215147211 */ /* 0x0c0fe400078c08ff */
[----:B0-----:R-:W-:Y:S01]  /*12da0*/  PRMT R27, R22, 0x7632, R27 ;  /* 0x00007632161b7816 */ /* 0x001fe2000000001b */
[C---:B------:R-:W-:Y:S01]  /*12db0*/  VIADD R25, R21.reuse, UR8 ;  /* 0x0000000815197c36 */ /* 0x040fe20008000000 */
[-C--:B------:R-:W-:Y:S01]  /*12dc0*/  LEA.HI.X.SX32 R21, R21, R3.reuse, 0x1, P6 ;  /* 0x0000000315157211 */ /* 0x080fe200030f0eff */
[----:B------:R-:W-:Y:S02]  /*12dd0*/  VIADD R26, R0, 0x1b ;  /* 0x0000001b001a7836 */ /* 0x000fe40000000000 */
[----:B------:R0:W-:Y:S01]  /*12de0*/  @P2 STG.E.U16 desc[UR6][R30.64], R27 ;  /* 0x0000001b1e002986 */ /* 0x0001e2000c101506 */
[----:B------:R-:W-:Y:S01]  /*12df0*/  ISETP.LT.AND P2, PT, R24, UR9, !P0 ;  /* 0x0000000918007c0c */ /* 0x000fe2000c741270 */
[C---:B-1----:R-:W-:Y:S01]  /*12e00*/  VIADD R22, R25.reuse, UR8 ;  /* 0x0000000819167c36 */ /* 0x042fe20008000000 */
[CC--:B------:R-:W-:Y:S01]  /*12e10*/  LEA R24, P6, R25.reuse, R2.reuse, 0x1 ;  /* 0x0000000219187211 */ /* 0x0c0fe200078c08ff */
[----:B------:R1:W-:Y:S01]  /*12e20*/  @P1 STG.E.U16 desc[UR6][R20.64], R23 ;  /* 0x0000001714001986 */ /* 0x0003e2000c101506 */
[----:B------:R-:W-:Y:S01]  /*12e30*/  ISETP.LT.AND P1, PT, R26, UR9, !P0 ;  /* 0x000000091a007c0c */ /* 0x000fe2000c721270 */
[----:B------:R-:W-:Y:S01]  /*12e40*/  VIADD R28, R0, 0x1c ;  /* 0x0000001c001c7836 */ /* 0x000fe20000000000 */
[----:B------:R-:W-:Y:S01]  /*12e50*/  LEA.HI.X.SX32 R25, R25, R3, 0x1, P6 ;  /* 0x0000000319197211 */ /* 0x000fe200030f0eff */
[C---:B------:R-:W-:Y:S01]  /*12e60*/  VIADD R29, R22.reuse, UR8 ;  /* 0x00000008161d7c36 */ /* 0x040fe20008000000 */
[----:B------:R-:W-:-:S02]  /*12e70*/  LEA R26, P6, R22, R2, 0x1 ;  /* 0x00000002161a7211 */ /* 0x000fc400078c08ff */
[----:B0-----:R-:W-:Y:S02]  /*12e80*/  PRMT R30, R23, 0x7632, R30 ;  /* 0x00007632171e7816 */ /* 0x001fe4000000001e */
[-C--:B------:R-:W-:Y:S01]  /*12e90*/  LEA.HI.X.SX32 R27, R22, R3.reuse, 0x1, P6 ;  /* 0x00000003161b7211 */ /* 0x080fe200030f0eff */
[----:B------:R-:W-:Y:S02]  /*12ea0*/  VIADD R22, R0, 0x1e ;  /* 0x0000001e00167836 */ /* 0x000fe40000000000 */
[----:B------:R0:W-:Y:S01]  /*12eb0*/  @P5 STG.E.U16 desc[UR6][R24.64], R30 ;  /* 0x0000001e18005986 */ /* 0x0001e2000c101506 */
[----:B------:R-:W-:Y:S01]  /*12ec0*/  ISETP.LT.AND P5, PT, R28, UR9, !P0 ;  /* 0x000000091c007c0c */ /* 0x000fe2000c7a1270 */
[----:B-1----:R-:W-:Y:S01]  /*12ed0*/  VIADD R20, R0, 0x1d ;  /* 0x0000001d00147836 */ /* 0x002fe20000000000 */
[C---:B------:R-:W-:Y:S01]  /*12ee0*/  LEA R28, P6, R29.reuse, R2, 0x1 ;  /* 0x000000021d1c7211 */ /* 0x040fe200078c08ff */
[C---:B------:R-:W-:Y:S01]  /*12ef0*/  VIADD R21, R29.reuse, UR8 ;  /* 0x000000081d157c36 */ /* 0x040fe20008000000 */
[----:B------:R1:W-:Y:S02]  /*12f00*/  @P4 STG.E.U16 desc[UR6][R26.64], R16 ;  /* 0x000000101a004986 */ /* 0x0003e4000c101506 */
[----:B------:R-:W-:Y:S01]  /*12f10*/  LEA.HI.X.SX32 R29, R29, R3, 0x1, P6 ;  /* 0x000000031d1d7211 */ /* 0x000fe200030f0eff */
[----:B------:R-:W-:Y:S01]  /*12f20*/  VIADD R23, R21, UR8 ;  /* 0x0000000815177c36 */ /* 0x000fe20008000000 */
[----:B------:R-:W-:-:S02]  /*12f30*/  ISETP.LT.AND P4, PT, R20, UR9, !P0 ;  /* 0x0000000914007c0c */ /* 0x000fc4000c781270 */
[CC--:B------:R-:W-:Y:S01]  /*12f40*/  LEA R20, P6, R21.reuse, R2.reuse, 0x1 ;  /* 0x0000000215147211 */ /* 0x0c0fe200078c08ff */
[----:B0-----:R-:W-:Y:S01]  /*12f50*/  VIADD R24, R0, 0x1f ;  /* 0x0000001f00187836 */ /* 0x001fe20000000000 */
[----:B------:R-:W-:Y:S02]  /*12f60*/  PRMT R25, R16, 0x7632, R25 ;  /* 0x0000763210197816 */ /* 0x000fe40000000019 */
[-C--:B------:R-:W-:Y:S01]  /*12f70*/  LEA.HI.X.SX32 R21, R21, R3.reuse, 0x1, P6 ;  /* 0x0000000315157211 */ /* 0x080fe200030f0eff */
[C---:B-1----:R-:W-:Y:S02]  /*12f80*/  VIADD R16, R23.reuse, UR8 ;  /* 0x0000000817107c36 */ /* 0x042fe40008000000 */
[----:B------:R0:W-:Y:S01]  /*12f90*/  @P3 STG.E.U16 desc[UR6][R28.64], R25 ;  /* 0x000000191c003986 */ /* 0x0001e2000c101506 */
[----:B------:R-:W-:Y:S01]  /*12fa0*/  ISETP.LT.AND P3, PT, R22, UR9, !P0 ;  /* 0x0000000916007c0c */ /* 0x000fe2000c761270 */
[----:B------:R-:W-:Y:S01]  /*12fb0*/  VIADD R26, R0, 0x20 ;  /* 0x00000020001a7836 */ /* 0x000fe20000000000 */
[C---:B------:R-:W-:Y:S01]  /*12fc0*/  LEA R22, P6, R23.reuse, R2, 0x1 ;  /* 0x0000000217167211 */ /* 0x040fe200078c08ff */
[----:B------:R1:W-:Y:S01]  /*12fd0*/  @P2 STG.E.U16 desc[UR6][R20.64], R17 ;  /* 0x0000001114002986 */ /* 0x0003e2000c101506 */
[----:B------:R-:W-:Y:S01]  /*12fe0*/  ISETP.LT.AND P2, PT, R24, UR9, !P0 ;  /* 0x0000000918007c0c */ /* 0x000fe2000c741270 */
[----:B------:R-:W-:Y:S01]  /*12ff0*/  VIADD R27, R16, UR8 ;  /* 0x00000008101b7c36 */ /* 0x000fe20008000000 */
[----:B------:R-:W-:-:S02]  /*13000*/  LEA.HI.X.SX32 R23, R23, R3, 0x1, P6 ;  /* 0x0000000317177211 */ /* 0x000fc400030f0eff */
[----:B------:R-:W-:-:S04]  /*13010*/  LEA R24, P6, R16, R2, 0x1 ;  /* 0x0000000210187211 */ /* 0x000fc800078c08ff */
[----:B0-----:R-:W-:Y:S01]  /*13020*/  LEA.HI.X.SX32 R25, R16, R3, 0x1, P6 ;  /* 0x0000000310197211 */ /* 0x001fe200030f0eff */
        /* <DEDUP_REMOVED lines=33> */
[----:B--2---:R1:W-:Y:S02]  /*13240*/  @P1 STG.E.U16 desc[UR6][R22.64], R12 ;  /* 0x0000000c16001986 */ /* 0x0043e4000c101506 */
        /* <DEDUP_REMOVED lines=51> */
[----:B----4-:R1:W-:Y:S02]  /*13580*/  @P3 STG.E.U16 desc[UR6][R18.64], R8 ;  /* 0x0000000812003986 */ /* 0x0103e4000c101506 */
        /* <DEDUP_REMOVED lines=44> */
[----:B------:R-:W-:Y:S01]  /*13850*/  LEA.HI.X.SX32 R15, R10, R3, 0x1, P6 ;  /* 0x000000030a0f7211 */ /* 0x000fe200030f0eff */
[C---:B------:R-:W-:Y:S02]  /*13860*/  VIADD R10, R17.reuse, UR8 ;  /* 0x00000008110a7c36 */ /* 0x040fe40008000000 */
[----:B------:R-:W-:Y:S01]  /*13870*/  @P1 STG.E.U16 desc[UR6][R12.64], R18 ;  /* 0x000000120c001986 */ /* 0x000fe2000c101506 */
[----:B------:R-:W-:Y:S01]  /*13880*/  ISETP.LT.AND P1, PT, R16, UR9, !P0 ;  /* 0x0000000910007c0c */ /* 0x000fe2000c721270 */
[C---:B-1----:R-:W-:Y:S01]  /*13890*/  VIADD R9, R0.reuse, 0x35 ;  /* 0x0000003500097836 */ /* 0x042fe20000000000 */
[----:B------:R-:W-:Y:S01]  /*138a0*/  LEA R16, P6, R17, R2, 0x1 ;  /* 0x0000000211107211 */ /* 0x000fe200078c08ff */
[----:B------:R0:W-:Y:S01]  /*138b0*/  @P5 STG.E.U16 desc[UR6][R14.64], R4 ;  /* 0x000000040e005986 */ /* 0x0001e2000c101506 */
[----:B------:R-:W-:-:S02]  /*138c0*/  VIADD R11, R0, 0x36 ;  /* 0x00000036000b7836 */ /* 0x000fc40000000000 */
[-C--:B------:R-:W-:Y:S02]  /*138d0*/  LEA.HI.X.SX32 R17, R17, R3.reuse, 0x1, P6 ;  /* 0x0000000311117211 */ /* 0x080fe400030f0eff */
[C---:B------:R-:W-:Y:S02]  /*138e0*/  LEA R8, P6, R10.reuse, R2, 0x1 ;  /* 0x000000020a087211 */ /* 0x040fe400078c08ff */
[----:B------:R-:W-:Y:S02]  /*138f0*/  ISETP.LT.AND P5, PT, R9, UR9, !P0 ;  /* 0x0000000909007c0c */ /* 0x000fe4000c7a1270 */
[----:B------:R-:W-:Y:S02]  /*13900*/  LEA.HI.X.SX32 R9, R10, R3, 0x1, P6 ;  /* 0x000000030a097211 */ /* 0x000fe400030f0eff */
[----:B0-----:R-:W-:Y:S01]  /*13910*/  PRMT R15, R4, 0x7632, R15 ;  /* 0x00007632040f7816 */ /* 0x001fe2000000000f */
[----:B------:R-:W-:-:S04]  /*13920*/  VIADD R4, R10, UR8 ;  /* 0x000000080a047c36 */ /* 0x000fc80008000000 */
[----:B------:R0:W-:Y:S01]  /*13930*/  @P4 STG.E.U16 desc[UR6][R16.64], R15 ;  /* 0x0000000f10004986 */ /* 0x0001e2000c101506 */
[----:B------:R-:W-:Y:S01]  /*13940*/  ISETP.LT.AND P4, PT, R11, UR9, !P0 ;  /* 0x000000090b007c0c */ /* 0x000fe2000c781270 */
[----:B------:R-:W-:Y:S01]  /*13950*/  VIADD R11, R0, 0x37 ;  /* 0x00000037000b7836 */ /* 0x000fe20000000000 */
[CC--:B------:R-:W-:Y:S01]  /*13960*/  LEA R10, P6, R4.reuse, R2.reuse, 0x1 ;  /* 0x00000002040a7211 */ /* 0x0c0fe200078c08ff */
[C---:B------:R-:W-:Y:S01]  /*13970*/  VIADD R13, R4.reuse, UR8 ;  /* 0x00000008040d7c36 */ /* 0x040fe20008000000 */
[----:B------:R1:W-:Y:S02]  /*13980*/  @P3 STG.E.U16 desc[UR6][R8.64], R5 ;  /* 0x0000000508003986 */ /* 0x0003e4000c101506 */
[----:B------:R-:W-:Y:S01]  /*13990*/  ISETP.LT.AND P3, PT, R11, UR9, !P0 ;  /* 0x000000090b007c0c */ /* 0x000fe2000c761270 */
[C---:B------:R-:W-:Y:S01]  /*139a0*/  VIADD R14, R13.reuse, UR8 ;  /* 0x000000080d0e7c36 */ /* 0x040fe20008000000 */
[----:B------:R-:W-:Y:S01]  /*139b0*/  LEA.HI.X.SX32 R11, R4, R3, 0x1, P6 ;  /* 0x00000003040b7211 */ /* 0x000fe200030f0eff */
[----:B------:R-:W-:Y:S01]  /*139c0*/  VIADD R4, R0, 0x38 ;  /* 0x0000003800047836 */ /* 0x000fe20000000000 */
[----:B------:R-:W-:-:S02]  /*139d0*/  LEA R12, P6, R13, R2, 0x1 ;  /* 0x000000020d0c7211 */ /* 0x000fc400078c08ff */
[----:B0-----:R-:W-:Y:S02]  /*139e0*/  PRMT R17, R5, 0x7632, R17 ;  /* 0x0000763205117816 */ /* 0x001fe40000000011 */
[----:B------:R-:W-:Y:S01]  /*139f0*/  LEA.HI.X.SX32 R13, R13, R3, 0x1, P6 ;  /* 0x000000030d0d7211 */ /* 0x000fe200030f0eff */
[----:B-1----:R-:W-:Y:S02]  /*13a00*/  VIADD R5, R0, 0x39 ;  /* 0x0000003900057836 */ /* 0x002fe40000000000 */
[----:B------:R0:W-:Y:S01]  /*13a10*/  @P2 STG.E.U16 desc[UR6][R10.64], R17 ;  /* 0x000000110a002986 */ /* 0x0001e2000c101506 */
[----:B------:R-:W-:Y:S01]  /*13a20*/  ISETP.LT.AND P2, PT, R4, UR9, !P0 ;  /* 0x0000000904007c0c */ /* 0x000fe2000c741270 */
[C---:B------:R-:W-:Y:S01]  /*13a30*/  VIADD R9, R14.reuse, UR8 ;  /* 0x000000080e097c36 */ /* 0x040fe20008000000 */
[----:B------:R-:W-:Y:S01]  /*13a40*/  LEA R4, P6, R14, R2, 0x1 ;  /* 0x000000020e047211 */ /* 0x000fe200078c08ff */
[----:B------:R1:W-:Y:S01]  /*13a50*/  @P1 STG.E.U16 desc[UR6][R12.64], R6 ;  /* 0x000000060c001986 */ /* 0x0003e2000c101506 */
[----:B------:R-:W-:-:S02]  /*13a60*/  ISETP.LT.AND P1, PT, R5, UR9, !P0 ;  /* 0x0000000905007c0c */ /* 0x000fc4000c721270 */
[-C--:B------:R-:W-:Y:S01]  /*13a70*/  LEA.HI.X.SX32 R5, R14, R3.reuse, 0x1, P6 ;  /* 0x000000030e057211 */ /* 0x080fe200030f0eff */
[C---:B------:R-:W-:Y:S01]  /*13a80*/  VIADD R14, R0.reuse, 0x3a ;  /* 0x0000003a000e7836 */ /* 0x040fe20000000000 */
[-C--:B------:R-:W-:Y:S02]  /*13a90*/  LEA R8, P6, R9, R2.reuse, 0x1 ;  /* 0x0000000209087211 */ /* 0x080fe400078c08ff */
[----:B------:R-:W-:Y:S01]  /*13aa0*/  PRMT R15, R7, 0x7632, R15 ;  /* 0x00007632070f7816 */ /* 0x000fe2000000000f */
[C---:B0-----:R-:W-:Y:S01]  /*13ab0*/  VIADD R11, R9.reuse, UR8 ;  /* 0x00000008090b7c36 */ /* 0x041fe20008000000 */
[----:B------:R-:W-:Y:S01]  /*13ac0*/  LEA.HI.X.SX32 R9, R9, R3, 0x1, P6 ;  /* 0x0000000309097211 */ /* 0x000fe200030f0eff */
[----:B------:R-:W-:Y:S01]  /*13ad0*/  VIADD R17, R0, 0x3e ;  /* 0x0000003e00117836 */ /* 0x000fe20000000000 */
[----:B-1----:R-:W-:Y:S01]  /*13ae0*/  PRMT R13, R6, 0x7632, R13 ;  /* 0x00007632060d7816 */ /* 0x002fe2000000000d */
[C---:B------:R-:W-:Y:S01]  /*13af0*/  VIADD R6, R11.reuse, UR8 ;  /* 0x000000080b067c36 */ /* 0x040fe20008000000 */
[----:B------:R-:W-:Y:S01]  /*13b00*/  LEA R10, P6, R11, R2, 0x1 ;  /* 0x000000020b0a7211 */ /* 0x000fe200078c08ff */
[----:B------:R-:W-:-:S02]  /*13b10*/  VIADD R12, R0, 0x3b ;  /* 0x0000003b000c7836 */ /* 0x000fc40000000000 */
[----:B------:R0:W-:Y:S01]  /*13b20*/  @P5 STG.E.U16 desc[UR6][R4.64], R13 ;  /* 0x0000000d04005986 */ /* 0x0001e2000c101506 */
[-C--:B------:R-:W-:Y:S02]  /*13b30*/  LEA.HI.X.SX32 R11, R11, R3.reuse, 0x1, P6 ;  /* 0x000000030b0b7211 */ /* 0x080fe400030f0eff */
[----:B------:R-:W-:Y:S01]  /*13b40*/  ISETP.LT.AND P5, PT, R14, UR9, !P0 ;  /* 0x000000090e007c0c */ /* 0x000fe2000c7a1270 */
[----:B------:R1:W-:Y:S01]  /*13b50*/  @P4 STG.E.U16 desc[UR6][R8.64], R7 ;  /* 0x0000000708004986 */ /* 0x0003e2000c101506 */
[----:B------:R-:W-:Y:S01]  /*13b60*/  ISETP.LT.AND P4, PT, R12, UR9, !P0 ;  /* 0x000000090c007c0c */ /* 0x000fe2000c781270 */
[----:B------:R-:W-:Y:S01]  /*13b70*/  VIADD R14, R0, 0x3c ;  /* 0x0000003c000e7836 */ /* 0x000fe20000000000 */
[----:B------:R-:W-:Y:S01]  /*13b80*/  LEA R12, P6, R6, R2, 0x1 ;  /* 0x00000002060c7211 */ /* 0x000fe200078c08ff */
[----:B------:R2:W-:Y:S03]  /*13b90*/  @P3 STG.E.U16 desc[UR6][R10.64], R15 ;  /* 0x0000000f0a003986 */ /* 0x0005e6000c101506 */
[----:B------:R-:W-:Y:S01]  /*13ba0*/  ISETP.LT.AND P3, PT, R14, UR9, !P0 ;  /* 0x000000090e007c0c */ /* 0x000fe2000c761270 */
[C---:B0-----:R-:W-:Y:S01]  /*13bb0*/  VIADD R5, R6.reuse, UR8 ;  /* 0x0000000806057c36 */ /* 0x041fe20008000000 */
[----:B------:R-:W-:Y:S01]  /*13bc0*/  LEA.HI.X.SX32 R13, R6, R3, 0x1, P6 ;  /* 0x00000003060d7211 */ /* 0x000fe200030f0eff */
[----:B------:R-:W-:-:S02]  /*13bd0*/  VIADD R6, R0, 0x3d ;  /* 0x0000003d00067836 */ /* 0x000fc40000000000 */
[C---:B-1----:R-:W-:Y:S01]  /*13be0*/  VIADD R7, R5.reuse, UR8 ;  /* 0x0000000805077c36 */ /* 0x042fe20008000000 */
[-C--:B------:R-:W-:Y:S01]  /*13bf0*/  LEA R4, P6, R5, R2.reuse, 0x1 ;  /* 0x0000000205047211 */ /* 0x080fe200078c08ff */
[----:B------:R0:W-:Y:S01]  /*13c00*/  @P2 STG.E.U16 desc[UR6][R12.64], R56 ;  /* 0x000000380c002986 */ /* 0x0001e2000c101506 */
[----:B------:R-:W-:Y:S01]  /*13c10*/  ISETP.LT.AND P2, PT, R6, UR9, !P0 ;  /* 0x0000000906007c0c */ /* 0x000fe2000c741270 */
[----:B------:R-:W-:Y:S01]  /*13c20*/  VIADD R9, R7, UR8 ;  /* 0x0000000807097c36 */ /* 0x000fe20008000000 */
[----:B------:R-:W-:Y:S01]  /*13c30*/  LEA.HI.X.SX32 R5, R5, R3, 0x1, P6 ;  /* 0x0000000305057211 */ /* 0x000fe200030f0eff */
[----:B------:R-:W-:Y:S01]  /*13c40*/  VIADD R0, R0, 0x3f ;  /* 0x0000003f00007836 */ /* 0x000fe20000000000 */
[----:B------:R-:W-:Y:S01]  /*13c50*/  LEA R6, P6, R7, R2, 0x1 ;  /* 0x0000000207067211 */ /* 0x000fe200078c08ff */
[----:B--2---:R-:W-:-:S03]  /*13c60*/  VIADD R11, R9, UR8 ;  /* 0x00000008090b7c36 */ /* 0x004fc60008000000 */
[-C--:B------:R-:W-:Y:S01]  /*13c70*/  LEA.HI.X.SX32 R7, R7, R3.reuse, 0x1, P6 ;  /* 0x0000000307077211 */ /* 0x080fe200030f0eff */
[C---:B------:R-:W-:Y:S01]  /*13c80*/  VIADD R14, R11.reuse, UR8 ;  /* 0x000000080b0e7c36 */ /* 0x040fe20008000000 */
[CC--:B------:R-:W-:Y:S02]  /*13c90*/  LEA R10, P6, R11.reuse, R2.reuse, 0x1 ;  /* 0x000000020b0a7211 */ /* 0x0c0fe400078c08ff */
[----:B0-----:R-:W-:Y:S01]  /*13ca0*/  PRMT R13, R56, 0x7632, R13 ;  /* 0x00007632380d7816 */ /* 0x001fe2000000000d */
[C---:B------:R-:W-:Y:S01]  /*13cb0*/  VIADD R15, R14.reuse, UR8 ;  /* 0x000000080e0f7c36 */ /* 0x040fe20008000000 */
[----:B------:R-:W-:Y:S02]  /*13cc0*/  LEA.HI.X.SX32 R11, R11, R3, 0x1, P6 ;  /* 0x000000030b0b7211 */ /* 0x000fe400030f0eff */
[-C--:B------:R-:W-:Y:S01]  /*13cd0*/  LEA R12, P6, R14, R2.reuse, 0x1 ;  /* 0x000000020e0c7211 */ /* 0x080fe200078c08ff */
[----:B------:R0:W-:Y:S01]  /*13ce0*/  @P1 STG.E.U16 desc[UR6][R4.64], R13 ;  /* 0x0000000d04001986 */ /* 0x0001e2000c101506 */
[----:B------:R-:W-:Y:S01]  /*13cf0*/  LEA R8, P1, R9, R2, 0x1 ;  /* 0x0000000209087211 */ /* 0x000fe200078208ff */
[----:B------:R-:W-:-:S02]  /*13d00*/  VIADD R16, R15, UR8 ;  /* 0x000000080f107c36 */ /* 0x000fc40008000000 */
[----:B------:R1:W-:Y:S01]  /*13d10*/  @P5 STG.E.U16 desc[UR6][R6.64], R57 ;  /* 0x0000003906005986 */ /* 0x0003e2000c101506 */
[-C--:B------:R-:W-:Y:S02]  /*13d20*/  LEA.HI.X.SX32 R9, R9, R3.reuse, 0x1, P1 ;  /* 0x0000000309097211 */ /* 0x080fe400008f0eff */
[C---:B0-----:R-:W-:Y:S02]  /*13d30*/  LEA R4, P1, R15.reuse, R2, 0x1 ;  /* 0x000000020f047211 */ /* 0x041fe400078208ff */
[-C--:B------:R-:W-:Y:S02]  /*13d40*/  LEA.HI.X.SX32 R13, R14, R3.reuse, 0x1, P6 ;  /* 0x000000030e0d7211 */ /* 0x080fe400030f0eff */
[----:B------:R-:W-:Y:S02]  /*13d50*/  LEA.HI.X.SX32 R5, R15, R3, 0x1, P1 ;  /* 0x000000030f057211 */ /* 0x000fe400008f0eff */
[----:B------:R-:W-:Y:S02]  /*13d60*/  ISETP.LT.AND P1, PT, R17, UR9, !P0 ;  /* 0x0000000911007c0c */ /* 0x000fe4000c721270 */
[----:B------:R-:W-:-:S02]  /*13d70*/  ISETP.LT.AND P0, PT, R0, UR9, !P0 ;  /* 0x0000000900007c0c */ /* 0x000fc4000c701270 */
[----:B------:R-:W-:Y:S02]  /*13d80*/  PRMT R0, R57, 0x7632, R0 ;  /* 0x0000763239007816 */ /* 0x000fe40000000000 */
[----:B-1----:R-:W-:Y:S02]  /*13d90*/  PRMT R7, R58, 0x7632, R7 ;  /* 0x000076323a077816 */ /* 0x002fe40000000007 */
[C---:B------:R-:W-:Y:S01]  /*13da0*/  LEA R2, P6, R16.reuse, R2, 0x1 ;  /* 0x0000000210027211 */ /* 0x040fe200078c08ff */
[----:B------:R0:W-:Y:S03]  /*13db0*/  @P4 STG.E.U16 desc[UR6][R8.64], R0 ;  /* 0x0000000008004986 */ /* 0x0001e6000c101506 */
[----:B------:R-:W-:Y:S01]  /*13dc0*/  LEA.HI.X.SX32 R3, R16, R3, 0x1, P6 ;  /* 0x0000000310037211 */ /* 0x000fe200030f0eff */
[----:B------:R0:W-:Y:S04]  /*13dd0*/  @P3 STG.E.U16 desc[UR6][R10.64], R58 ;  /* 0x0000003a0a003986 */ /* 0x0001e8000c101506 */
[----:B------:R0:W-:Y:S04]  /*13de0*/  @P2 STG.E.U16 desc[UR6][R12.64], R7 ;  /* 0x000000070c002986 */ /* 0x0001e8000c101506 */
[----:B------:R0:W-:Y:S01]  /*13df0*/  @P1 STG.E.U16 desc[UR6][R4.64], R59 ;  /* 0x0000003b04001986 */ /* 0x0001e2000c101506 */
[----:B------:R-:W-:Y:S05]  /*13e00*/  @!P0 EXIT ;  /* 0x000000000000894d */ /* 0x000fea0003800000 */
[----:B0-----:R-:W-:-:S05]  /*13e10*/  PRMT R59, R59, 0x7632, R59 ;  /* 0x000076323b3b7816 */ /* 0x001fca000000003b */
[----:B------:R-:W-:Y:S01]  /*13e20*/  STG.E.U16 desc[UR6][R2.64], R59 ;  /* 0x0000003b02007986 */ /* 0x000fe2000c101506 */
[----:B------:R-:W-:Y:S05]  /*13e30*/  EXIT ;  /* 0x000000000000794d */ /* 0x000fea0003800000 */
.L_x_2:
[----:B------:R-:W-:-:S00]  /*13e40*/  BRA `(.L_x_2) ;  /* 0xfffffffc00fc7947 */ /* 0x000fc0000383ffff */
[----:B------:R-:W-:-:S00]  /*13e50*/  NOP ;  /* 0x0000000000007918 */ /* 0x000fc00000000000 */
        /* <DEDUP_REMOVED lines=10> */
.L_x_3:


//--------------------- .nv.shared.matmul_kernel  --------------------------
	.section	.nv.shared.matmul_kernel,"aw",@nobits
	.sectionflags	@""
	.align	16
	.zero		1024


//--------------------- .nv.shared.reserved.0     --------------------------
	.section	.nv.shared.reserved.0,"aw",@nobits
	.weak		__nv_reservedSMEM_offset_0_alias
	.size		__nv_reservedSMEM_offset_0_alias, 0, 0
	.other		__nv_reservedSMEM_offset_0_alias,@"STO_CUDA_RESERVED_SHARED STV_DEFAULT"
__nv_reservedSMEM_offset_0_alias:
	.zero		0


//--------------------- .nv.constant0.matmul_kernel --------------------------
	.section	.nv.constant0.matmul_kernel,"a",@progbits
	.sectionflags	@""
	.align	4
.nv.constant0.matmul_kernel:
	.zero		608


//--------------------- SYMBOLS --------------------------

	.type		.nv.reservedSmem.offset0,@object
	.size		.nv.reservedSmem.offset0,0x4
